//
// Generated by NVIDIA NVVM Compiler
//
// Compiler Build ID: CL-36424714
// Cuda compilation tools, release 13.0, V13.0.88
// Based on NVVM 20.0.0
//

.version 9.0
.target sm_100
.address_size 64

	// .globl	_Z16evaluationKernelPiS_i

.visible .entry _Z16evaluationKernelPiS_i(
	.param .u64 .ptr .align 1 _Z16evaluationKernelPiS_i_param_0,
	.param .u64 .ptr .align 1 _Z16evaluationKernelPiS_i_param_1,
	.param .u32 _Z16evaluationKernelPiS_i_param_2
)
{
	.local .align 8 .b8 	__local_depot0[336];
	.reg .b64 	%SP;
	.reg .b64 	%SPL;
	.reg .pred 	%p<1000>;
	.reg .b32 	%r<2023>;
	.reg .b64 	%rd<122>;

	mov.u64 	%SPL, __local_depot0;
	ld.param.u64 	%rd26, [_Z16evaluationKernelPiS_i_param_0];
	ld.param.u64 	%rd27, [_Z16evaluationKernelPiS_i_param_1];
	cvta.to.global.u64 	%rd1, %rd27;
	add.u64 	%rd2, %SPL, 0;
	add.u64 	%rd3, %SPL, 168;
	mov.u32 	%r659, %ctaid.x;
	mov.u32 	%r660, %ntid.x;
	mov.u32 	%r661, %tid.x;
	mad.lo.s32 	%r1, %r659, %r660, %r661;
	setp.gt.s32 	%p1, %r1, 6;
	@%p1 bra 	$L__BB0_320;
	cvta.to.global.u64 	%rd30, %rd26;
	ld.global.u32 	%r662, [%rd30];
	ld.global.u32 	%r663, [%rd30+4];
	st.local.v2.u32 	[%rd2], {%r662, %r663};
	ld.global.u32 	%r664, [%rd30+8];
	ld.global.u32 	%r665, [%rd30+12];
	st.local.v2.u32 	[%rd2+8], {%r664, %r665};
	ld.global.u32 	%r666, [%rd30+16];
	ld.global.u32 	%r667, [%rd30+20];
	st.local.v2.u32 	[%rd2+16], {%r666, %r667};
	ld.global.u32 	%r668, [%rd30+24];
	ld.global.u32 	%r669, [%rd30+28];
	st.local.v2.u32 	[%rd2+24], {%r668, %r669};
	ld.global.u32 	%r670, [%rd30+32];
	ld.global.u32 	%r671, [%rd30+36];
	st.local.v2.u32 	[%rd2+32], {%r670, %r671};
	ld.global.u32 	%r672, [%rd30+40];
	ld.global.u32 	%r673, [%rd30+44];
	st.local.v2.u32 	[%rd2+40], {%r672, %r673};
	ld.global.u32 	%r674, [%rd30+48];
	ld.global.u32 	%r675, [%rd30+52];
	st.local.v2.u32 	[%rd2+48], {%r674, %r675};
	ld.global.u32 	%r676, [%rd30+56];
	ld.global.u32 	%r677, [%rd30+60];
	st.local.v2.u32 	[%rd2+56], {%r676, %r677};
	ld.global.u32 	%r678, [%rd30+64];
	ld.global.u32 	%r679, [%rd30+68];
	st.local.v2.u32 	[%rd2+64], {%r678, %r679};
	ld.global.u32 	%r680, [%rd30+72];
	ld.global.u32 	%r681, [%rd30+76];
	st.local.v2.u32 	[%rd2+72], {%r680, %r681};
	ld.global.u32 	%r682, [%rd30+80];
	ld.global.u32 	%r683, [%rd30+84];
	st.local.v2.u32 	[%rd2+80], {%r682, %r683};
	ld.global.u32 	%r684, [%rd30+88];
	ld.global.u32 	%r685, [%rd30+92];
	st.local.v2.u32 	[%rd2+88], {%r684, %r685};
	ld.global.u32 	%r686, [%rd30+96];
	ld.global.u32 	%r687, [%rd30+100];
	st.local.v2.u32 	[%rd2+96], {%r686, %r687};
	ld.global.u32 	%r688, [%rd30+104];
	ld.global.u32 	%r689, [%rd30+108];
	st.local.v2.u32 	[%rd2+104], {%r688, %r689};
	ld.global.u32 	%r690, [%rd30+112];
	ld.global.u32 	%r691, [%rd30+116];
	st.local.v2.u32 	[%rd2+112], {%r690, %r691};
	ld.global.u32 	%r692, [%rd30+120];
	ld.global.u32 	%r693, [%rd30+124];
	st.local.v2.u32 	[%rd2+120], {%r692, %r693};
	ld.global.u32 	%r694, [%rd30+128];
	ld.global.u32 	%r695, [%rd30+132];
	st.local.v2.u32 	[%rd2+128], {%r694, %r695};
	ld.global.u32 	%r696, [%rd30+136];
	ld.global.u32 	%r697, [%rd30+140];
	st.local.v2.u32 	[%rd2+136], {%r696, %r697};
	ld.global.u32 	%r698, [%rd30+144];
	ld.global.u32 	%r699, [%rd30+148];
	st.local.v2.u32 	[%rd2+144], {%r698, %r699};
	ld.global.u32 	%r700, [%rd30+152];
	ld.global.u32 	%r701, [%rd30+156];
	st.local.v2.u32 	[%rd2+152], {%r700, %r701};
	ld.global.u32 	%r702, [%rd30+160];
	ld.global.u32 	%r703, [%rd30+164];
	st.local.v2.u32 	[%rd2+160], {%r702, %r703};
	setp.gt.u32 	%p2, %r1, 6;
	@%p2 bra 	$L__BB0_321;
	mul.wide.u32 	%rd31, %r1, 4;
	add.s64 	%rd4, %rd2, %rd31;
	ld.local.u32 	%r704, [%rd4];
	setp.ne.s32 	%p3, %r704, 0;
	@%p3 bra 	$L__BB0_321;
	add.s64 	%rd5, %rd4, 140;
	ld.local.u32 	%r706, [%rd4+140];
	setp.eq.s32 	%p4, %r706, 0;
	mov.u64 	%rd118, %rd5;
	@%p4 bra 	$L__BB0_8;
	add.s64 	%rd118, %rd4, 112;
	ld.local.u32 	%r707, [%rd4+112];
	setp.eq.s32 	%p5, %r707, 0;
	@%p5 bra 	$L__BB0_8;
	add.s64 	%rd118, %rd4, 84;
	ld.local.u32 	%r708, [%rd4+84];
	setp.eq.s32 	%p6, %r708, 0;
	@%p6 bra 	$L__BB0_8;
	add.s64 	%rd118, %rd4, 56;
	ld.local.u32 	%r709, [%rd4+56];
	setp.eq.s32 	%p7, %r709, 0;
	@%p7 bra 	$L__BB0_8;
	add.s64 	%rd34, %rd4, 28;
	ld.local.u32 	%r710, [%rd4+28];
	setp.eq.s32 	%p8, %r710, 0;
	selp.b64 	%rd118, %rd34, %rd4, %p8;
$L__BB0_8:
	ld.param.u32 	%r1741, [_Z16evaluationKernelPiS_i_param_2];
	st.local.u32 	[%rd118], %r1741;
	ld.local.u32 	%r2, [%rd5];
	setp.eq.s32 	%p9, %r2, %r1741;
	mov.b32 	%r1853, 5;
	@%p9 bra 	$L__BB0_13;
	ld.param.u32 	%r1742, [_Z16evaluationKernelPiS_i_param_2];
	ld.local.u32 	%r713, [%rd4+112];
	setp.eq.s32 	%p10, %r713, %r1742;
	mov.b32 	%r1853, 4;
	@%p10 bra 	$L__BB0_13;
	ld.param.u32 	%r1743, [_Z16evaluationKernelPiS_i_param_2];
	ld.local.u32 	%r715, [%rd4+84];
	setp.eq.s32 	%p11, %r715, %r1743;
	mov.b32 	%r1853, 3;
	@%p11 bra 	$L__BB0_13;
	ld.param.u32 	%r1744, [_Z16evaluationKernelPiS_i_param_2];
	ld.local.u32 	%r717, [%rd4+56];
	setp.eq.s32 	%p12, %r717, %r1744;
	mov.b32 	%r1853, 2;
	@%p12 bra 	$L__BB0_13;
	ld.param.u32 	%r1745, [_Z16evaluationKernelPiS_i_param_2];
	ld.local.u32 	%r718, [%rd4+28];
	setp.eq.s32 	%p13, %r718, %r1745;
	selp.u32 	%r1853, 1, 0, %p13;
$L__BB0_13:
	ld.param.u32 	%r1746, [_Z16evaluationKernelPiS_i_param_2];
	mul.wide.u32 	%rd35, %r1853, 28;
	add.s64 	%rd11, %rd2, %rd35;
	ld.local.u32 	%r720, [%rd11+12];
	setp.ne.s32 	%p14, %r720, %r1746;
	mov.b32 	%r1854, 0;
	@%p14 bra 	$L__BB0_15;
	ld.param.u32 	%r1747, [_Z16evaluationKernelPiS_i_param_2];
	ld.local.u32 	%r721, [%rd11];
	ld.local.u32 	%r722, [%rd11+4];
	ld.local.u32 	%r723, [%rd11+8];
	setp.eq.s32 	%p15, %r721, %r1747;
	selp.b32 	%r724, 3, 2, %p15;
	setp.eq.s32 	%p16, %r722, %r1747;
	selp.b32 	%r725, %r724, 1, %p16;
	setp.eq.s32 	%p17, %r723, %r1747;
	selp.b32 	%r726, %r725, 0, %p17;
	add.s32 	%r1854, %r726, 1;
	setp.eq.s32 	%p18, %r726, 3;
	@%p18 bra 	$L__BB0_322;
$L__BB0_15:
	ld.param.u32 	%r1748, [_Z16evaluationKernelPiS_i_param_2];
	ld.local.u32 	%r728, [%rd11+16];
	setp.ne.s32 	%p19, %r728, %r1748;
	mov.b32 	%r1855, 0;
	@%p19 bra 	$L__BB0_17;
	add.s32 	%r1855, %r1854, 1;
	setp.gt.u32 	%p20, %r1854, 2;
	@%p20 bra 	$L__BB0_322;
$L__BB0_17:
	ld.param.u32 	%r1749, [_Z16evaluationKernelPiS_i_param_2];
	ld.local.u32 	%r730, [%rd11+20];
	setp.ne.s32 	%p21, %r730, %r1749;
	mov.b32 	%r1856, 0;
	@%p21 bra 	$L__BB0_19;
	add.s32 	%r1856, %r1855, 1;
	setp.gt.u32 	%p22, %r1855, 2;
	@%p22 bra 	$L__BB0_322;
$L__BB0_19:
	ld.param.u32 	%r1750, [_Z16evaluationKernelPiS_i_param_2];
	ld.local.u32 	%r731, [%rd11+24];
	setp.eq.s32 	%p23, %r731, %r1750;
	setp.gt.u32 	%p24, %r1856, 2;
	and.pred  	%p25, %p23, %p24;
	@%p25 bra 	$L__BB0_322;
	ld.param.u32 	%r1751, [_Z16evaluationKernelPiS_i_param_2];
	ld.local.u32 	%r734, [%rd4+84];
	setp.ne.s32 	%p26, %r734, %r1751;
	mov.b32 	%r1857, 0;
	@%p26 bra 	$L__BB0_22;
	ld.param.u32 	%r1752, [_Z16evaluationKernelPiS_i_param_2];
	ld.local.u32 	%r735, [%rd4];
	ld.local.u32 	%r736, [%rd4+28];
	ld.local.u32 	%r737, [%rd4+56];
	setp.eq.s32 	%p27, %r735, %r1752;
	selp.b32 	%r738, 3, 2, %p27;
	setp.eq.s32 	%p28, %r736, %r1752;
	selp.b32 	%r739, %r738, 1, %p28;
	setp.eq.s32 	%p29, %r737, %r1752;
	selp.b32 	%r740, %r739, 0, %p29;
	add.s32 	%r1857, %r740, 1;
	setp.eq.s32 	%p30, %r740, 3;
	@%p30 bra 	$L__BB0_322;
$L__BB0_22:
	ld.param.u32 	%r1753, [_Z16evaluationKernelPiS_i_param_2];
	ld.local.u32 	%r742, [%rd4+112];
	setp.ne.s32 	%p31, %r742, %r1753;
	mov.b32 	%r1858, 0;
	@%p31 bra 	$L__BB0_24;
	add.s32 	%r1858, %r1857, 1;
	setp.gt.u32 	%p32, %r1857, 2;
	@%p32 bra 	$L__BB0_322;
$L__BB0_24:
	ld.param.u32 	%r1754, [_Z16evaluationKernelPiS_i_param_2];
	setp.eq.s32 	%p33, %r2, %r1754;
	setp.gt.u32 	%p34, %r1858, 2;
	and.pred  	%p35, %p33, %p34;
	@%p35 bra 	$L__BB0_322;
	min.u32 	%r745, %r1853, %r1;
	sub.s32 	%r1860, %r1853, %r745;
	sub.s32 	%r1859, %r1, %r745;
	mov.b32 	%r1861, 0;
$L__BB0_26:
	ld.param.u32 	%r1755, [_Z16evaluationKernelPiS_i_param_2];
	mul.wide.s32 	%rd36, %r1860, 28;
	add.s64 	%rd37, %rd2, %rd36;
	mul.wide.s32 	%rd38, %r1859, 4;
	add.s64 	%rd39, %rd37, %rd38;
	ld.local.u32 	%r747, [%rd39];
	setp.ne.s32 	%p36, %r747, %r1755;
	mov.b32 	%r1862, 0;
	@%p36 bra 	$L__BB0_28;
	add.s32 	%r1862, %r1861, 1;
	setp.gt.s32 	%p37, %r1861, 2;
	@%p37 bra 	$L__BB0_322;
$L__BB0_28:
	add.s32 	%r22, %r1860, 1;
	add.s32 	%r23, %r1859, 1;
	setp.lt.s32 	%p38, %r1860, 5;
	setp.lt.s32 	%p39, %r1859, 6;
	and.pred  	%p40, %p38, %p39;
	mov.u32 	%r1859, %r23;
	mov.u32 	%r1860, %r22;
	mov.u32 	%r1861, %r1862;
	@%p40 bra 	$L__BB0_26;
	sub.s32 	%r748, 6, %r1;
	min.s32 	%r749, %r1853, %r748;
	sub.s32 	%r1864, %r1853, %r749;
	add.s32 	%r1863, %r749, %r1;
	setp.lt.s32 	%p41, %r1863, 0;
	@%p41 bra 	$L__BB0_34;
	mov.b32 	%r1865, 0;
$L__BB0_31:
	ld.param.u32 	%r1756, [_Z16evaluationKernelPiS_i_param_2];
	mul.wide.s32 	%rd40, %r1864, 28;
	add.s64 	%rd41, %rd2, %rd40;
	mul.wide.u32 	%rd42, %r1863, 4;
	add.s64 	%rd43, %rd41, %rd42;
	ld.local.u32 	%r752, [%rd43];
	setp.ne.s32 	%p42, %r752, %r1756;
	mov.b32 	%r1866, 0;
	@%p42 bra 	$L__BB0_33;
	add.s32 	%r1866, %r1865, 1;
	setp.gt.s32 	%p43, %r1865, 2;
	@%p43 bra 	$L__BB0_322;
$L__BB0_33:
	add.s32 	%r31, %r1864, 1;
	add.s32 	%r32, %r1863, -1;
	setp.ne.s32 	%p44, %r1863, 0;
	setp.lt.s32 	%p45, %r1864, 5;
	and.pred  	%p46, %p45, %p44;
	mov.u32 	%r1863, %r32;
	mov.u32 	%r1864, %r31;
	mov.u32 	%r1865, %r1866;
	@%p46 bra 	$L__BB0_31;
$L__BB0_34:
	ld.param.u32 	%r1757, [_Z16evaluationKernelPiS_i_param_2];
	setp.eq.s32 	%p47, %r1757, 1;
	selp.b32 	%r33, 2, 1, %p47;
	mov.b32 	%r1867, 0;
$L__BB0_35:
	mul.wide.u32 	%rd44, %r1867, 4;
	add.s64 	%rd45, %rd2, %rd44;
	ld.local.u32 	%r754, [%rd45];
	setp.ne.s32 	%p48, %r754, 0;
	@%p48 bra 	$L__BB0_114;
	mov.b32 	%r1868, 0;
	mov.u64 	%rd119, %rd2;
	mov.u64 	%rd120, %rd3;
$L__BB0_37:
	ld.local.u32 	%r756, [%rd119];
	st.local.u32 	[%rd120], %r756;
	add.s32 	%r36, %r1868, 1;
	add.s64 	%rd120, %rd120, 4;
	add.s64 	%rd119, %rd119, 4;
	setp.lt.u32 	%p49, %r1868, 41;
	mov.u32 	%r1868, %r36;
	@%p49 bra 	$L__BB0_37;
	add.s64 	%rd16, %rd3, %rd44;
	add.s64 	%rd121, %rd16, 140;
	ld.local.u32 	%r1869, [%rd16+140];
	setp.eq.s32 	%p50, %r1869, 0;
	@%p50 bra 	$L__BB0_44;
	add.s64 	%rd121, %rd16, 112;
	ld.local.u32 	%r757, [%rd16+112];
	setp.eq.s32 	%p51, %r757, 0;
	@%p51 bra 	$L__BB0_44;
	add.s64 	%rd121, %rd16, 84;
	ld.local.u32 	%r758, [%rd16+84];
	setp.eq.s32 	%p52, %r758, 0;
	@%p52 bra 	$L__BB0_44;
	add.s64 	%rd121, %rd16, 56;
	ld.local.u32 	%r759, [%rd16+56];
	setp.eq.s32 	%p53, %r759, 0;
	@%p53 bra 	$L__BB0_44;
	add.s64 	%rd121, %rd16, 28;
	ld.local.u32 	%r760, [%rd16+28];
	setp.eq.s32 	%p54, %r760, 0;
	@%p54 bra 	$L__BB0_44;
	ld.local.u32 	%r761, [%rd16];
	setp.ne.s32 	%p55, %r761, 0;
	mov.u64 	%rd121, %rd16;
	@%p55 bra 	$L__BB0_45;
$L__BB0_44:
	st.local.u32 	[%rd121], %r33;
	ld.local.u32 	%r1869, [%rd16+140];
$L__BB0_45:
	setp.eq.s32 	%p56, %r1869, %r33;
	mov.b32 	%r1870, 5;
	@%p56 bra 	$L__BB0_50;
	ld.local.u32 	%r764, [%rd16+112];
	setp.eq.s32 	%p57, %r764, %r33;
	mov.b32 	%r1870, 4;
	@%p57 bra 	$L__BB0_50;
	ld.local.u32 	%r766, [%rd16+84];
	setp.eq.s32 	%p58, %r766, %r33;
	mov.b32 	%r1870, 3;
	@%p58 bra 	$L__BB0_50;
	ld.local.u32 	%r768, [%rd16+56];
	setp.eq.s32 	%p59, %r768, %r33;
	mov.b32 	%r1870, 2;
	@%p59 bra 	$L__BB0_50;
	ld.local.u32 	%r769, [%rd16+28];
	setp.eq.s32 	%p60, %r769, %r33;
	selp.u32 	%r1870, 1, 0, %p60;
$L__BB0_50:
	mul.wide.u32 	%rd47, %r1870, 28;
	add.s64 	%rd23, %rd3, %rd47;
	ld.local.u32 	%r771, [%rd23+12];
	setp.ne.s32 	%p61, %r771, %r33;
	mov.b32 	%r1871, 0;
	@%p61 bra 	$L__BB0_52;
	ld.local.u32 	%r772, [%rd23];
	ld.local.u32 	%r773, [%rd23+4];
	ld.local.u32 	%r774, [%rd23+8];
	setp.eq.s32 	%p62, %r772, %r33;
	selp.b32 	%r775, 3, 2, %p62;
	setp.eq.s32 	%p63, %r773, %r33;
	selp.b32 	%r776, %r775, 1, %p63;
	setp.eq.s32 	%p64, %r774, %r33;
	selp.b32 	%r777, %r776, 0, %p64;
	add.s32 	%r1871, %r777, 1;
	setp.eq.s32 	%p65, %r777, 3;
	@%p65 bra 	$L__BB0_113;
$L__BB0_52:
	ld.local.u32 	%r779, [%rd23+16];
	setp.ne.s32 	%p66, %r779, %r33;
	mov.b32 	%r1872, 0;
	@%p66 bra 	$L__BB0_54;
	add.s32 	%r1872, %r1871, 1;
	setp.gt.u32 	%p67, %r1871, 2;
	@%p67 bra 	$L__BB0_113;
$L__BB0_54:
	ld.local.u32 	%r781, [%rd23+20];
	setp.ne.s32 	%p68, %r781, %r33;
	mov.b32 	%r1873, 0;
	@%p68 bra 	$L__BB0_56;
	add.s32 	%r1873, %r1872, 1;
	setp.gt.u32 	%p69, %r1872, 2;
	@%p69 bra 	$L__BB0_113;
$L__BB0_56:
	ld.local.u32 	%r782, [%rd23+24];
	setp.eq.s32 	%p70, %r782, %r33;
	setp.gt.u32 	%p71, %r1873, 2;
	and.pred  	%p72, %p70, %p71;
	@%p72 bra 	$L__BB0_113;
	ld.local.u32 	%r785, [%rd16+84];
	setp.ne.s32 	%p73, %r785, %r33;
	mov.b32 	%r1874, 0;
	@%p73 bra 	$L__BB0_59;
	ld.local.u32 	%r786, [%rd16];
	ld.local.u32 	%r787, [%rd16+28];
	ld.local.u32 	%r788, [%rd16+56];
	setp.eq.s32 	%p74, %r786, %r33;
	selp.b32 	%r789, 3, 2, %p74;
	setp.eq.s32 	%p75, %r787, %r33;
	selp.b32 	%r790, %r789, 1, %p75;
	setp.eq.s32 	%p76, %r788, %r33;
	selp.b32 	%r791, %r790, 0, %p76;
	add.s32 	%r1874, %r791, 1;
	setp.eq.s32 	%p77, %r791, 3;
	@%p77 bra 	$L__BB0_113;
$L__BB0_59:
	ld.local.u32 	%r793, [%rd16+112];
	setp.ne.s32 	%p78, %r793, %r33;
	mov.b32 	%r1875, 0;
	@%p78 bra 	$L__BB0_61;
	add.s32 	%r1875, %r1874, 1;
	setp.gt.u32 	%p79, %r1874, 2;
	@%p79 bra 	$L__BB0_113;
$L__BB0_61:
	setp.eq.s32 	%p80, %r1869, %r33;
	setp.gt.u32 	%p81, %r1875, 2;
	and.pred  	%p82, %p80, %p81;
	@%p82 bra 	$L__BB0_113;
	min.s32 	%r796, %r1870, %r1867;
	sub.s32 	%r52, %r1870, %r796;
	sub.s32 	%r53, %r1867, %r796;
	setp.gt.s32 	%p83, %r52, 5;
	setp.gt.s32 	%p84, %r53, 6;
	or.pred  	%p85, %p83, %p84;
	@%p85 bra 	$L__BB0_88;
	setp.gt.s32 	%p86, %r52, 4;
	setp.gt.s32 	%p87, %r53, 5;
	or.pred  	%p88, %p86, %p87;
	@%p88 bra 	$L__BB0_88;
	setp.gt.s32 	%p89, %r52, 3;
	setp.gt.s32 	%p90, %r53, 4;
	or.pred  	%p91, %p89, %p90;
	@%p91 bra 	$L__BB0_88;
	setp.gt.s32 	%p92, %r52, 2;
	setp.gt.s32 	%p93, %r53, 3;
	or.pred  	%p94, %p92, %p93;
	@%p94 bra 	$L__BB0_88;
	mul.wide.s32 	%rd48, %r52, 28;
	add.s64 	%rd49, %rd3, %rd48;
	mul.wide.s32 	%rd50, %r53, 4;
	add.s64 	%rd24, %rd49, %rd50;
	ld.local.u32 	%r798, [%rd24+96];
	setp.ne.s32 	%p95, %r798, %r33;
	mov.b32 	%r1876, 0;
	@%p95 bra 	$L__BB0_68;
	ld.local.u32 	%r799, [%rd24];
	ld.local.u32 	%r800, [%rd24+32];
	ld.local.u32 	%r801, [%rd24+64];
	setp.eq.s32 	%p96, %r799, %r33;
	selp.b32 	%r802, 3, 2, %p96;
	setp.eq.s32 	%p97, %r800, %r33;
	selp.b32 	%r803, %r802, 1, %p97;
	setp.eq.s32 	%p98, %r801, %r33;
	selp.b32 	%r804, %r803, 0, %p98;
	add.s32 	%r1876, %r804, 1;
	setp.eq.s32 	%p99, %r804, 3;
	@%p99 bra 	$L__BB0_113;
$L__BB0_68:
	setp.gt.s32 	%p100, %r52, 1;
	setp.gt.s32 	%p101, %r53, 2;
	or.pred  	%p102, %p100, %p101;
	@%p102 bra 	$L__BB0_88;
	ld.local.u32 	%r806, [%rd24+128];
	setp.ne.s32 	%p103, %r806, %r33;
	mov.b32 	%r1877, 0;
	@%p103 bra 	$L__BB0_71;
	add.s32 	%r1877, %r1876, 1;
	setp.gt.u32 	%p104, %r1876, 2;
	@%p104 bra 	$L__BB0_113;
$L__BB0_71:
	setp.gt.s32 	%p105, %r52, 0;
	setp.gt.s32 	%p106, %r53, 1;
	or.pred  	%p107, %p105, %p106;
	@%p107 bra 	$L__BB0_88;
	add.s32 	%r808, %r52, 5;
	mul.wide.u32 	%rd51, %r808, 28;
	add.s64 	%rd52, %rd3, %rd51;
	add.s64 	%rd54, %rd52, %rd50;
	ld.local.u32 	%r809, [%rd54+20];
	setp.ne.s32 	%p108, %r809, %r33;
	mov.b32 	%r1878, 0;
	@%p108 bra 	$L__BB0_74;
	add.s32 	%r1878, %r1877, 1;
	setp.gt.u32 	%p109, %r1877, 2;
	@%p109 bra 	$L__BB0_113;
$L__BB0_74:
	setp.gt.s32 	%p110, %r52, -1;
	setp.gt.s32 	%p111, %r53, 0;
	or.pred  	%p112, %p110, %p111;
	@%p112 bra 	$L__BB0_88;
	add.s32 	%r811, %r52, 6;
	mul.wide.u32 	%rd55, %r811, 28;
	add.s64 	%rd56, %rd3, %rd55;
	add.s64 	%rd58, %rd56, %rd50;
	ld.local.u32 	%r812, [%rd58+24];
	setp.ne.s32 	%p113, %r812, %r33;
	mov.b32 	%r1879, 0;
	@%p113 bra 	$L__BB0_77;
	add.s32 	%r1879, %r1878, 1;
	setp.gt.u32 	%p114, %r1878, 2;
	@%p114 bra 	$L__BB0_113;
$L__BB0_77:
	setp.eq.s32 	%p115, %r52, -1;
	setp.gt.s32 	%p116, %r53, -1;
	or.pred  	%p117, %p115, %p116;
	@%p117 bra 	$L__BB0_88;
	add.s32 	%r814, %r52, 7;
	mul.wide.u32 	%rd59, %r814, 28;
	add.s64 	%rd60, %rd3, %rd59;
	add.s64 	%rd62, %rd60, %rd50;
	ld.local.u32 	%r815, [%rd62+28];
	setp.ne.s32 	%p118, %r815, %r33;
	mov.b32 	%r1880, 0;
	@%p118 bra 	$L__BB0_80;
	add.s32 	%r1880, %r1879, 1;
	setp.gt.u32 	%p119, %r1879, 2;
	@%p119 bra 	$L__BB0_113;
$L__BB0_80:
	setp.gt.u32 	%p120, %r52, -3;
	setp.eq.s32 	%p121, %r53, -1;
	or.pred  	%p122, %p120, %p121;
	@%p122 bra 	$L__BB0_88;
	add.s32 	%r817, %r52, 8;
	mul.wide.u32 	%rd63, %r817, 28;
	add.s64 	%rd64, %rd3, %rd63;
	add.s64 	%rd66, %rd64, %rd50;
	ld.local.u32 	%r818, [%rd66+32];
	setp.ne.s32 	%p123, %r818, %r33;
	mov.b32 	%r1881, 0;
	@%p123 bra 	$L__BB0_83;
	add.s32 	%r1881, %r1880, 1;
	setp.gt.u32 	%p124, %r1880, 2;
	@%p124 bra 	$L__BB0_113;
$L__BB0_83:
	setp.gt.u32 	%p125, %r52, -4;
	setp.gt.u32 	%p126, %r53, -3;
	or.pred  	%p127, %p125, %p126;
	@%p127 bra 	$L__BB0_88;
	add.s32 	%r820, %r52, 9;
	mul.wide.u32 	%rd67, %r820, 28;
	add.s64 	%rd68, %rd3, %rd67;
	add.s64 	%rd70, %rd68, %rd50;
	ld.local.u32 	%r821, [%rd70+36];
	setp.ne.s32 	%p128, %r821, %r33;
	mov.b32 	%r1882, 0;
	@%p128 bra 	$L__BB0_86;
	add.s32 	%r1882, %r1881, 1;
	setp.gt.u32 	%p129, %r1881, 2;
	@%p129 bra 	$L__BB0_113;
$L__BB0_86:
	setp.gt.u32 	%p130, %r52, -5;
	setp.gt.u32 	%p131, %r53, -4;
	or.pred  	%p132, %p130, %p131;
	@%p132 bra 	$L__BB0_88;
	add.s32 	%r822, %r52, 10;
	mul.wide.u32 	%rd71, %r822, 28;
	add.s64 	%rd72, %rd3, %rd71;
	add.s64 	%rd74, %rd72, %rd50;
	ld.local.u32 	%r823, [%rd74+40];
	setp.eq.s32 	%p133, %r823, %r33;
	setp.gt.u32 	%p134, %r1882, 2;
	and.pred  	%p135, %p133, %p134;
	@%p135 bra 	$L__BB0_113;
$L__BB0_88:
	sub.s32 	%r825, 6, %r1867;
	min.u32 	%r826, %r1870, %r825;
	sub.s32 	%r68, %r1870, %r826;
	add.s32 	%r69, %r826, %r1867;
	setp.eq.s32 	%p136, %r68, 5;
	setp.eq.s32 	%p137, %r69, 0;
	or.pred  	%p138, %p136, %p137;
	@%p138 bra 	$L__BB0_114;
	setp.gt.s32 	%p139, %r68, 3;
	setp.lt.u32 	%p140, %r69, 2;
	or.pred  	%p141, %p139, %p140;
	@%p141 bra 	$L__BB0_114;
	setp.gt.s32 	%p142, %r68, 2;
	setp.lt.u32 	%p143, %r69, 3;
	or.pred  	%p144, %p142, %p143;
	@%p144 bra 	$L__BB0_114;
	mul.wide.s32 	%rd75, %r68, 28;
	add.s64 	%rd25, %rd3, %rd75;
	add.s32 	%r828, %r69, -3;
	mul.wide.u32 	%rd76, %r828, 4;
	add.s64 	%rd77, %rd25, %rd76;
	ld.local.u32 	%r829, [%rd77+84];
	setp.ne.s32 	%p145, %r829, %r33;
	mov.b32 	%r1883, 0;
	@%p145 bra 	$L__BB0_93;
	mul.wide.u32 	%rd78, %r69, 4;
	add.s64 	%rd79, %rd25, %rd78;
	ld.local.u32 	%r830, [%rd79];
	add.s32 	%r831, %r69, -1;
	mul.wide.u32 	%rd80, %r831, 4;
	add.s64 	%rd81, %rd25, %rd80;
	ld.local.u32 	%r832, [%rd81+28];
	add.s32 	%r833, %r69, -2;
	mul.wide.u32 	%rd82, %r833, 4;
	add.s64 	%rd83, %rd25, %rd82;
	ld.local.u32 	%r834, [%rd83+56];
	setp.eq.s32 	%p146, %r830, %r33;
	selp.b32 	%r835, 3, 2, %p146;
	setp.eq.s32 	%p147, %r832, %r33;
	selp.b32 	%r836, %r835, 1, %p147;
	setp.eq.s32 	%p148, %r834, %r33;
	selp.b32 	%r837, %r836, 0, %p148;
	add.s32 	%r1883, %r837, 1;
	setp.eq.s32 	%p149, %r837, 3;
	@%p149 bra 	$L__BB0_113;
$L__BB0_93:
	setp.gt.s32 	%p150, %r68, 1;
	setp.lt.u32 	%p151, %r69, 4;
	or.pred  	%p152, %p150, %p151;
	@%p152 bra 	$L__BB0_114;
	add.s32 	%r839, %r69, -4;
	mul.wide.u32 	%rd84, %r839, 4;
	add.s64 	%rd85, %rd25, %rd84;
	ld.local.u32 	%r840, [%rd85+112];
	setp.ne.s32 	%p153, %r840, %r33;
	mov.b32 	%r1884, 0;
	@%p153 bra 	$L__BB0_96;
	add.s32 	%r1884, %r1883, 1;
	setp.gt.u32 	%p154, %r1883, 2;
	@%p154 bra 	$L__BB0_113;
$L__BB0_96:
	setp.gt.s32 	%p155, %r68, 0;
	setp.lt.u32 	%p156, %r69, 5;
	or.pred  	%p157, %p155, %p156;
	@%p157 bra 	$L__BB0_114;
	add.s32 	%r842, %r69, -5;
	add.s32 	%r843, %r68, 5;
	mul.wide.u32 	%rd86, %r843, 28;
	add.s64 	%rd87, %rd3, %rd86;
	mul.wide.u32 	%rd88, %r842, 4;
	add.s64 	%rd89, %rd87, %rd88;
	ld.local.u32 	%r844, [%rd89];
	setp.ne.s32 	%p158, %r844, %r33;
	mov.b32 	%r1885, 0;
	@%p158 bra 	$L__BB0_99;
	add.s32 	%r1885, %r1884, 1;
	setp.gt.u32 	%p159, %r1884, 2;
	@%p159 bra 	$L__BB0_113;
$L__BB0_99:
	setp.gt.s32 	%p160, %r68, -1;
	setp.lt.u32 	%p161, %r69, 6;
	or.pred  	%p162, %p160, %p161;
	@%p162 bra 	$L__BB0_114;
	add.s32 	%r846, %r69, -6;
	add.s32 	%r847, %r68, 6;
	mul.wide.u32 	%rd90, %r847, 28;
	add.s64 	%rd91, %rd3, %rd90;
	mul.wide.u32 	%rd92, %r846, 4;
	add.s64 	%rd93, %rd91, %rd92;
	ld.local.u32 	%r848, [%rd93];
	setp.ne.s32 	%p163, %r848, %r33;
	mov.b32 	%r1886, 0;
	@%p163 bra 	$L__BB0_102;
	add.s32 	%r1886, %r1885, 1;
	setp.gt.u32 	%p164, %r1885, 2;
	@%p164 bra 	$L__BB0_113;
$L__BB0_102:
	setp.eq.s32 	%p165, %r68, -1;
	setp.lt.u32 	%p166, %r69, 7;
	or.pred  	%p167, %p165, %p166;
	@%p167 bra 	$L__BB0_114;
	add.s32 	%r850, %r69, -7;
	add.s32 	%r851, %r68, 7;
	mul.wide.u32 	%rd94, %r851, 28;
	add.s64 	%rd95, %rd3, %rd94;
	mul.wide.u32 	%rd96, %r850, 4;
	add.s64 	%rd97, %rd95, %rd96;
	ld.local.u32 	%r852, [%rd97];
	setp.ne.s32 	%p168, %r852, %r33;
	mov.b32 	%r1887, 0;
	@%p168 bra 	$L__BB0_105;
	add.s32 	%r1887, %r1886, 1;
	setp.gt.u32 	%p169, %r1886, 2;
	@%p169 bra 	$L__BB0_113;
$L__BB0_105:
	setp.gt.u32 	%p170, %r68, -3;
	setp.lt.u32 	%p171, %r69, 8;
	or.pred  	%p172, %p170, %p171;
	@%p172 bra 	$L__BB0_114;
	add.s32 	%r854, %r69, -8;
	add.s32 	%r855, %r68, 8;
	mul.wide.u32 	%rd98, %r855, 28;
	add.s64 	%rd99, %rd3, %rd98;
	mul.wide.u32 	%rd100, %r854, 4;
	add.s64 	%rd101, %rd99, %rd100;
	ld.local.u32 	%r856, [%rd101];
	setp.ne.s32 	%p173, %r856, %r33;
	mov.b32 	%r1888, 0;
	@%p173 bra 	$L__BB0_108;
	add.s32 	%r1888, %r1887, 1;
	setp.gt.u32 	%p174, %r1887, 2;
	@%p174 bra 	$L__BB0_113;
$L__BB0_108:
	setp.gt.u32 	%p175, %r68, -4;
	setp.lt.u32 	%p176, %r69, 9;
	or.pred  	%p177, %p175, %p176;
	@%p177 bra 	$L__BB0_114;
	add.s32 	%r858, %r69, -9;
	add.s32 	%r859, %r68, 9;
	mul.wide.u32 	%rd102, %r859, 28;
	add.s64 	%rd103, %rd3, %rd102;
	mul.wide.u32 	%rd104, %r858, 4;
	add.s64 	%rd105, %rd103, %rd104;
	ld.local.u32 	%r860, [%rd105];
	setp.ne.s32 	%p178, %r860, %r33;
	mov.b32 	%r1889, 0;
	@%p178 bra 	$L__BB0_111;
	add.s32 	%r1889, %r1888, 1;
	setp.gt.u32 	%p179, %r1888, 2;
	@%p179 bra 	$L__BB0_113;
$L__BB0_111:
	setp.gt.u32 	%p180, %r68, -5;
	setp.lt.u32 	%p181, %r69, 10;
	or.pred  	%p182, %p180, %p181;
	@%p182 bra 	$L__BB0_114;
	add.s32 	%r861, %r69, -10;
	add.s32 	%r862, %r68, 10;
	mul.wide.u32 	%rd106, %r862, 28;
	add.s64 	%rd107, %rd3, %rd106;
	mul.wide.u32 	%rd108, %r861, 4;
	add.s64 	%rd109, %rd107, %rd108;
	ld.local.u32 	%r863, [%rd109];
	setp.ne.s32 	%p183, %r863, %r33;
	setp.lt.u32 	%p184, %r1889, 3;
	or.pred  	%p185, %p183, %p184;
	@%p185 bra 	$L__BB0_114;
$L__BB0_113:
	add.s64 	%rd114, %rd1, %rd31;
	mov.b32 	%r1739, -5000;
	st.global.u32 	[%rd114], %r1739;
	bra.uni 	$L__BB0_320;
$L__BB0_114:
	add.s32 	%r1867, %r1867, 1;
	setp.ne.s32 	%p186, %r1867, 7;
	@%p186 bra 	$L__BB0_35;
	ld.param.u32 	%r1758, [_Z16evaluationKernelPiS_i_param_2];
	ld.local.v2.u32 	{%r85, %r86}, [%rd2];
	setp.ne.s32 	%p187, %r85, %r1758;
	setp.eq.s32 	%p188, %r85, 0;
	and.pred  	%p189, %p187, %p188;
	selp.u32 	%r1890, 1, 0, %p189;
	setp.eq.s32 	%p190, %r86, %r1758;
	@%p190 bra 	$L__BB0_117;
	ld.param.u32 	%r1759, [_Z16evaluationKernelPiS_i_param_2];
	setp.eq.s32 	%p191, %r85, %r1759;
	selp.u32 	%r1891, 1, 0, %p191;
	setp.eq.s32 	%p192, %r86, 0;
	selp.u32 	%r865, 1, 0, %p192;
	add.s32 	%r1890, %r1890, %r865;
	bra.uni 	$L__BB0_118;
$L__BB0_117:
	ld.param.u32 	%r1760, [_Z16evaluationKernelPiS_i_param_2];
	setp.ne.s32 	%p193, %r85, %r1760;
	selp.b32 	%r1891, 1, 2, %p193;
$L__BB0_118:
	ld.param.u32 	%r1761, [_Z16evaluationKernelPiS_i_param_2];
	ld.local.v2.u32 	{%r93, %r94}, [%rd2+8];
	setp.eq.s32 	%p194, %r93, %r1761;
	setp.ne.s32 	%p195, %r93, %r1761;
	setp.eq.s32 	%p196, %r93, 0;
	and.pred  	%p197, %p196, %p195;
	selp.u32 	%r866, 1, 0, %p197;
	add.s32 	%r867, %r1890, %r866;
	selp.u32 	%r868, 1, 0, %p194;
	add.s32 	%r869, %r1891, %r868;
	setp.eq.s32 	%p198, %r94, %r1761;
	setp.ne.s32 	%p199, %r94, %r1761;
	setp.eq.s32 	%p200, %r94, 0;
	and.pred  	%p201, %p200, %p199;
	selp.u32 	%r95, 1, 0, %p201;
	add.s32 	%r870, %r867, %r95;
	selp.u32 	%r96, 1, 0, %p198;
	add.s32 	%r871, %r869, %r96;
	add.s32 	%r872, %r871, %r870;
	setp.eq.s32 	%p202, %r872, 4;
	mul.lo.s32 	%r873, %r871, %r871;
	selp.b32 	%r97, %r873, 0, %p202;
	setp.ne.s32 	%p203, %r86, %r1761;
	setp.eq.s32 	%p204, %r86, 0;
	and.pred  	%p205, %p203, %p204;
	selp.u32 	%r1892, 1, 0, %p205;
	@%p194 bra 	$L__BB0_120;
	ld.param.u32 	%r1762, [_Z16evaluationKernelPiS_i_param_2];
	setp.eq.s32 	%p206, %r86, %r1762;
	setp.eq.s32 	%p207, %r93, 0;
	selp.u32 	%r1893, 1, 0, %p206;
	selp.u32 	%r874, 1, 0, %p207;
	add.s32 	%r1892, %r1892, %r874;
	bra.uni 	$L__BB0_121;
$L__BB0_120:
	ld.param.u32 	%r1763, [_Z16evaluationKernelPiS_i_param_2];
	setp.ne.s32 	%p208, %r86, %r1763;
	selp.b32 	%r1893, 1, 2, %p208;
$L__BB0_121:
	ld.param.u32 	%r1764, [_Z16evaluationKernelPiS_i_param_2];
	setp.eq.s32 	%p209, %r94, %r1764;
	setp.eq.s32 	%p210, %r93, 0;
	add.s32 	%r875, %r1892, %r95;
	add.s32 	%r876, %r1893, %r96;
	ld.local.u32 	%r104, [%rd2+16];
	setp.eq.s32 	%p211, %r104, %r1764;
	setp.ne.s32 	%p212, %r104, %r1764;
	setp.eq.s32 	%p213, %r104, 0;
	and.pred  	%p214, %p213, %p212;
	selp.u32 	%r1939, 1, 0, %p214;
	add.s32 	%r877, %r875, %r1939;
	selp.u32 	%r106, 1, 0, %p211;
	add.s32 	%r878, %r876, %r106;
	add.s32 	%r879, %r878, %r877;
	setp.eq.s32 	%p215, %r879, 4;
	mad.lo.s32 	%r880, %r878, %r878, %r97;
	selp.b32 	%r107, %r880, %r97, %p215;
	setp.ne.s32 	%p216, %r93, %r1764;
	and.pred  	%p217, %p216, %p210;
	selp.u32 	%r1894, 1, 0, %p217;
	@%p209 bra 	$L__BB0_123;
	ld.param.u32 	%r1765, [_Z16evaluationKernelPiS_i_param_2];
	setp.eq.s32 	%p218, %r93, %r1765;
	setp.eq.s32 	%p219, %r94, 0;
	selp.u32 	%r1895, 1, 0, %p218;
	selp.u32 	%r881, 1, 0, %p219;
	add.s32 	%r1894, %r1894, %r881;
	bra.uni 	$L__BB0_124;
$L__BB0_123:
	ld.param.u32 	%r1766, [_Z16evaluationKernelPiS_i_param_2];
	setp.ne.s32 	%p220, %r93, %r1766;
	selp.b32 	%r1895, 1, 2, %p220;
$L__BB0_124:
	ld.param.u32 	%r1767, [_Z16evaluationKernelPiS_i_param_2];
	setp.eq.s32 	%p221, %r104, %r1767;
	setp.eq.s32 	%p222, %r94, 0;
	add.s32 	%r882, %r1894, %r1939;
	add.s32 	%r883, %r1895, %r106;
	ld.local.u32 	%r114, [%rd2+20];
	setp.eq.s32 	%p223, %r114, %r1767;
	setp.ne.s32 	%p224, %r114, %r1767;
	setp.eq.s32 	%p225, %r114, 0;
	and.pred  	%p226, %p225, %p224;
	selp.u32 	%r1941, 1, 0, %p226;
	add.s32 	%r884, %r882, %r1941;
	selp.u32 	%r116, 1, 0, %p223;
	add.s32 	%r885, %r883, %r116;
	add.s32 	%r886, %r885, %r884;
	setp.eq.s32 	%p227, %r886, 4;
	mad.lo.s32 	%r887, %r885, %r885, %r107;
	selp.b32 	%r117, %r887, %r107, %p227;
	setp.ne.s32 	%p228, %r94, %r1767;
	and.pred  	%p229, %p228, %p222;
	selp.u32 	%r1896, 1, 0, %p229;
	@%p221 bra 	$L__BB0_126;
	ld.param.u32 	%r1768, [_Z16evaluationKernelPiS_i_param_2];
	setp.eq.s32 	%p230, %r94, %r1768;
	setp.eq.s32 	%p231, %r104, 0;
	selp.u32 	%r1897, 1, 0, %p230;
	selp.u32 	%r888, 1, 0, %p231;
	add.s32 	%r1896, %r1896, %r888;
	bra.uni 	$L__BB0_127;
$L__BB0_126:
	ld.param.u32 	%r1769, [_Z16evaluationKernelPiS_i_param_2];
	setp.ne.s32 	%p232, %r94, %r1769;
	selp.b32 	%r1897, 1, 2, %p232;
$L__BB0_127:
	ld.param.u32 	%r1770, [_Z16evaluationKernelPiS_i_param_2];
	add.s32 	%r889, %r1896, %r1941;
	add.s32 	%r890, %r1897, %r116;
	ld.local.v2.u32 	{%r124, %r125}, [%rd2+24];
	setp.eq.s32 	%p233, %r124, %r1770;
	setp.ne.s32 	%p234, %r124, %r1770;
	setp.eq.s32 	%p235, %r124, 0;
	and.pred  	%p236, %p235, %p234;
	selp.u32 	%r891, 1, 0, %p236;
	add.s32 	%r892, %r889, %r891;
	selp.u32 	%r893, 1, 0, %p233;
	add.s32 	%r894, %r890, %r893;
	add.s32 	%r895, %r894, %r892;
	setp.eq.s32 	%p237, %r895, 4;
	mad.lo.s32 	%r896, %r894, %r894, %r117;
	selp.b32 	%r126, %r896, %r117, %p237;
	setp.ne.s32 	%p238, %r125, %r1770;
	setp.eq.s32 	%p239, %r125, 0;
	and.pred  	%p240, %p238, %p239;
	selp.u32 	%r1898, 1, 0, %p240;
	ld.local.u32 	%r128, [%rd2+32];
	setp.eq.s32 	%p241, %r128, %r1770;
	@%p241 bra 	$L__BB0_129;
	ld.param.u32 	%r1771, [_Z16evaluationKernelPiS_i_param_2];
	setp.eq.s32 	%p242, %r125, %r1771;
	selp.u32 	%r1899, 1, 0, %p242;
	setp.eq.s32 	%p243, %r128, 0;
	selp.u32 	%r897, 1, 0, %p243;
	add.s32 	%r1898, %r1898, %r897;
	bra.uni 	$L__BB0_130;
$L__BB0_129:
	ld.param.u32 	%r1772, [_Z16evaluationKernelPiS_i_param_2];
	setp.ne.s32 	%p244, %r125, %r1772;
	selp.b32 	%r1899, 1, 2, %p244;
$L__BB0_130:
	ld.param.u32 	%r1773, [_Z16evaluationKernelPiS_i_param_2];
	ld.local.u32 	%r134, [%rd2+36];
	setp.eq.s32 	%p245, %r134, %r1773;
	setp.ne.s32 	%p246, %r134, %r1773;
	setp.eq.s32 	%p247, %r134, 0;
	and.pred  	%p248, %p247, %p246;
	selp.u32 	%r898, 1, 0, %p248;
	add.s32 	%r899, %r1898, %r898;
	selp.u32 	%r900, 1, 0, %p245;
	add.s32 	%r901, %r1899, %r900;
	ld.local.u32 	%r135, [%rd2+40];
	setp.eq.s32 	%p249, %r135, %r1773;
	setp.ne.s32 	%p250, %r135, %r1773;
	setp.eq.s32 	%p251, %r135, 0;
	and.pred  	%p252, %p251, %p250;
	selp.u32 	%r136, 1, 0, %p252;
	add.s32 	%r902, %r899, %r136;
	selp.u32 	%r137, 1, 0, %p249;
	add.s32 	%r903, %r901, %r137;
	add.s32 	%r904, %r903, %r902;
	setp.eq.s32 	%p253, %r904, 4;
	mad.lo.s32 	%r905, %r903, %r903, %r126;
	selp.b32 	%r138, %r905, %r126, %p253;
	setp.ne.s32 	%p254, %r128, %r1773;
	setp.eq.s32 	%p255, %r128, 0;
	and.pred  	%p256, %p254, %p255;
	selp.u32 	%r1900, 1, 0, %p256;
	@%p245 bra 	$L__BB0_132;
	ld.param.u32 	%r1774, [_Z16evaluationKernelPiS_i_param_2];
	setp.eq.s32 	%p257, %r128, %r1774;
	setp.eq.s32 	%p258, %r134, 0;
	selp.u32 	%r1901, 1, 0, %p257;
	selp.u32 	%r906, 1, 0, %p258;
	add.s32 	%r1900, %r1900, %r906;
	bra.uni 	$L__BB0_133;
$L__BB0_132:
	ld.param.u32 	%r1775, [_Z16evaluationKernelPiS_i_param_2];
	setp.ne.s32 	%p259, %r128, %r1775;
	selp.b32 	%r1901, 1, 2, %p259;
$L__BB0_133:
	ld.param.u32 	%r1776, [_Z16evaluationKernelPiS_i_param_2];
	setp.eq.s32 	%p260, %r135, %r1776;
	setp.eq.s32 	%p261, %r134, 0;
	add.s32 	%r907, %r1900, %r136;
	add.s32 	%r908, %r1901, %r137;
	ld.local.u32 	%r145, [%rd2+44];
	setp.eq.s32 	%p262, %r145, %r1776;
	setp.ne.s32 	%p263, %r145, %r1776;
	setp.eq.s32 	%p264, %r145, 0;
	and.pred  	%p265, %p264, %p263;
	selp.u32 	%r1945, 1, 0, %p265;
	add.s32 	%r909, %r907, %r1945;
	selp.u32 	%r147, 1, 0, %p262;
	add.s32 	%r910, %r908, %r147;
	add.s32 	%r911, %r910, %r909;
	setp.eq.s32 	%p266, %r911, 4;
	mad.lo.s32 	%r912, %r910, %r910, %r138;
	selp.b32 	%r148, %r912, %r138, %p266;
	setp.ne.s32 	%p267, %r134, %r1776;
	and.pred  	%p268, %p267, %p261;
	selp.u32 	%r1902, 1, 0, %p268;
	@%p260 bra 	$L__BB0_135;
	ld.param.u32 	%r1777, [_Z16evaluationKernelPiS_i_param_2];
	setp.eq.s32 	%p269, %r134, %r1777;
	setp.eq.s32 	%p270, %r135, 0;
	selp.u32 	%r1903, 1, 0, %p269;
	selp.u32 	%r913, 1, 0, %p270;
	add.s32 	%r1902, %r1902, %r913;
	bra.uni 	$L__BB0_136;
$L__BB0_135:
	ld.param.u32 	%r1778, [_Z16evaluationKernelPiS_i_param_2];
	setp.ne.s32 	%p271, %r134, %r1778;
	selp.b32 	%r1903, 1, 2, %p271;
$L__BB0_136:
	ld.param.u32 	%r1779, [_Z16evaluationKernelPiS_i_param_2];
	setp.eq.s32 	%p272, %r145, %r1779;
	setp.eq.s32 	%p273, %r135, 0;
	add.s32 	%r914, %r1902, %r1945;
	add.s32 	%r915, %r1903, %r147;
	ld.local.u32 	%r155, [%rd2+48];
	setp.eq.s32 	%p274, %r155, %r1779;
	setp.ne.s32 	%p275, %r155, %r1779;
	setp.eq.s32 	%p276, %r155, 0;
	and.pred  	%p277, %p276, %p275;
	selp.u32 	%r1947, 1, 0, %p277;
	add.s32 	%r916, %r914, %r1947;
	selp.u32 	%r157, 1, 0, %p274;
	add.s32 	%r917, %r915, %r157;
	add.s32 	%r918, %r917, %r916;
	setp.eq.s32 	%p278, %r918, 4;
	mad.lo.s32 	%r919, %r917, %r917, %r148;
	selp.b32 	%r158, %r919, %r148, %p278;
	setp.ne.s32 	%p279, %r135, %r1779;
	and.pred  	%p280, %p279, %p273;
	selp.u32 	%r1904, 1, 0, %p280;
	@%p272 bra 	$L__BB0_138;
	ld.param.u32 	%r1780, [_Z16evaluationKernelPiS_i_param_2];
	setp.eq.s32 	%p281, %r135, %r1780;
	setp.eq.s32 	%p282, %r145, 0;
	selp.u32 	%r1905, 1, 0, %p281;
	selp.u32 	%r920, 1, 0, %p282;
	add.s32 	%r1904, %r1904, %r920;
	bra.uni 	$L__BB0_139;
$L__BB0_138:
	ld.param.u32 	%r1781, [_Z16evaluationKernelPiS_i_param_2];
	setp.ne.s32 	%p283, %r135, %r1781;
	selp.b32 	%r1905, 1, 2, %p283;
$L__BB0_139:
	ld.param.u32 	%r1782, [_Z16evaluationKernelPiS_i_param_2];
	add.s32 	%r921, %r1904, %r1947;
	add.s32 	%r922, %r1905, %r157;
	ld.local.u32 	%r165, [%rd2+52];
	setp.eq.s32 	%p284, %r165, %r1782;
	setp.ne.s32 	%p285, %r165, %r1782;
	setp.eq.s32 	%p286, %r165, 0;
	and.pred  	%p287, %p286, %p285;
	selp.u32 	%r923, 1, 0, %p287;
	add.s32 	%r924, %r921, %r923;
	selp.u32 	%r925, 1, 0, %p284;
	add.s32 	%r926, %r922, %r925;
	add.s32 	%r927, %r926, %r924;
	setp.eq.s32 	%p288, %r927, 4;
	mad.lo.s32 	%r928, %r926, %r926, %r158;
	selp.b32 	%r166, %r928, %r158, %p288;
	ld.local.v2.u32 	{%r167, %r168}, [%rd2+56];
	setp.ne.s32 	%p289, %r167, %r1782;
	setp.eq.s32 	%p290, %r167, 0;
	and.pred  	%p291, %p289, %p290;
	selp.u32 	%r1906, 1, 0, %p291;
	setp.eq.s32 	%p292, %r168, %r1782;
	@%p292 bra 	$L__BB0_141;
	ld.param.u32 	%r1783, [_Z16evaluationKernelPiS_i_param_2];
	setp.eq.s32 	%p293, %r167, %r1783;
	selp.u32 	%r1907, 1, 0, %p293;
	setp.eq.s32 	%p294, %r168, 0;
	selp.u32 	%r929, 1, 0, %p294;
	add.s32 	%r1906, %r1906, %r929;
	bra.uni 	$L__BB0_142;
$L__BB0_141:
	ld.param.u32 	%r1784, [_Z16evaluationKernelPiS_i_param_2];
	setp.ne.s32 	%p295, %r167, %r1784;
	selp.b32 	%r1907, 1, 2, %p295;
$L__BB0_142:
	ld.param.u32 	%r1785, [_Z16evaluationKernelPiS_i_param_2];
	ld.local.v2.u32 	{%r175, %r176}, [%rd2+64];
	setp.eq.s32 	%p296, %r175, %r1785;
	setp.ne.s32 	%p297, %r175, %r1785;
	setp.eq.s32 	%p298, %r175, 0;
	and.pred  	%p299, %p298, %p297;
	selp.u32 	%r930, 1, 0, %p299;
	add.s32 	%r931, %r1906, %r930;
	selp.u32 	%r932, 1, 0, %p296;
	add.s32 	%r933, %r1907, %r932;
	setp.eq.s32 	%p300, %r176, %r1785;
	setp.ne.s32 	%p301, %r176, %r1785;
	setp.eq.s32 	%p302, %r176, 0;
	and.pred  	%p303, %p302, %p301;
	selp.u32 	%r177, 1, 0, %p303;
	add.s32 	%r934, %r931, %r177;
	selp.u32 	%r178, 1, 0, %p300;
	add.s32 	%r935, %r933, %r178;
	add.s32 	%r936, %r935, %r934;
	setp.eq.s32 	%p304, %r936, 4;
	mad.lo.s32 	%r937, %r935, %r935, %r166;
	selp.b32 	%r179, %r937, %r166, %p304;
	setp.ne.s32 	%p305, %r168, %r1785;
	setp.eq.s32 	%p306, %r168, 0;
	and.pred  	%p307, %p305, %p306;
	selp.u32 	%r1908, 1, 0, %p307;
	@%p296 bra 	$L__BB0_144;
	ld.param.u32 	%r1786, [_Z16evaluationKernelPiS_i_param_2];
	setp.eq.s32 	%p308, %r168, %r1786;
	setp.eq.s32 	%p309, %r175, 0;
	selp.u32 	%r1909, 1, 0, %p308;
	selp.u32 	%r938, 1, 0, %p309;
	add.s32 	%r1908, %r1908, %r938;
	bra.uni 	$L__BB0_145;
$L__BB0_144:
	ld.param.u32 	%r1787, [_Z16evaluationKernelPiS_i_param_2];
	setp.ne.s32 	%p310, %r168, %r1787;
	selp.b32 	%r1909, 1, 2, %p310;
$L__BB0_145:
	ld.param.u32 	%r1788, [_Z16evaluationKernelPiS_i_param_2];
	setp.eq.s32 	%p311, %r176, %r1788;
	setp.eq.s32 	%p312, %r175, 0;
	add.s32 	%r939, %r1908, %r177;
	add.s32 	%r940, %r1909, %r178;
	ld.local.u32 	%r186, [%rd2+72];
	setp.eq.s32 	%p313, %r186, %r1788;
	setp.ne.s32 	%p314, %r186, %r1788;
	setp.eq.s32 	%p315, %r186, 0;
	and.pred  	%p316, %p315, %p314;
	selp.u32 	%r1951, 1, 0, %p316;
	add.s32 	%r941, %r939, %r1951;
	selp.u32 	%r188, 1, 0, %p313;
	add.s32 	%r942, %r940, %r188;
	add.s32 	%r943, %r942, %r941;
	setp.eq.s32 	%p317, %r943, 4;
	mad.lo.s32 	%r944, %r942, %r942, %r179;
	selp.b32 	%r189, %r944, %r179, %p317;
	setp.ne.s32 	%p318, %r175, %r1788;
	and.pred  	%p319, %p318, %p312;
	selp.u32 	%r1910, 1, 0, %p319;
	@%p311 bra 	$L__BB0_147;
	ld.param.u32 	%r1789, [_Z16evaluationKernelPiS_i_param_2];
	setp.eq.s32 	%p320, %r175, %r1789;
	setp.eq.s32 	%p321, %r176, 0;
	selp.u32 	%r1911, 1, 0, %p320;
	selp.u32 	%r945, 1, 0, %p321;
	add.s32 	%r1910, %r1910, %r945;
	bra.uni 	$L__BB0_148;
$L__BB0_147:
	ld.param.u32 	%r1790, [_Z16evaluationKernelPiS_i_param_2];
	setp.ne.s32 	%p322, %r175, %r1790;
	selp.b32 	%r1911, 1, 2, %p322;
$L__BB0_148:
	ld.param.u32 	%r1791, [_Z16evaluationKernelPiS_i_param_2];
	setp.eq.s32 	%p323, %r186, %r1791;
	setp.eq.s32 	%p324, %r176, 0;
	add.s32 	%r946, %r1910, %r1951;
	add.s32 	%r947, %r1911, %r188;
	ld.local.u32 	%r196, [%rd2+76];
	setp.eq.s32 	%p325, %r196, %r1791;
	setp.ne.s32 	%p326, %r196, %r1791;
	setp.eq.s32 	%p327, %r196, 0;
	and.pred  	%p328, %p327, %p326;
	selp.u32 	%r1953, 1, 0, %p328;
	add.s32 	%r948, %r946, %r1953;
	selp.u32 	%r198, 1, 0, %p325;
	add.s32 	%r949, %r947, %r198;
	add.s32 	%r950, %r949, %r948;
	setp.eq.s32 	%p329, %r950, 4;
	mad.lo.s32 	%r951, %r949, %r949, %r189;
	selp.b32 	%r199, %r951, %r189, %p329;
	setp.ne.s32 	%p330, %r176, %r1791;
	and.pred  	%p331, %p330, %p324;
	selp.u32 	%r1912, 1, 0, %p331;
	@%p323 bra 	$L__BB0_150;
	ld.param.u32 	%r1792, [_Z16evaluationKernelPiS_i_param_2];
	setp.eq.s32 	%p332, %r176, %r1792;
	setp.eq.s32 	%p333, %r186, 0;
	selp.u32 	%r1913, 1, 0, %p332;
	selp.u32 	%r952, 1, 0, %p333;
	add.s32 	%r1912, %r1912, %r952;
	bra.uni 	$L__BB0_151;
$L__BB0_150:
	ld.param.u32 	%r1793, [_Z16evaluationKernelPiS_i_param_2];
	setp.ne.s32 	%p334, %r176, %r1793;
	selp.b32 	%r1913, 1, 2, %p334;
$L__BB0_151:
	ld.param.u32 	%r1794, [_Z16evaluationKernelPiS_i_param_2];
	add.s32 	%r953, %r1912, %r1953;
	add.s32 	%r954, %r1913, %r198;
	ld.local.v2.u32 	{%r206, %r207}, [%rd2+80];
	setp.eq.s32 	%p335, %r206, %r1794;
	setp.ne.s32 	%p336, %r206, %r1794;
	setp.eq.s32 	%p337, %r206, 0;
	and.pred  	%p338, %p337, %p336;
	selp.u32 	%r955, 1, 0, %p338;
	add.s32 	%r956, %r953, %r955;
	selp.u32 	%r957, 1, 0, %p335;
	add.s32 	%r958, %r954, %r957;
	add.s32 	%r959, %r958, %r956;
	setp.eq.s32 	%p339, %r959, 4;
	mad.lo.s32 	%r960, %r958, %r958, %r199;
	selp.b32 	%r208, %r960, %r199, %p339;
	setp.ne.s32 	%p340, %r207, %r1794;
	setp.eq.s32 	%p341, %r207, 0;
	and.pred  	%p342, %p340, %p341;
	selp.u32 	%r1914, 1, 0, %p342;
	ld.local.u32 	%r210, [%rd2+88];
	setp.eq.s32 	%p343, %r210, %r1794;
	@%p343 bra 	$L__BB0_153;
	ld.param.u32 	%r1795, [_Z16evaluationKernelPiS_i_param_2];
	setp.eq.s32 	%p344, %r207, %r1795;
	selp.u32 	%r1915, 1, 0, %p344;
	setp.eq.s32 	%p345, %r210, 0;
	selp.u32 	%r961, 1, 0, %p345;
	add.s32 	%r1914, %r1914, %r961;
	bra.uni 	$L__BB0_154;
$L__BB0_153:
	ld.param.u32 	%r1796, [_Z16evaluationKernelPiS_i_param_2];
	setp.ne.s32 	%p346, %r207, %r1796;
	selp.b32 	%r1915, 1, 2, %p346;
$L__BB0_154:
	ld.param.u32 	%r1797, [_Z16evaluationKernelPiS_i_param_2];
	ld.local.u32 	%r216, [%rd2+92];
	setp.eq.s32 	%p347, %r216, %r1797;
	setp.ne.s32 	%p348, %r216, %r1797;
	setp.eq.s32 	%p349, %r216, 0;
	and.pred  	%p350, %p348, %p349;
	selp.u32 	%r217, 1, 0, %p350;
	add.s32 	%r962, %r1914, %r217;
	selp.u32 	%r218, 1, 0, %p347;
	add.s32 	%r963, %r1915, %r218;
	ld.local.u32 	%r219, [%rd2+96];
	setp.eq.s32 	%p351, %r219, %r1797;
	setp.ne.s32 	%p352, %r219, %r1797;
	setp.eq.s32 	%p353, %r219, 0;
	and.pred  	%p354, %p352, %p353;
	selp.u32 	%r220, 1, 0, %p354;
	add.s32 	%r964, %r962, %r220;
	selp.u32 	%r221, 1, 0, %p351;
	add.s32 	%r965, %r963, %r221;
	add.s32 	%r966, %r965, %r964;
	setp.eq.s32 	%p355, %r966, 4;
	mad.lo.s32 	%r967, %r965, %r965, %r208;
	selp.b32 	%r222, %r967, %r208, %p355;
	setp.ne.s32 	%p356, %r210, %r1797;
	setp.eq.s32 	%p357, %r210, 0;
	and.pred  	%p358, %p356, %p357;
	selp.u32 	%r1916, 1, 0, %p358;
	@%p347 bra 	$L__BB0_156;
	ld.param.u32 	%r1799, [_Z16evaluationKernelPiS_i_param_2];
	setp.eq.s32 	%p360, %r210, %r1799;
	setp.eq.s32 	%p361, %r216, 0;
	selp.u32 	%r1917, 1, 0, %p360;
	selp.u32 	%r968, 1, 0, %p361;
	add.s32 	%r1916, %r1916, %r968;
	bra.uni 	$L__BB0_157;
$L__BB0_156:
	ld.param.u32 	%r1798, [_Z16evaluationKernelPiS_i_param_2];
	setp.ne.s32 	%p359, %r210, %r1798;
	selp.b32 	%r1917, 1, 2, %p359;
$L__BB0_157:
	ld.param.u32 	%r1800, [_Z16evaluationKernelPiS_i_param_2];
	setp.eq.s32 	%p362, %r219, %r1800;
	add.s32 	%r969, %r1916, %r220;
	add.s32 	%r970, %r1917, %r221;
	ld.local.u32 	%r229, [%rd2+100];
	setp.eq.s32 	%p363, %r229, %r1800;
	setp.ne.s32 	%p364, %r229, %r1800;
	setp.eq.s32 	%p365, %r229, 0;
	and.pred  	%p366, %p364, %p365;
	selp.u32 	%r230, 1, 0, %p366;
	add.s32 	%r971, %r969, %r230;
	selp.u32 	%r231, 1, 0, %p363;
	add.s32 	%r972, %r970, %r231;
	add.s32 	%r973, %r972, %r971;
	setp.eq.s32 	%p367, %r973, 4;
	mad.lo.s32 	%r974, %r972, %r972, %r222;
	selp.b32 	%r232, %r974, %r222, %p367;
	@%p362 bra 	$L__BB0_159;
	setp.eq.s32 	%p369, %r219, 0;
	selp.u32 	%r975, 1, 0, %p369;
	add.s32 	%r1918, %r217, %r975;
	mov.u32 	%r1919, %r218;
	bra.uni 	$L__BB0_160;
$L__BB0_159:
	ld.param.u32 	%r1801, [_Z16evaluationKernelPiS_i_param_2];
	setp.ne.s32 	%p368, %r216, %r1801;
	selp.b32 	%r1919, 1, 2, %p368;
	mov.u32 	%r1918, %r217;
$L__BB0_160:
	ld.param.u32 	%r1802, [_Z16evaluationKernelPiS_i_param_2];
	setp.eq.s32 	%p370, %r229, %r1802;
	add.s32 	%r976, %r1918, %r230;
	add.s32 	%r977, %r1919, %r231;
	ld.local.u32 	%r237, [%rd2+104];
	setp.eq.s32 	%p371, %r237, %r1802;
	setp.ne.s32 	%p372, %r237, %r1802;
	setp.eq.s32 	%p373, %r237, 0;
	and.pred  	%p374, %p372, %p373;
	selp.u32 	%r238, 1, 0, %p374;
	add.s32 	%r978, %r976, %r238;
	selp.u32 	%r239, 1, 0, %p371;
	add.s32 	%r979, %r977, %r239;
	add.s32 	%r980, %r979, %r978;
	setp.eq.s32 	%p375, %r980, 4;
	mad.lo.s32 	%r981, %r979, %r979, %r232;
	selp.b32 	%r240, %r981, %r232, %p375;
	@%p370 bra 	$L__BB0_162;
	setp.eq.s32 	%p377, %r229, 0;
	selp.u32 	%r982, 1, 0, %p377;
	add.s32 	%r1920, %r220, %r982;
	mov.u32 	%r1921, %r221;
	bra.uni 	$L__BB0_163;
$L__BB0_162:
	ld.param.u32 	%r1803, [_Z16evaluationKernelPiS_i_param_2];
	setp.ne.s32 	%p376, %r219, %r1803;
	selp.b32 	%r1921, 1, 2, %p376;
	mov.u32 	%r1920, %r220;
$L__BB0_163:
	ld.param.u32 	%r1804, [_Z16evaluationKernelPiS_i_param_2];
	add.s32 	%r983, %r1920, %r238;
	add.s32 	%r984, %r1921, %r239;
	ld.local.u32 	%r245, [%rd2+108];
	setp.eq.s32 	%p378, %r245, %r1804;
	setp.ne.s32 	%p379, %r245, %r1804;
	setp.eq.s32 	%p380, %r245, 0;
	and.pred  	%p381, %p379, %p380;
	selp.u32 	%r985, 1, 0, %p381;
	add.s32 	%r986, %r983, %r985;
	selp.u32 	%r987, 1, 0, %p378;
	add.s32 	%r988, %r984, %r987;
	add.s32 	%r989, %r988, %r986;
	setp.eq.s32 	%p382, %r989, 4;
	mad.lo.s32 	%r990, %r988, %r988, %r240;
	selp.b32 	%r246, %r990, %r240, %p382;
	ld.local.v2.u32 	{%r247, %r248}, [%rd2+112];
	setp.eq.s32 	%p383, %r248, %r1804;
	@%p383 bra 	$L__BB0_165;
	ld.param.u32 	%r1805, [_Z16evaluationKernelPiS_i_param_2];
	setp.ne.s32 	%p384, %r247, %r1805;
	setp.eq.s32 	%p385, %r247, %r1805;
	selp.u32 	%r1923, 1, 0, %p385;
	setp.eq.s32 	%p386, %r248, 0;
	selp.u32 	%r991, 1, 0, %p386;
	setp.eq.s32 	%p387, %r247, 0;
	and.pred  	%p388, %p384, %p387;
	selp.u32 	%r992, 1, 0, %p388;
	add.s32 	%r1922, %r992, %r991;
	bra.uni 	$L__BB0_166;
$L__BB0_165:
	ld.param.u32 	%r1806, [_Z16evaluationKernelPiS_i_param_2];
	setp.ne.s32 	%p389, %r247, %r1806;
	setp.eq.s32 	%p390, %r247, 0;
	and.pred  	%p391, %p389, %p390;
	selp.u32 	%r1922, 1, 0, %p391;
	selp.b32 	%r1923, 1, 2, %p389;
$L__BB0_166:
	ld.param.u32 	%r1807, [_Z16evaluationKernelPiS_i_param_2];
	ld.local.v2.u32 	{%r255, %r256}, [%rd2+120];
	setp.eq.s32 	%p392, %r255, %r1807;
	setp.ne.s32 	%p393, %r255, %r1807;
	setp.eq.s32 	%p394, %r255, 0;
	and.pred  	%p395, %p393, %p394;
	selp.u32 	%r257, 1, 0, %p395;
	add.s32 	%r993, %r1922, %r257;
	selp.u32 	%r1927, 1, 0, %p392;
	add.s32 	%r994, %r1923, %r1927;
	setp.eq.s32 	%p396, %r256, %r1807;
	setp.ne.s32 	%p397, %r256, %r1807;
	setp.eq.s32 	%p398, %r256, 0;
	and.pred  	%p399, %p397, %p398;
	selp.u32 	%r259, 1, 0, %p399;
	add.s32 	%r995, %r993, %r259;
	selp.u32 	%r260, 1, 0, %p396;
	add.s32 	%r996, %r994, %r260;
	add.s32 	%r997, %r996, %r995;
	setp.eq.s32 	%p400, %r997, 4;
	mad.lo.s32 	%r998, %r996, %r996, %r246;
	selp.b32 	%r261, %r998, %r246, %p400;
	@%p392 bra 	$L__BB0_168;
	ld.param.u32 	%r1809, [_Z16evaluationKernelPiS_i_param_2];
	setp.ne.s32 	%p404, %r248, %r1809;
	setp.eq.s32 	%p405, %r248, %r1809;
	selp.u32 	%r1925, 1, 0, %p405;
	selp.u32 	%r999, 1, 0, %p394;
	setp.eq.s32 	%p407, %r248, 0;
	and.pred  	%p408, %p404, %p407;
	selp.u32 	%r1000, 1, 0, %p408;
	add.s32 	%r1924, %r1000, %r999;
	bra.uni 	$L__BB0_169;
$L__BB0_168:
	ld.param.u32 	%r1808, [_Z16evaluationKernelPiS_i_param_2];
	setp.ne.s32 	%p401, %r248, %r1808;
	setp.eq.s32 	%p402, %r248, 0;
	and.pred  	%p403, %p401, %p402;
	selp.u32 	%r1924, 1, 0, %p403;
	selp.b32 	%r1925, 1, 2, %p401;
$L__BB0_169:
	ld.param.u32 	%r1810, [_Z16evaluationKernelPiS_i_param_2];
	setp.eq.s32 	%p409, %r256, %r1810;
	add.s32 	%r1001, %r1924, %r259;
	add.s32 	%r1002, %r1925, %r260;
	ld.local.u32 	%r268, [%rd2+128];
	setp.eq.s32 	%p410, %r268, %r1810;
	setp.ne.s32 	%p411, %r268, %r1810;
	setp.eq.s32 	%p412, %r268, 0;
	and.pred  	%p413, %p411, %p412;
	selp.u32 	%r269, 1, 0, %p413;
	add.s32 	%r1003, %r1001, %r269;
	selp.u32 	%r270, 1, 0, %p410;
	add.s32 	%r1004, %r1002, %r270;
	add.s32 	%r1005, %r1004, %r1003;
	setp.eq.s32 	%p414, %r1005, 4;
	mad.lo.s32 	%r1006, %r1004, %r1004, %r261;
	selp.b32 	%r271, %r1006, %r261, %p414;
	@%p409 bra 	$L__BB0_171;
	selp.u32 	%r1007, 1, 0, %p398;
	add.s32 	%r1926, %r257, %r1007;
	bra.uni 	$L__BB0_172;
$L__BB0_171:
	ld.param.u32 	%r1811, [_Z16evaluationKernelPiS_i_param_2];
	setp.ne.s32 	%p415, %r255, %r1811;
	selp.b32 	%r1927, 1, 2, %p415;
	mov.u32 	%r1926, %r257;
$L__BB0_172:
	ld.param.u32 	%r1812, [_Z16evaluationKernelPiS_i_param_2];
	setp.eq.s32 	%p417, %r268, %r1812;
	add.s32 	%r1008, %r1926, %r269;
	add.s32 	%r1009, %r1927, %r270;
	ld.local.u32 	%r276, [%rd2+132];
	setp.eq.s32 	%p418, %r276, %r1812;
	setp.ne.s32 	%p419, %r276, %r1812;
	setp.eq.s32 	%p420, %r276, 0;
	and.pred  	%p421, %p419, %p420;
	selp.u32 	%r277, 1, 0, %p421;
	add.s32 	%r1010, %r1008, %r277;
	selp.u32 	%r278, 1, 0, %p418;
	add.s32 	%r1011, %r1009, %r278;
	add.s32 	%r1012, %r1011, %r1010;
	setp.eq.s32 	%p422, %r1012, 4;
	mad.lo.s32 	%r1013, %r1011, %r1011, %r271;
	selp.b32 	%r279, %r1013, %r271, %p422;
	@%p417 bra 	$L__BB0_174;
	selp.u32 	%r1014, 1, 0, %p412;
	add.s32 	%r1928, %r259, %r1014;
	mov.u32 	%r1929, %r260;
	bra.uni 	$L__BB0_175;
$L__BB0_174:
	ld.param.u32 	%r1813, [_Z16evaluationKernelPiS_i_param_2];
	setp.ne.s32 	%p423, %r256, %r1813;
	selp.b32 	%r1929, 1, 2, %p423;
	mov.u32 	%r1928, %r259;
$L__BB0_175:
	ld.param.u32 	%r1814, [_Z16evaluationKernelPiS_i_param_2];
	add.s32 	%r1015, %r1928, %r277;
	add.s32 	%r1016, %r1929, %r278;
	ld.local.v2.u32 	{%r284, %r285}, [%rd2+136];
	setp.eq.s32 	%p425, %r284, %r1814;
	setp.ne.s32 	%p426, %r284, %r1814;
	setp.eq.s32 	%p427, %r284, 0;
	and.pred  	%p428, %p426, %p427;
	selp.u32 	%r1017, 1, 0, %p428;
	add.s32 	%r1018, %r1015, %r1017;
	selp.u32 	%r1019, 1, 0, %p425;
	add.s32 	%r1020, %r1016, %r1019;
	add.s32 	%r1021, %r1020, %r1018;
	setp.eq.s32 	%p429, %r1021, 4;
	mad.lo.s32 	%r1022, %r1020, %r1020, %r279;
	selp.b32 	%r286, %r1022, %r279, %p429;
	ld.local.u32 	%r287, [%rd2+144];
	setp.eq.s32 	%p430, %r287, %r1814;
	@%p430 bra 	$L__BB0_177;
	ld.param.u32 	%r1815, [_Z16evaluationKernelPiS_i_param_2];
	setp.ne.s32 	%p431, %r285, %r1815;
	setp.eq.s32 	%p432, %r285, %r1815;
	selp.u32 	%r1931, 1, 0, %p432;
	setp.eq.s32 	%p433, %r287, 0;
	selp.u32 	%r1023, 1, 0, %p433;
	setp.eq.s32 	%p434, %r285, 0;
	and.pred  	%p435, %p431, %p434;
	selp.u32 	%r1024, 1, 0, %p435;
	add.s32 	%r1930, %r1024, %r1023;
	bra.uni 	$L__BB0_178;
$L__BB0_177:
	ld.param.u32 	%r1816, [_Z16evaluationKernelPiS_i_param_2];
	setp.ne.s32 	%p436, %r285, %r1816;
	setp.eq.s32 	%p437, %r285, 0;
	and.pred  	%p438, %p436, %p437;
	selp.u32 	%r1930, 1, 0, %p438;
	selp.b32 	%r1931, 1, 2, %p436;
$L__BB0_178:
	ld.param.u32 	%r1817, [_Z16evaluationKernelPiS_i_param_2];
	ld.local.u32 	%r294, [%rd2+148];
	setp.eq.s32 	%p439, %r294, %r1817;
	setp.ne.s32 	%p440, %r294, %r1817;
	setp.eq.s32 	%p441, %r294, 0;
	and.pred  	%p442, %p440, %p441;
	selp.u32 	%r295, 1, 0, %p442;
	add.s32 	%r1025, %r1930, %r295;
	selp.u32 	%r1026, 1, 0, %p439;
	add.s32 	%r1027, %r1931, %r1026;
	ld.local.u32 	%r296, [%rd2+152];
	setp.eq.s32 	%p443, %r296, %r1817;
	setp.ne.s32 	%p444, %r296, %r1817;
	setp.eq.s32 	%p445, %r296, 0;
	and.pred  	%p446, %p444, %p445;
	selp.u32 	%r297, 1, 0, %p446;
	add.s32 	%r1028, %r1025, %r297;
	selp.u32 	%r298, 1, 0, %p443;
	add.s32 	%r1029, %r1027, %r298;
	add.s32 	%r1030, %r1029, %r1028;
	setp.eq.s32 	%p447, %r1030, 4;
	mad.lo.s32 	%r1031, %r1029, %r1029, %r286;
	selp.b32 	%r299, %r1031, %r286, %p447;
	@%p439 bra 	$L__BB0_180;
	ld.param.u32 	%r1819, [_Z16evaluationKernelPiS_i_param_2];
	setp.ne.s32 	%p451, %r287, %r1819;
	setp.eq.s32 	%p452, %r287, %r1819;
	selp.u32 	%r1933, 1, 0, %p452;
	selp.u32 	%r1032, 1, 0, %p441;
	setp.eq.s32 	%p454, %r287, 0;
	and.pred  	%p455, %p451, %p454;
	selp.u32 	%r1033, 1, 0, %p455;
	add.s32 	%r1932, %r1033, %r1032;
	bra.uni 	$L__BB0_181;
$L__BB0_180:
	ld.param.u32 	%r1818, [_Z16evaluationKernelPiS_i_param_2];
	setp.ne.s32 	%p448, %r287, %r1818;
	setp.eq.s32 	%p449, %r287, 0;
	and.pred  	%p450, %p448, %p449;
	selp.u32 	%r1932, 1, 0, %p450;
	selp.b32 	%r1933, 1, 2, %p448;
$L__BB0_181:
	ld.param.u32 	%r1820, [_Z16evaluationKernelPiS_i_param_2];
	setp.eq.s32 	%p456, %r296, %r1820;
	add.s32 	%r1034, %r1932, %r297;
	add.s32 	%r1035, %r1933, %r298;
	ld.local.u32 	%r306, [%rd2+156];
	setp.eq.s32 	%p457, %r306, %r1820;
	setp.ne.s32 	%p458, %r306, %r1820;
	setp.eq.s32 	%p459, %r306, 0;
	and.pred  	%p460, %p458, %p459;
	selp.u32 	%r1036, 1, 0, %p460;
	add.s32 	%r1037, %r1034, %r1036;
	selp.u32 	%r1038, 1, 0, %p457;
	add.s32 	%r1039, %r1035, %r1038;
	add.s32 	%r1040, %r1039, %r1037;
	setp.eq.s32 	%p461, %r1040, 4;
	mad.lo.s32 	%r1041, %r1039, %r1039, %r299;
	selp.b32 	%r307, %r1041, %r299, %p461;
	@%p456 bra 	$L__BB0_183;
	ld.param.u32 	%r1822, [_Z16evaluationKernelPiS_i_param_2];
	setp.eq.s32 	%p463, %r294, %r1822;
	selp.u32 	%r1935, 1, 0, %p463;
	selp.u32 	%r1042, 1, 0, %p445;
	add.s32 	%r1934, %r295, %r1042;
	bra.uni 	$L__BB0_184;
$L__BB0_183:
	ld.param.u32 	%r1821, [_Z16evaluationKernelPiS_i_param_2];
	setp.ne.s32 	%p462, %r294, %r1821;
	selp.b32 	%r1935, 1, 2, %p462;
	mov.u32 	%r1934, %r295;
$L__BB0_184:
	ld.param.u32 	%r1823, [_Z16evaluationKernelPiS_i_param_2];
	setp.eq.s32 	%p465, %r306, %r1823;
	setp.ne.s32 	%p466, %r306, %r1823;
	and.pred  	%p468, %p466, %p459;
	selp.u32 	%r1043, 1, 0, %p468;
	add.s32 	%r1044, %r1934, %r1043;
	selp.u32 	%r1045, 1, 0, %p465;
	add.s32 	%r1046, %r1935, %r1045;
	ld.local.u32 	%r313, [%rd2+160];
	setp.eq.s32 	%p469, %r313, %r1823;
	setp.ne.s32 	%p470, %r313, %r1823;
	setp.eq.s32 	%p471, %r313, 0;
	and.pred  	%p472, %p470, %p471;
	selp.u32 	%r314, 1, 0, %p472;
	add.s32 	%r1047, %r1044, %r314;
	selp.u32 	%r1048, 1, 0, %p469;
	add.s32 	%r1049, %r1046, %r1048;
	add.s32 	%r1050, %r1049, %r1047;
	setp.eq.s32 	%p473, %r1050, 4;
	mad.lo.s32 	%r1051, %r1049, %r1049, %r307;
	selp.b32 	%r315, %r1051, %r307, %p473;
	@%p465 bra 	$L__BB0_186;
	selp.u32 	%r1052, 1, 0, %p459;
	add.s32 	%r1936, %r297, %r1052;
	mov.u32 	%r1937, %r298;
	bra.uni 	$L__BB0_187;
$L__BB0_186:
	ld.param.u32 	%r1824, [_Z16evaluationKernelPiS_i_param_2];
	setp.ne.s32 	%p474, %r296, %r1824;
	selp.b32 	%r1937, 1, 2, %p474;
	mov.u32 	%r1936, %r297;
$L__BB0_187:
	ld.param.u32 	%r1825, [_Z16evaluationKernelPiS_i_param_2];
	setp.eq.s32 	%p476, %r210, 0;
	setp.ne.s32 	%p477, %r210, %r1825;
	setp.eq.s32 	%p478, %r210, %r1825;
	setp.eq.s32 	%p479, %r207, 0;
	setp.eq.s32 	%p480, %r168, 0;
	setp.ne.s32 	%p481, %r168, %r1825;
	setp.eq.s32 	%p482, %r168, %r1825;
	setp.eq.s32 	%p483, %r167, 0;
	setp.eq.s32 	%p484, %r145, %r1825;
	setp.eq.s32 	%p485, %r128, 0;
	setp.eq.s32 	%p486, %r135, %r1825;
	setp.ne.s32 	%p487, %r134, %r1825;
	setp.eq.s32 	%p488, %r134, %r1825;
	setp.ne.s32 	%p489, %r128, %r1825;
	setp.eq.s32 	%p490, %r128, %r1825;
	setp.eq.s32 	%p491, %r125, 0;
	setp.eq.s32 	%p492, %r86, 0;
	setp.eq.s32 	%p493, %r94, %r1825;
	setp.ne.s32 	%p494, %r93, %r1825;
	setp.eq.s32 	%p495, %r93, %r1825;
	setp.eq.s32 	%p496, %r86, %r1825;
	setp.ne.s32 	%p497, %r86, %r1825;
	setp.eq.s32 	%p498, %r85, 0;
	add.s32 	%r1053, %r1936, %r314;
	setp.eq.s32 	%p499, %r313, %r1825;
	selp.u32 	%r1054, 1, 0, %p499;
	add.s32 	%r1055, %r1937, %r1054;
	ld.local.u32 	%r320, [%rd2+164];
	setp.eq.s32 	%p500, %r320, %r1825;
	setp.ne.s32 	%p501, %r320, %r1825;
	setp.eq.s32 	%p502, %r320, 0;
	and.pred  	%p503, %p501, %p502;
	selp.u32 	%r1056, 1, 0, %p503;
	add.s32 	%r1057, %r1053, %r1056;
	selp.u32 	%r1058, 1, 0, %p500;
	add.s32 	%r1059, %r1055, %r1058;
	add.s32 	%r1060, %r1059, %r1057;
	setp.eq.s32 	%p504, %r1060, 4;
	mad.lo.s32 	%r1061, %r1059, %r1059, %r315;
	selp.b32 	%r1062, %r1061, %r315, %p504;
	setp.eq.s32 	%p505, %r85, %r1825;
	setp.ne.s32 	%p506, %r85, %r1825;
	and.pred  	%p507, %p498, %p506;
	selp.u32 	%r1063, 1, 0, %p507;
	setp.ne.s32 	%p508, %r125, %r1825;
	setp.eq.s32 	%p509, %r125, %r1825;
	selp.b32 	%r1064, 2, 1, %p505;
	selp.u32 	%r1065, 1, 0, %p505;
	selp.b32 	%r1066, %r1064, %r1065, %p509;
	and.pred  	%p510, %p491, %p508;
	selp.u32 	%r1067, 1, 0, %p510;
	add.s32 	%r1068, %r1063, %r1067;
	setp.ne.s32 	%p511, %r167, %r1825;
	setp.eq.s32 	%p512, %r167, %r1825;
	selp.u32 	%r1069, 1, 0, %p512;
	add.s32 	%r1070, %r1066, %r1069;
	and.pred  	%p513, %p483, %p511;
	selp.u32 	%r321, 1, 0, %p513;
	add.s32 	%r1071, %r1068, %r321;
	setp.ne.s32 	%p514, %r207, %r1825;
	setp.eq.s32 	%p515, %r207, %r1825;
	selp.u32 	%r1072, 1, 0, %p515;
	add.s32 	%r1073, %r1070, %r1072;
	and.pred  	%p516, %p479, %p514;
	selp.u32 	%r322, 1, 0, %p516;
	add.s32 	%r1074, %r1071, %r322;
	add.s32 	%r1075, %r1074, %r1073;
	setp.eq.s32 	%p517, %r1075, 4;
	mad.lo.s32 	%r1076, %r1073, %r1073, %r1062;
	selp.b32 	%r1077, %r1076, %r1062, %p517;
	and.pred  	%p518, %p492, %p497;
	selp.u32 	%r1078, 1, 0, %p518;
	selp.b32 	%r1079, 2, 1, %p496;
	selp.u32 	%r1080, 1, 0, %p496;
	selp.b32 	%r1081, %r1079, %r1080, %p490;
	and.pred  	%p519, %p485, %p489;
	selp.u32 	%r1082, 1, 0, %p519;
	add.s32 	%r1083, %r1078, %r1082;
	selp.u32 	%r1084, 1, 0, %p482;
	add.s32 	%r1085, %r1081, %r1084;
	and.pred  	%p520, %p480, %p481;
	selp.u32 	%r323, 1, 0, %p520;
	add.s32 	%r1086, %r1083, %r323;
	selp.u32 	%r1087, 1, 0, %p478;
	add.s32 	%r1088, %r1085, %r1087;
	and.pred  	%p521, %p476, %p477;
	selp.u32 	%r324, 1, 0, %p521;
	add.s32 	%r1089, %r1086, %r324;
	add.s32 	%r1090, %r1089, %r1088;
	setp.eq.s32 	%p522, %r1090, 4;
	mad.lo.s32 	%r1091, %r1088, %r1088, %r1077;
	selp.b32 	%r1092, %r1091, %r1077, %p522;
	selp.b32 	%r1093, 2, 1, %p495;
	selp.u32 	%r1094, 1, 0, %p495;
	selp.b32 	%r1095, %r1093, %r1094, %p488;
	setp.eq.s32 	%p523, %r93, 0;
	and.pred  	%p524, %p523, %p494;
	selp.u32 	%r1096, 1, 0, %p524;
	setp.eq.s32 	%p525, %r134, 0;
	and.pred  	%p526, %p525, %p487;
	selp.u32 	%r1097, 1, 0, %p526;
	add.s32 	%r1098, %r1096, %r1097;
	setp.ne.s32 	%p527, %r175, %r1825;
	setp.eq.s32 	%p528, %r175, %r1825;
	selp.u32 	%r1099, 1, 0, %p528;
	add.s32 	%r1100, %r1095, %r1099;
	setp.eq.s32 	%p529, %r175, 0;
	and.pred  	%p530, %p529, %p527;
	selp.u32 	%r1101, 1, 0, %p530;
	add.s32 	%r1102, %r1098, %r1101;
	add.s32 	%r1103, %r1100, %r218;
	add.s32 	%r1104, %r1102, %r217;
	add.s32 	%r1105, %r1104, %r1103;
	setp.eq.s32 	%p531, %r1105, 4;
	mad.lo.s32 	%r1106, %r1103, %r1103, %r1092;
	selp.b32 	%r1107, %r1106, %r1092, %p531;
	selp.b32 	%r1108, 2, 1, %p493;
	selp.u32 	%r1109, 1, 0, %p493;
	selp.b32 	%r1110, %r1108, %r1109, %p486;
	add.s32 	%r1111, %r95, %r136;
	setp.eq.s32 	%p532, %r176, %r1825;
	selp.u32 	%r1112, 1, 0, %p532;
	add.s32 	%r1113, %r1110, %r1112;
	add.s32 	%r1114, %r1111, %r177;
	add.s32 	%r1115, %r1113, %r221;
	add.s32 	%r1116, %r1114, %r220;
	add.s32 	%r1117, %r1116, %r1115;
	setp.eq.s32 	%p533, %r1117, 4;
	mad.lo.s32 	%r1118, %r1115, %r1115, %r1107;
	selp.b32 	%r325, %r1118, %r1107, %p533;
	@%p484 bra 	$L__BB0_189;
	ld.param.u32 	%r1826, [_Z16evaluationKernelPiS_i_param_2];
	setp.eq.s32 	%p534, %r104, %r1826;
	selp.u32 	%r1938, 1, 0, %p534;
	setp.eq.s32 	%p535, %r145, 0;
	selp.u32 	%r1119, 1, 0, %p535;
	add.s32 	%r1939, %r1939, %r1119;
	bra.uni 	$L__BB0_190;
$L__BB0_189:
	ld.param.u32 	%r1827, [_Z16evaluationKernelPiS_i_param_2];
	setp.eq.s32 	%p536, %r104, %r1827;
	selp.b32 	%r1938, 2, 1, %p536;
$L__BB0_190:
	ld.param.u32 	%r1828, [_Z16evaluationKernelPiS_i_param_2];
	setp.eq.s32 	%p537, %r155, %r1828;
	setp.eq.s32 	%p538, %r186, %r1828;
	selp.u32 	%r1120, 1, 0, %p538;
	add.s32 	%r1121, %r1938, %r1120;
	add.s32 	%r1122, %r1939, %r1951;
	setp.eq.s32 	%p539, %r229, %r1828;
	selp.u32 	%r1123, 1, 0, %p539;
	add.s32 	%r1124, %r1121, %r1123;
	add.s32 	%r1125, %r1122, %r230;
	add.s32 	%r1126, %r1125, %r1124;
	setp.eq.s32 	%p540, %r1126, 4;
	mad.lo.s32 	%r1127, %r1124, %r1124, %r325;
	selp.b32 	%r331, %r1127, %r325, %p540;
	@%p537 bra 	$L__BB0_192;
	ld.param.u32 	%r1829, [_Z16evaluationKernelPiS_i_param_2];
	setp.eq.s32 	%p541, %r114, %r1829;
	selp.u32 	%r1940, 1, 0, %p541;
	setp.eq.s32 	%p542, %r155, 0;
	selp.u32 	%r1128, 1, 0, %p542;
	add.s32 	%r1941, %r1941, %r1128;
	bra.uni 	$L__BB0_193;
$L__BB0_192:
	ld.param.u32 	%r1830, [_Z16evaluationKernelPiS_i_param_2];
	setp.eq.s32 	%p543, %r114, %r1830;
	selp.b32 	%r1940, 2, 1, %p543;
$L__BB0_193:
	ld.param.u32 	%r1831, [_Z16evaluationKernelPiS_i_param_2];
	setp.eq.s32 	%p544, %r165, %r1831;
	setp.eq.s32 	%p545, %r196, %r1831;
	selp.u32 	%r1129, 1, 0, %p545;
	add.s32 	%r1130, %r1940, %r1129;
	add.s32 	%r1131, %r1941, %r1953;
	setp.ne.s32 	%p546, %r237, %r1831;
	setp.eq.s32 	%p547, %r237, %r1831;
	selp.u32 	%r1132, 1, 0, %p547;
	add.s32 	%r1133, %r1130, %r1132;
	setp.eq.s32 	%p548, %r237, 0;
	and.pred  	%p549, %p546, %p548;
	selp.u32 	%r1134, 1, 0, %p549;
	add.s32 	%r1135, %r1131, %r1134;
	add.s32 	%r1136, %r1135, %r1133;
	setp.eq.s32 	%p550, %r1136, 4;
	mad.lo.s32 	%r1137, %r1133, %r1133, %r331;
	selp.b32 	%r337, %r1137, %r331, %p550;
	@%p544 bra 	$L__BB0_195;
	ld.param.u32 	%r1832, [_Z16evaluationKernelPiS_i_param_2];
	setp.ne.s32 	%p551, %r124, %r1832;
	setp.eq.s32 	%p552, %r124, %r1832;
	selp.u32 	%r1942, 1, 0, %p552;
	setp.eq.s32 	%p553, %r165, 0;
	selp.u32 	%r1138, 1, 0, %p553;
	setp.eq.s32 	%p554, %r124, 0;
	and.pred  	%p555, %p554, %p551;
	selp.u32 	%r1139, 1, 0, %p555;
	add.s32 	%r1943, %r1139, %r1138;
	bra.uni 	$L__BB0_196;
$L__BB0_195:
	ld.param.u32 	%r1833, [_Z16evaluationKernelPiS_i_param_2];
	setp.eq.s32 	%p556, %r124, 0;
	setp.eq.s32 	%p557, %r124, %r1833;
	setp.ne.s32 	%p558, %r124, %r1833;
	and.pred  	%p559, %p556, %p558;
	selp.u32 	%r1943, 1, 0, %p559;
	selp.b32 	%r1942, 2, 1, %p557;
$L__BB0_196:
	ld.param.u32 	%r1834, [_Z16evaluationKernelPiS_i_param_2];
	setp.eq.s32 	%p560, %r167, %r1834;
	setp.ne.s32 	%p561, %r125, %r1834;
	setp.eq.s32 	%p562, %r125, %r1834;
	setp.eq.s32 	%p563, %r248, 0;
	setp.ne.s32 	%p564, %r248, %r1834;
	setp.eq.s32 	%p565, %r248, %r1834;
	setp.eq.s32 	%p566, %r247, 0;
	setp.eq.s32 	%p567, %r186, %r1834;
	setp.eq.s32 	%p568, %r176, %r1834;
	setp.ne.s32 	%p569, %r175, %r1834;
	setp.eq.s32 	%p570, %r175, %r1834;
	setp.eq.s32 	%p571, %r168, %r1834;
	setp.eq.s32 	%p572, %r135, %r1834;
	setp.ne.s32 	%p573, %r134, %r1834;
	setp.eq.s32 	%p574, %r134, %r1834;
	setp.ne.s32 	%p575, %r128, %r1834;
	setp.eq.s32 	%p576, %r128, %r1834;
	setp.ne.s32 	%p577, %r206, %r1834;
	setp.eq.s32 	%p578, %r206, %r1834;
	selp.u32 	%r1140, 1, 0, %p578;
	add.s32 	%r1141, %r1942, %r1140;
	setp.eq.s32 	%p579, %r206, 0;
	and.pred  	%p580, %p579, %p577;
	selp.u32 	%r1955, 1, 0, %p580;
	add.s32 	%r1142, %r1943, %r1955;
	setp.ne.s32 	%p581, %r245, %r1834;
	setp.eq.s32 	%p582, %r245, %r1834;
	selp.u32 	%r1143, 1, 0, %p582;
	add.s32 	%r1144, %r1141, %r1143;
	setp.eq.s32 	%p583, %r245, 0;
	and.pred  	%p584, %p581, %p583;
	selp.u32 	%r1145, 1, 0, %p584;
	add.s32 	%r1146, %r1142, %r1145;
	add.s32 	%r1147, %r1146, %r1144;
	setp.eq.s32 	%p585, %r1147, 4;
	mad.lo.s32 	%r1148, %r1144, %r1144, %r337;
	selp.b32 	%r1149, %r1148, %r337, %p585;
	selp.b32 	%r1150, 2, 1, %p562;
	selp.u32 	%r1151, 1, 0, %p562;
	selp.b32 	%r1152, %r1150, %r1151, %p560;
	setp.eq.s32 	%p586, %r125, 0;
	and.pred  	%p587, %p586, %p561;
	selp.u32 	%r1153, 1, 0, %p587;
	add.s32 	%r1154, %r1153, %r321;
	setp.eq.s32 	%p588, %r207, %r1834;
	selp.u32 	%r1155, 1, 0, %p588;
	add.s32 	%r1156, %r1152, %r1155;
	add.s32 	%r1157, %r1154, %r322;
	setp.ne.s32 	%p589, %r247, %r1834;
	setp.eq.s32 	%p590, %r247, %r1834;
	selp.u32 	%r1158, 1, 0, %p590;
	add.s32 	%r1159, %r1156, %r1158;
	and.pred  	%p591, %p566, %p589;
	selp.u32 	%r345, 1, 0, %p591;
	add.s32 	%r1160, %r1157, %r345;
	add.s32 	%r1161, %r1160, %r1159;
	setp.eq.s32 	%p592, %r1161, 4;
	mad.lo.s32 	%r1162, %r1159, %r1159, %r1149;
	selp.b32 	%r1163, %r1162, %r1149, %p592;
	selp.b32 	%r1164, 2, 1, %p576;
	selp.u32 	%r1165, 1, 0, %p576;
	selp.b32 	%r1166, %r1164, %r1165, %p571;
	setp.eq.s32 	%p593, %r128, 0;
	and.pred  	%p594, %p593, %p575;
	selp.u32 	%r1167, 1, 0, %p594;
	add.s32 	%r1168, %r1167, %r323;
	setp.eq.s32 	%p595, %r210, %r1834;
	selp.u32 	%r1169, 1, 0, %p595;
	add.s32 	%r1170, %r1166, %r1169;
	add.s32 	%r1171, %r1168, %r324;
	selp.u32 	%r1172, 1, 0, %p565;
	add.s32 	%r1173, %r1170, %r1172;
	and.pred  	%p596, %p563, %p564;
	selp.u32 	%r1174, 1, 0, %p596;
	add.s32 	%r1175, %r1171, %r1174;
	add.s32 	%r1176, %r1175, %r1173;
	setp.eq.s32 	%p597, %r1176, 4;
	mad.lo.s32 	%r1177, %r1173, %r1173, %r1163;
	selp.b32 	%r1178, %r1177, %r1163, %p597;
	selp.b32 	%r1179, 2, 1, %p574;
	selp.u32 	%r1180, 1, 0, %p574;
	selp.b32 	%r1181, %r1179, %r1180, %p570;
	setp.eq.s32 	%p598, %r134, 0;
	and.pred  	%p599, %p598, %p573;
	selp.u32 	%r1182, 1, 0, %p599;
	setp.eq.s32 	%p600, %r175, 0;
	and.pred  	%p601, %p600, %p569;
	selp.u32 	%r346, 1, 0, %p601;
	add.s32 	%r1183, %r1182, %r346;
	add.s32 	%r1184, %r1181, %r218;
	add.s32 	%r1185, %r1183, %r217;
	setp.eq.s32 	%p602, %r255, %r1834;
	selp.u32 	%r1186, 1, 0, %p602;
	add.s32 	%r1187, %r1184, %r1186;
	add.s32 	%r1188, %r1185, %r257;
	add.s32 	%r1189, %r1188, %r1187;
	setp.eq.s32 	%p603, %r1189, 4;
	mad.lo.s32 	%r1190, %r1187, %r1187, %r1178;
	selp.b32 	%r1191, %r1190, %r1178, %p603;
	selp.b32 	%r1192, 2, 1, %p572;
	selp.u32 	%r1193, 1, 0, %p572;
	selp.b32 	%r1194, %r1192, %r1193, %p568;
	add.s32 	%r1195, %r136, %r177;
	add.s32 	%r1196, %r1194, %r221;
	add.s32 	%r1197, %r1195, %r220;
	add.s32 	%r1198, %r1196, %r260;
	add.s32 	%r1199, %r1197, %r259;
	add.s32 	%r1200, %r1199, %r1198;
	setp.eq.s32 	%p604, %r1200, 4;
	mad.lo.s32 	%r1201, %r1198, %r1198, %r1191;
	selp.b32 	%r347, %r1201, %r1191, %p604;
	@%p567 bra 	$L__BB0_198;
	ld.param.u32 	%r1835, [_Z16evaluationKernelPiS_i_param_2];
	setp.eq.s32 	%p605, %r145, %r1835;
	selp.u32 	%r1944, 1, 0, %p605;
	setp.eq.s32 	%p606, %r186, 0;
	selp.u32 	%r1202, 1, 0, %p606;
	add.s32 	%r1945, %r1945, %r1202;
	bra.uni 	$L__BB0_199;
$L__BB0_198:
	ld.param.u32 	%r1836, [_Z16evaluationKernelPiS_i_param_2];
	setp.eq.s32 	%p607, %r145, %r1836;
	selp.b32 	%r1944, 2, 1, %p607;
$L__BB0_199:
	ld.param.u32 	%r1837, [_Z16evaluationKernelPiS_i_param_2];
	setp.eq.s32 	%p608, %r196, %r1837;
	setp.eq.s32 	%p609, %r229, %r1837;
	selp.u32 	%r1203, 1, 0, %p609;
	add.s32 	%r1204, %r1944, %r1203;
	add.s32 	%r1205, %r1945, %r230;
	setp.ne.s32 	%p610, %r268, %r1837;
	setp.eq.s32 	%p611, %r268, %r1837;
	selp.u32 	%r1206, 1, 0, %p611;
	add.s32 	%r1207, %r1204, %r1206;
	setp.eq.s32 	%p612, %r268, 0;
	and.pred  	%p613, %p610, %p612;
	selp.u32 	%r353, 1, 0, %p613;
	add.s32 	%r1208, %r1205, %r353;
	add.s32 	%r1209, %r1208, %r1207;
	setp.eq.s32 	%p614, %r1209, 4;
	mad.lo.s32 	%r1210, %r1207, %r1207, %r347;
	selp.b32 	%r354, %r1210, %r347, %p614;
	@%p608 bra 	$L__BB0_201;
	ld.param.u32 	%r1838, [_Z16evaluationKernelPiS_i_param_2];
	setp.eq.s32 	%p615, %r155, %r1838;
	selp.u32 	%r1946, 1, 0, %p615;
	setp.eq.s32 	%p616, %r196, 0;
	selp.u32 	%r1211, 1, 0, %p616;
	add.s32 	%r1947, %r1947, %r1211;
	bra.uni 	$L__BB0_202;
$L__BB0_201:
	ld.param.u32 	%r1839, [_Z16evaluationKernelPiS_i_param_2];
	setp.eq.s32 	%p617, %r155, %r1839;
	selp.b32 	%r1946, 2, 1, %p617;
$L__BB0_202:
	ld.param.u32 	%r1840, [_Z16evaluationKernelPiS_i_param_2];
	setp.eq.s32 	%p618, %r206, %r1840;
	setp.ne.s32 	%p619, %r237, %r1840;
	setp.eq.s32 	%p620, %r237, %r1840;
	selp.u32 	%r1212, 1, 0, %p620;
	add.s32 	%r1213, %r1946, %r1212;
	setp.eq.s32 	%p621, %r237, 0;
	and.pred  	%p622, %p619, %p621;
	selp.u32 	%r1214, 1, 0, %p622;
	add.s32 	%r1215, %r1947, %r1214;
	setp.eq.s32 	%p623, %r276, %r1840;
	selp.u32 	%r360, 1, 0, %p623;
	add.s32 	%r1216, %r1213, %r360;
	add.s32 	%r1217, %r1215, %r277;
	add.s32 	%r1218, %r1217, %r1216;
	setp.eq.s32 	%p624, %r1218, 4;
	mad.lo.s32 	%r1219, %r1216, %r1216, %r354;
	selp.b32 	%r361, %r1219, %r354, %p624;
	@%p618 bra 	$L__BB0_204;
	ld.param.u32 	%r1841, [_Z16evaluationKernelPiS_i_param_2];
	setp.ne.s32 	%p625, %r165, %r1841;
	setp.eq.s32 	%p626, %r165, %r1841;
	selp.u32 	%r1948, 1, 0, %p626;
	selp.u32 	%r1220, 1, 0, %p579;
	setp.eq.s32 	%p628, %r165, 0;
	and.pred  	%p629, %p628, %p625;
	selp.u32 	%r1221, 1, 0, %p629;
	add.s32 	%r1949, %r1221, %r1220;
	bra.uni 	$L__BB0_205;
$L__BB0_204:
	ld.param.u32 	%r1842, [_Z16evaluationKernelPiS_i_param_2];
	setp.eq.s32 	%p630, %r165, 0;
	setp.eq.s32 	%p631, %r165, %r1842;
	setp.ne.s32 	%p632, %r165, %r1842;
	and.pred  	%p633, %p630, %p632;
	selp.u32 	%r1949, 1, 0, %p633;
	selp.b32 	%r1948, 2, 1, %p631;
$L__BB0_205:
	ld.param.u32 	%r1843, [_Z16evaluationKernelPiS_i_param_2];
	setp.eq.s32 	%p634, %r207, %r1843;
	setp.eq.s32 	%p635, %r167, %r1843;
	setp.eq.s32 	%p636, %r287, 0;
	setp.ne.s32 	%p637, %r287, %r1843;
	setp.eq.s32 	%p638, %r287, %r1843;
	setp.eq.s32 	%p639, %r285, 0;
	setp.eq.s32 	%p640, %r229, %r1843;
	setp.ne.s32 	%p641, %r219, %r1843;
	setp.ne.s32 	%p642, %r216, %r1843;
	setp.eq.s32 	%p643, %r210, %r1843;
	setp.eq.s32 	%p644, %r176, %r1843;
	setp.eq.s32 	%p645, %r175, %r1843;
	setp.eq.s32 	%p646, %r168, %r1843;
	setp.ne.s32 	%p647, %r245, %r1843;
	setp.eq.s32 	%p648, %r245, %r1843;
	selp.u32 	%r1222, 1, 0, %p648;
	add.s32 	%r1223, %r1948, %r1222;
	setp.eq.s32 	%p649, %r245, 0;
	and.pred  	%p650, %p647, %p649;
	selp.u32 	%r1224, 1, 0, %p650;
	add.s32 	%r1225, %r1949, %r1224;
	setp.ne.s32 	%p651, %r284, %r1843;
	setp.eq.s32 	%p652, %r284, %r1843;
	selp.u32 	%r368, 1, 0, %p652;
	add.s32 	%r1226, %r1223, %r368;
	setp.eq.s32 	%p653, %r284, 0;
	and.pred  	%p654, %p651, %p653;
	selp.u32 	%r369, 1, 0, %p654;
	add.s32 	%r1227, %r1225, %r369;
	add.s32 	%r1228, %r1227, %r1226;
	setp.eq.s32 	%p655, %r1228, 4;
	mad.lo.s32 	%r1229, %r1226, %r1226, %r361;
	selp.b32 	%r1230, %r1229, %r361, %p655;
	selp.b32 	%r1231, 2, 1, %p635;
	selp.u32 	%r1232, 1, 0, %p635;
	selp.b32 	%r1233, %r1231, %r1232, %p634;
	add.s32 	%r1234, %r321, %r322;
	setp.eq.s32 	%p656, %r247, %r1843;
	selp.u32 	%r1235, 1, 0, %p656;
	add.s32 	%r1236, %r1233, %r1235;
	add.s32 	%r1237, %r1234, %r345;
	setp.ne.s32 	%p657, %r285, %r1843;
	setp.eq.s32 	%p658, %r285, %r1843;
	selp.u32 	%r1238, 1, 0, %p658;
	add.s32 	%r1239, %r1236, %r1238;
	and.pred  	%p659, %p639, %p657;
	selp.u32 	%r1240, 1, 0, %p659;
	add.s32 	%r1241, %r1237, %r1240;
	add.s32 	%r1242, %r1241, %r1239;
	setp.eq.s32 	%p660, %r1242, 4;
	mad.lo.s32 	%r1243, %r1239, %r1239, %r1230;
	selp.b32 	%r1244, %r1243, %r1230, %p660;
	selp.b32 	%r1245, 2, 1, %p646;
	selp.u32 	%r1246, 1, 0, %p646;
	selp.b32 	%r1247, %r1245, %r1246, %p643;
	add.s32 	%r1248, %r323, %r324;
	setp.ne.s32 	%p661, %r248, %r1843;
	setp.eq.s32 	%p662, %r248, %r1843;
	selp.u32 	%r1249, 1, 0, %p662;
	add.s32 	%r1250, %r1247, %r1249;
	setp.eq.s32 	%p663, %r248, 0;
	and.pred  	%p664, %p663, %p661;
	selp.u32 	%r1251, 1, 0, %p664;
	add.s32 	%r1252, %r1248, %r1251;
	selp.u32 	%r1253, 1, 0, %p638;
	add.s32 	%r1254, %r1250, %r1253;
	and.pred  	%p665, %p636, %p637;
	selp.u32 	%r1255, 1, 0, %p665;
	add.s32 	%r1256, %r1252, %r1255;
	add.s32 	%r1257, %r1256, %r1254;
	setp.eq.s32 	%p666, %r1257, 4;
	mad.lo.s32 	%r1258, %r1254, %r1254, %r1244;
	selp.b32 	%r1259, %r1258, %r1244, %p666;
	selp.b32 	%r1260, 2, 1, %p645;
	selp.u32 	%r1261, 1, 0, %p645;
	selp.b32 	%r1262, %r1261, %r1260, %p642;
	add.s32 	%r1263, %r346, %r217;
	setp.eq.s32 	%p667, %r255, %r1843;
	selp.u32 	%r1264, 1, 0, %p667;
	add.s32 	%r1265, %r1262, %r1264;
	add.s32 	%r1266, %r1263, %r257;
	setp.eq.s32 	%p668, %r294, %r1843;
	selp.u32 	%r1267, 1, 0, %p668;
	add.s32 	%r1268, %r1265, %r1267;
	add.s32 	%r1269, %r1266, %r295;
	add.s32 	%r1270, %r1269, %r1268;
	setp.eq.s32 	%p669, %r1270, 4;
	mad.lo.s32 	%r1271, %r1268, %r1268, %r1259;
	selp.b32 	%r1272, %r1271, %r1259, %p669;
	selp.b32 	%r1273, 2, 1, %p644;
	selp.u32 	%r1274, 1, 0, %p644;
	selp.b32 	%r1275, %r1274, %r1273, %p641;
	add.s32 	%r1276, %r177, %r220;
	add.s32 	%r1277, %r1275, %r260;
	add.s32 	%r1278, %r1276, %r259;
	add.s32 	%r1279, %r1277, %r298;
	add.s32 	%r1280, %r1278, %r297;
	add.s32 	%r1281, %r1280, %r1279;
	setp.eq.s32 	%p670, %r1281, 4;
	mad.lo.s32 	%r1282, %r1279, %r1279, %r1272;
	selp.b32 	%r370, %r1282, %r1272, %p670;
	@%p640 bra 	$L__BB0_207;
	ld.param.u32 	%r1845, [_Z16evaluationKernelPiS_i_param_2];
	setp.eq.s32 	%p672, %r186, %r1845;
	selp.u32 	%r1950, 1, 0, %p672;
	setp.eq.s32 	%p673, %r229, 0;
	selp.u32 	%r1283, 1, 0, %p673;
	add.s32 	%r1951, %r1951, %r1283;
	bra.uni 	$L__BB0_208;
$L__BB0_207:
	ld.param.u32 	%r1844, [_Z16evaluationKernelPiS_i_param_2];
	setp.eq.s32 	%p671, %r186, %r1844;
	selp.b32 	%r1950, 2, 1, %p671;
$L__BB0_208:
	ld.param.u32 	%r1846, [_Z16evaluationKernelPiS_i_param_2];
	setp.eq.s32 	%p674, %r237, %r1846;
	setp.eq.s32 	%p675, %r268, %r1846;
	selp.u32 	%r1284, 1, 0, %p675;
	add.s32 	%r1285, %r1950, %r1284;
	add.s32 	%r1286, %r1951, %r353;
	setp.ne.s32 	%p676, %r306, %r1846;
	setp.eq.s32 	%p677, %r306, %r1846;
	selp.u32 	%r1287, 1, 0, %p677;
	add.s32 	%r1288, %r1285, %r1287;
	setp.eq.s32 	%p678, %r306, 0;
	and.pred  	%p679, %p676, %p678;
	selp.u32 	%r1289, 1, 0, %p679;
	add.s32 	%r1290, %r1286, %r1289;
	add.s32 	%r1291, %r1290, %r1288;
	setp.eq.s32 	%p680, %r1291, 4;
	mad.lo.s32 	%r1292, %r1288, %r1288, %r370;
	selp.b32 	%r376, %r1292, %r370, %p680;
	@%p674 bra 	$L__BB0_210;
	ld.param.u32 	%r1848, [_Z16evaluationKernelPiS_i_param_2];
	setp.eq.s32 	%p682, %r196, %r1848;
	selp.u32 	%r1952, 1, 0, %p682;
	setp.eq.s32 	%p683, %r237, 0;
	selp.u32 	%r1293, 1, 0, %p683;
	add.s32 	%r1953, %r1953, %r1293;
	bra.uni 	$L__BB0_211;
$L__BB0_210:
	ld.param.u32 	%r1847, [_Z16evaluationKernelPiS_i_param_2];
	setp.eq.s32 	%p681, %r196, %r1847;
	selp.b32 	%r1952, 2, 1, %p681;
$L__BB0_211:
	ld.param.u32 	%r1849, [_Z16evaluationKernelPiS_i_param_2];
	setp.eq.s32 	%p684, %r245, %r1849;
	add.s32 	%r1294, %r1952, %r360;
	add.s32 	%r1295, %r1953, %r277;
	setp.eq.s32 	%p685, %r313, %r1849;
	selp.u32 	%r1296, 1, 0, %p685;
	add.s32 	%r1297, %r1294, %r1296;
	add.s32 	%r1298, %r1295, %r314;
	add.s32 	%r1299, %r1298, %r1297;
	setp.eq.s32 	%p686, %r1299, 4;
	mad.lo.s32 	%r1300, %r1297, %r1297, %r376;
	selp.b32 	%r382, %r1300, %r376, %p686;
	@%p684 bra 	$L__BB0_213;
	ld.param.u32 	%r1851, [_Z16evaluationKernelPiS_i_param_2];
	setp.eq.s32 	%p688, %r206, %r1851;
	selp.u32 	%r1954, 1, 0, %p688;
	setp.eq.s32 	%p689, %r245, 0;
	selp.u32 	%r1301, 1, 0, %p689;
	add.s32 	%r1955, %r1955, %r1301;
	bra.uni 	$L__BB0_214;
$L__BB0_213:
	ld.param.u32 	%r1850, [_Z16evaluationKernelPiS_i_param_2];
	setp.eq.s32 	%p687, %r206, %r1850;
	selp.b32 	%r1954, 2, 1, %p687;
$L__BB0_214:
	ld.param.u32 	%r1852, [_Z16evaluationKernelPiS_i_param_2];
	setp.eq.s32 	%p690, %r85, 0;
	add.s32 	%r1302, %r1954, %r368;
	add.s32 	%r1303, %r1955, %r369;
	setp.ne.s32 	%p691, %r320, %r1852;
	setp.eq.s32 	%p692, %r320, %r1852;
	selp.u32 	%r1304, 1, 0, %p692;
	add.s32 	%r1305, %r1302, %r1304;
	setp.eq.s32 	%p693, %r320, 0;
	and.pred  	%p694, %p691, %p693;
	selp.u32 	%r1306, 1, 0, %p694;
	add.s32 	%r1307, %r1303, %r1306;
	add.s32 	%r1308, %r1307, %r1305;
	setp.eq.s32 	%p695, %r1308, 4;
	mad.lo.s32 	%r1309, %r1305, %r1305, %r382;
	selp.b32 	%r388, %r1309, %r382, %p695;
	selp.u32 	%r1956, 1, 0, %p690;
	setp.eq.s32 	%p696, %r86, %r33;
	@%p696 bra 	$L__BB0_216;
	setp.eq.s32 	%p697, %r85, %r33;
	setp.eq.s32 	%p698, %r86, 0;
	selp.u32 	%r1957, 1, 0, %p697;
	selp.u32 	%r1310, 1, 0, %p698;
	add.s32 	%r1956, %r1956, %r1310;
	bra.uni 	$L__BB0_217;
$L__BB0_216:
	setp.eq.s32 	%p699, %r85, %r33;
	selp.b32 	%r1957, 2, 1, %p699;
$L__BB0_217:
	setp.eq.s32 	%p700, %r86, 0;
	setp.eq.s32 	%p701, %r94, 0;
	setp.eq.s32 	%p702, %r93, 0;
	setp.eq.s32 	%p703, %r93, %r33;
	selp.u32 	%r1960, 1, 0, %p702;
	add.s32 	%r1311, %r1956, %r1960;
	selp.u32 	%r1961, 1, 0, %p703;
	add.s32 	%r1312, %r1957, %r1961;
	setp.eq.s32 	%p704, %r94, %r33;
	selp.u32 	%r1962, 1, 0, %p701;
	add.s32 	%r1313, %r1311, %r1962;
	selp.u32 	%r1963, 1, 0, %p704;
	add.s32 	%r1314, %r1312, %r1963;
	add.s32 	%r1315, %r1314, %r1313;
	setp.eq.s32 	%p705, %r1315, 4;
	mul.lo.s32 	%r1316, %r1314, %r1314;
	selp.b32 	%r399, %r1316, 0, %p705;
	selp.u32 	%r1958, 1, 0, %p700;
	@%p703 bra 	$L__BB0_219;
	setp.eq.s32 	%p706, %r86, %r33;
	selp.u32 	%r1959, 1, 0, %p706;
	add.s32 	%r1958, %r1958, %r1960;
	bra.uni 	$L__BB0_220;
$L__BB0_219:
	setp.eq.s32 	%p707, %r86, %r33;
	selp.b32 	%r1959, 2, 1, %p707;
$L__BB0_220:
	setp.eq.s32 	%p709, %r104, 0;
	add.s32 	%r1317, %r1958, %r1962;
	add.s32 	%r1318, %r1959, %r1963;
	setp.eq.s32 	%p710, %r104, %r33;
	selp.u32 	%r2005, 1, 0, %p709;
	add.s32 	%r1319, %r1317, %r2005;
	selp.u32 	%r2004, 1, 0, %p710;
	add.s32 	%r1320, %r1318, %r2004;
	add.s32 	%r1321, %r1320, %r1319;
	setp.eq.s32 	%p711, %r1321, 4;
	mad.lo.s32 	%r1322, %r1320, %r1320, %r399;
	selp.b32 	%r408, %r1322, %r399, %p711;
	@%p704 bra 	$L__BB0_222;
	add.s32 	%r1960, %r1960, %r1962;
	bra.uni 	$L__BB0_223;
$L__BB0_222:
	selp.b32 	%r1961, 2, 1, %p703;
$L__BB0_223:
	setp.eq.s32 	%p714, %r114, 0;
	add.s32 	%r1323, %r1960, %r2005;
	add.s32 	%r1324, %r1961, %r2004;
	setp.eq.s32 	%p715, %r114, %r33;
	selp.u32 	%r2007, 1, 0, %p714;
	add.s32 	%r1325, %r1323, %r2007;
	selp.u32 	%r2006, 1, 0, %p715;
	add.s32 	%r1326, %r1324, %r2006;
	add.s32 	%r1327, %r1326, %r1325;
	setp.eq.s32 	%p716, %r1327, 4;
	mad.lo.s32 	%r1328, %r1326, %r1326, %r408;
	selp.b32 	%r415, %r1328, %r408, %p716;
	@%p710 bra 	$L__BB0_225;
	add.s32 	%r1962, %r1962, %r2005;
	bra.uni 	$L__BB0_226;
$L__BB0_225:
	selp.b32 	%r1963, 2, 1, %p704;
$L__BB0_226:
	setp.eq.s32 	%p718, %r125, 0;
	setp.eq.s32 	%p719, %r124, 0;
	add.s32 	%r1329, %r1962, %r2007;
	add.s32 	%r1330, %r1963, %r2006;
	setp.eq.s32 	%p720, %r124, %r33;
	selp.u32 	%r2009, 1, 0, %p719;
	add.s32 	%r1331, %r1329, %r2009;
	selp.u32 	%r2008, 1, 0, %p720;
	add.s32 	%r1332, %r1330, %r2008;
	add.s32 	%r1333, %r1332, %r1331;
	setp.eq.s32 	%p721, %r1333, 4;
	mad.lo.s32 	%r1334, %r1332, %r1332, %r415;
	selp.b32 	%r422, %r1334, %r415, %p721;
	selp.u32 	%r1964, 1, 0, %p718;
	setp.eq.s32 	%p722, %r128, %r33;
	@%p722 bra 	$L__BB0_228;
	setp.eq.s32 	%p723, %r125, %r33;
	setp.eq.s32 	%p724, %r128, 0;
	selp.u32 	%r1965, 1, 0, %p723;
	selp.u32 	%r1335, 1, 0, %p724;
	add.s32 	%r1964, %r1964, %r1335;
	bra.uni 	$L__BB0_229;
$L__BB0_228:
	setp.eq.s32 	%p725, %r125, %r33;
	selp.b32 	%r1965, 2, 1, %p725;
$L__BB0_229:
	setp.eq.s32 	%p726, %r128, 0;
	setp.eq.s32 	%p727, %r135, 0;
	setp.eq.s32 	%p728, %r134, 0;
	setp.eq.s32 	%p729, %r134, %r33;
	selp.u32 	%r1968, 1, 0, %p728;
	add.s32 	%r1336, %r1964, %r1968;
	selp.u32 	%r1969, 1, 0, %p729;
	add.s32 	%r1337, %r1965, %r1969;
	setp.eq.s32 	%p730, %r135, %r33;
	selp.u32 	%r1970, 1, 0, %p727;
	add.s32 	%r1338, %r1336, %r1970;
	selp.u32 	%r1971, 1, 0, %p730;
	add.s32 	%r1339, %r1337, %r1971;
	add.s32 	%r1340, %r1339, %r1338;
	setp.eq.s32 	%p731, %r1340, 4;
	mad.lo.s32 	%r1341, %r1339, %r1339, %r422;
	selp.b32 	%r433, %r1341, %r422, %p731;
	selp.u32 	%r1966, 1, 0, %p726;
	@%p729 bra 	$L__BB0_231;
	selp.u32 	%r1967, 1, 0, %p722;
	add.s32 	%r1966, %r1966, %r1968;
	bra.uni 	$L__BB0_232;
$L__BB0_231:
	selp.b32 	%r1967, 2, 1, %p722;
$L__BB0_232:
	setp.eq.s32 	%p735, %r145, 0;
	add.s32 	%r1342, %r1966, %r1970;
	add.s32 	%r1343, %r1967, %r1971;
	setp.eq.s32 	%p736, %r145, %r33;
	selp.u32 	%r440, 1, 0, %p735;
	add.s32 	%r1344, %r1342, %r440;
	selp.u32 	%r2010, 1, 0, %p736;
	add.s32 	%r1345, %r1343, %r2010;
	add.s32 	%r1346, %r1345, %r1344;
	setp.eq.s32 	%p737, %r1346, 4;
	mad.lo.s32 	%r1347, %r1345, %r1345, %r433;
	selp.b32 	%r442, %r1347, %r433, %p737;
	@%p730 bra 	$L__BB0_234;
	add.s32 	%r1968, %r1968, %r1970;
	bra.uni 	$L__BB0_235;
$L__BB0_234:
	selp.b32 	%r1969, 2, 1, %p729;
$L__BB0_235:
	setp.eq.s32 	%p740, %r155, 0;
	add.s32 	%r1348, %r1968, %r440;
	add.s32 	%r1349, %r1969, %r2010;
	setp.eq.s32 	%p741, %r155, %r33;
	selp.u32 	%r447, 1, 0, %p740;
	add.s32 	%r1350, %r1348, %r447;
	selp.u32 	%r2012, 1, 0, %p741;
	add.s32 	%r1351, %r1349, %r2012;
	add.s32 	%r1352, %r1351, %r1350;
	setp.eq.s32 	%p742, %r1352, 4;
	mad.lo.s32 	%r1353, %r1351, %r1351, %r442;
	selp.b32 	%r449, %r1353, %r442, %p742;
	@%p736 bra 	$L__BB0_237;
	add.s32 	%r1970, %r1970, %r440;
	bra.uni 	$L__BB0_238;
$L__BB0_237:
	selp.b32 	%r1971, 2, 1, %p730;
$L__BB0_238:
	setp.eq.s32 	%p744, %r167, 0;
	setp.eq.s32 	%p745, %r165, 0;
	add.s32 	%r1354, %r1970, %r447;
	add.s32 	%r1355, %r1971, %r2012;
	setp.eq.s32 	%p746, %r165, %r33;
	selp.u32 	%r1356, 1, 0, %p745;
	add.s32 	%r1357, %r1354, %r1356;
	selp.u32 	%r2014, 1, 0, %p746;
	add.s32 	%r1358, %r1355, %r2014;
	add.s32 	%r1359, %r1358, %r1357;
	setp.eq.s32 	%p747, %r1359, 4;
	mad.lo.s32 	%r1360, %r1358, %r1358, %r449;
	selp.b32 	%r455, %r1360, %r449, %p747;
	selp.u32 	%r1972, 1, 0, %p744;
	setp.eq.s32 	%p748, %r168, %r33;
	@%p748 bra 	$L__BB0_240;
	setp.eq.s32 	%p749, %r167, %r33;
	setp.eq.s32 	%p750, %r168, 0;
	selp.u32 	%r1973, 1, 0, %p749;
	selp.u32 	%r1361, 1, 0, %p750;
	setp.eq.s32 	%p751, %r167, 0;
	selp.u32 	%r1362, 1, 0, %p751;
	add.s32 	%r1972, %r1362, %r1361;
	bra.uni 	$L__BB0_241;
$L__BB0_240:
	setp.eq.s32 	%p752, %r167, %r33;
	selp.b32 	%r1973, 2, 1, %p752;
$L__BB0_241:
	setp.eq.s32 	%p753, %r176, 0;
	setp.eq.s32 	%p754, %r175, 0;
	setp.eq.s32 	%p755, %r175, %r33;
	selp.u32 	%r1976, 1, 0, %p754;
	add.s32 	%r1363, %r1972, %r1976;
	selp.u32 	%r1364, 1, 0, %p755;
	add.s32 	%r1365, %r1973, %r1364;
	setp.eq.s32 	%p756, %r176, %r33;
	selp.u32 	%r1978, 1, 0, %p753;
	add.s32 	%r1366, %r1363, %r1978;
	selp.u32 	%r1979, 1, 0, %p756;
	add.s32 	%r1367, %r1365, %r1979;
	add.s32 	%r1368, %r1367, %r1366;
	setp.eq.s32 	%p757, %r1368, 4;
	mad.lo.s32 	%r1369, %r1367, %r1367, %r455;
	selp.b32 	%r465, %r1369, %r455, %p757;
	@%p755 bra 	$L__BB0_243;
	selp.u32 	%r1975, 1, 0, %p748;
	setp.eq.s32 	%p759, %r168, 0;
	selp.u32 	%r1370, 1, 0, %p759;
	add.s32 	%r1974, %r1370, %r1976;
	bra.uni 	$L__BB0_244;
$L__BB0_243:
	setp.eq.s32 	%p760, %r168, 0;
	selp.u32 	%r1974, 1, 0, %p760;
	selp.b32 	%r1975, 2, 1, %p748;
$L__BB0_244:
	setp.eq.s32 	%p763, %r186, 0;
	add.s32 	%r1371, %r1974, %r1978;
	add.s32 	%r1372, %r1975, %r1979;
	setp.eq.s32 	%p764, %r186, %r33;
	selp.u32 	%r472, 1, 0, %p763;
	add.s32 	%r1373, %r1371, %r472;
	selp.u32 	%r2016, 1, 0, %p764;
	add.s32 	%r1374, %r1372, %r2016;
	add.s32 	%r1375, %r1374, %r1373;
	setp.eq.s32 	%p765, %r1375, 4;
	mad.lo.s32 	%r1376, %r1374, %r1374, %r465;
	selp.b32 	%r474, %r1376, %r465, %p765;
	@%p756 bra 	$L__BB0_246;
	setp.eq.s32 	%p766, %r175, %r33;
	selp.u32 	%r1977, 1, 0, %p766;
	add.s32 	%r1976, %r1976, %r1978;
	bra.uni 	$L__BB0_247;
$L__BB0_246:
	selp.b32 	%r1977, 2, 1, %p755;
$L__BB0_247:
	setp.eq.s32 	%p769, %r196, 0;
	add.s32 	%r1377, %r1976, %r472;
	add.s32 	%r1378, %r1977, %r2016;
	setp.eq.s32 	%p770, %r196, %r33;
	selp.u32 	%r480, 1, 0, %p769;
	add.s32 	%r1379, %r1377, %r480;
	selp.u32 	%r2018, 1, 0, %p770;
	add.s32 	%r1380, %r1378, %r2018;
	add.s32 	%r1381, %r1380, %r1379;
	setp.eq.s32 	%p771, %r1381, 4;
	mad.lo.s32 	%r1382, %r1380, %r1380, %r474;
	selp.b32 	%r482, %r1382, %r474, %p771;
	@%p764 bra 	$L__BB0_249;
	add.s32 	%r1978, %r1978, %r472;
	bra.uni 	$L__BB0_250;
$L__BB0_249:
	selp.b32 	%r1979, 2, 1, %p756;
$L__BB0_250:
	setp.eq.s32 	%p773, %r206, 0;
	add.s32 	%r1383, %r1978, %r480;
	add.s32 	%r1384, %r1979, %r2018;
	setp.eq.s32 	%p774, %r206, %r33;
	selp.u32 	%r1385, 1, 0, %p773;
	add.s32 	%r1386, %r1383, %r1385;
	selp.u32 	%r1387, 1, 0, %p774;
	add.s32 	%r1388, %r1384, %r1387;
	add.s32 	%r1389, %r1388, %r1386;
	setp.eq.s32 	%p775, %r1389, 4;
	mad.lo.s32 	%r1390, %r1388, %r1388, %r482;
	selp.b32 	%r487, %r1390, %r482, %p775;
	setp.eq.s32 	%p776, %r210, %r33;
	@%p776 bra 	$L__BB0_252;
	setp.eq.s32 	%p777, %r207, %r33;
	setp.eq.s32 	%p778, %r210, 0;
	selp.u32 	%r1981, 1, 0, %p777;
	selp.u32 	%r1391, 1, 0, %p778;
	setp.eq.s32 	%p779, %r207, 0;
	selp.u32 	%r1392, 1, 0, %p779;
	add.s32 	%r1980, %r1392, %r1391;
	bra.uni 	$L__BB0_253;
$L__BB0_252:
	setp.eq.s32 	%p780, %r207, 0;
	selp.u32 	%r1980, 1, 0, %p780;
	setp.eq.s32 	%p781, %r207, %r33;
	selp.b32 	%r1981, 2, 1, %p781;
$L__BB0_253:
	setp.eq.s32 	%p782, %r219, 0;
	setp.eq.s32 	%p783, %r216, 0;
	setp.eq.s32 	%p784, %r216, %r33;
	selp.u32 	%r1984, 1, 0, %p783;
	add.s32 	%r1393, %r1980, %r1984;
	selp.u32 	%r1394, 1, 0, %p784;
	add.s32 	%r1395, %r1981, %r1394;
	setp.eq.s32 	%p785, %r219, %r33;
	selp.u32 	%r495, 1, 0, %p782;
	add.s32 	%r1396, %r1393, %r495;
	selp.u32 	%r1397, 1, 0, %p785;
	add.s32 	%r1398, %r1395, %r1397;
	add.s32 	%r1399, %r1398, %r1396;
	setp.eq.s32 	%p786, %r1399, 4;
	mad.lo.s32 	%r1400, %r1398, %r1398, %r487;
	selp.b32 	%r496, %r1400, %r487, %p786;
	@%p784 bra 	$L__BB0_255;
	selp.u32 	%r1983, 1, 0, %p776;
	setp.eq.s32 	%p788, %r210, 0;
	selp.u32 	%r1401, 1, 0, %p788;
	add.s32 	%r1982, %r1401, %r1984;
	bra.uni 	$L__BB0_256;
$L__BB0_255:
	setp.eq.s32 	%p789, %r210, 0;
	selp.u32 	%r1982, 1, 0, %p789;
	selp.b32 	%r1983, 2, 1, %p776;
$L__BB0_256:
	setp.eq.s32 	%p792, %r229, 0;
	add.s32 	%r1402, %r1982, %r495;
	selp.u32 	%r1403, 1, 0, %p785;
	add.s32 	%r1404, %r1983, %r1403;
	setp.eq.s32 	%p793, %r229, %r33;
	selp.u32 	%r503, 1, 0, %p792;
	add.s32 	%r1405, %r1402, %r503;
	selp.u32 	%r1406, 1, 0, %p793;
	add.s32 	%r1407, %r1404, %r1406;
	add.s32 	%r1408, %r1407, %r1405;
	setp.eq.s32 	%p794, %r1408, 4;
	mad.lo.s32 	%r1409, %r1407, %r1407, %r496;
	selp.b32 	%r504, %r1409, %r496, %p794;
	@%p785 bra 	$L__BB0_258;
	setp.eq.s32 	%p795, %r216, %r33;
	selp.u32 	%r1985, 1, 0, %p795;
	add.s32 	%r1984, %r1984, %r495;
	bra.uni 	$L__BB0_259;
$L__BB0_258:
	selp.b32 	%r1985, 2, 1, %p784;
$L__BB0_259:
	setp.eq.s32 	%p798, %r237, 0;
	add.s32 	%r1410, %r1984, %r503;
	selp.u32 	%r1411, 1, 0, %p793;
	add.s32 	%r1412, %r1985, %r1411;
	setp.eq.s32 	%p799, %r237, %r33;
	selp.u32 	%r510, 1, 0, %p798;
	add.s32 	%r1413, %r1410, %r510;
	selp.u32 	%r1414, 1, 0, %p799;
	add.s32 	%r1415, %r1412, %r1414;
	add.s32 	%r1416, %r1415, %r1413;
	setp.eq.s32 	%p800, %r1416, 4;
	mad.lo.s32 	%r1417, %r1415, %r1415, %r504;
	selp.b32 	%r511, %r1417, %r504, %p800;
	@%p793 bra 	$L__BB0_261;
	setp.eq.s32 	%p801, %r219, %r33;
	selp.u32 	%r1987, 1, 0, %p801;
	add.s32 	%r1986, %r495, %r503;
	bra.uni 	$L__BB0_262;
$L__BB0_261:
	selp.b32 	%r1987, 2, 1, %p785;
	mov.u32 	%r1986, %r495;
$L__BB0_262:
	setp.eq.s32 	%p803, %r245, 0;
	add.s32 	%r1418, %r1986, %r510;
	setp.eq.s32 	%p804, %r237, %r33;
	selp.u32 	%r1419, 1, 0, %p804;
	add.s32 	%r1420, %r1987, %r1419;
	setp.eq.s32 	%p805, %r245, %r33;
	selp.u32 	%r1421, 1, 0, %p803;
	add.s32 	%r1422, %r1418, %r1421;
	selp.u32 	%r1423, 1, 0, %p805;
	add.s32 	%r1424, %r1420, %r1423;
	add.s32 	%r1425, %r1424, %r1422;
	setp.eq.s32 	%p806, %r1425, 4;
	mad.lo.s32 	%r1426, %r1424, %r1424, %r511;
	selp.b32 	%r517, %r1426, %r511, %p806;
	setp.eq.s32 	%p807, %r248, %r33;
	@%p807 bra 	$L__BB0_264;
	setp.eq.s32 	%p808, %r247, %r33;
	setp.eq.s32 	%p809, %r248, 0;
	selp.u32 	%r1989, 1, 0, %p808;
	selp.u32 	%r1427, 1, 0, %p809;
	setp.eq.s32 	%p810, %r247, 0;
	selp.u32 	%r1428, 1, 0, %p810;
	add.s32 	%r1988, %r1428, %r1427;
	bra.uni 	$L__BB0_265;
$L__BB0_264:
	setp.eq.s32 	%p811, %r247, 0;
	selp.u32 	%r1988, 1, 0, %p811;
	setp.eq.s32 	%p812, %r247, %r33;
	selp.b32 	%r1989, 2, 1, %p812;
$L__BB0_265:
	setp.eq.s32 	%p813, %r256, 0;
	setp.eq.s32 	%p814, %r255, 0;
	setp.eq.s32 	%p815, %r255, %r33;
	selp.u32 	%r524, 1, 0, %p814;
	add.s32 	%r1429, %r1988, %r524;
	selp.u32 	%r1430, 1, 0, %p815;
	add.s32 	%r1431, %r1989, %r1430;
	setp.eq.s32 	%p816, %r256, %r33;
	selp.u32 	%r525, 1, 0, %p813;
	add.s32 	%r1432, %r1429, %r525;
	selp.u32 	%r526, 1, 0, %p816;
	add.s32 	%r1433, %r1431, %r526;
	add.s32 	%r1434, %r1433, %r1432;
	setp.eq.s32 	%p817, %r1434, 4;
	mad.lo.s32 	%r1435, %r1433, %r1433, %r517;
	selp.b32 	%r527, %r1435, %r517, %p817;
	@%p815 bra 	$L__BB0_267;
	selp.u32 	%r1991, 1, 0, %p807;
	setp.eq.s32 	%p819, %r248, 0;
	selp.u32 	%r1436, 1, 0, %p819;
	add.s32 	%r1990, %r1436, %r524;
	bra.uni 	$L__BB0_268;
$L__BB0_267:
	setp.eq.s32 	%p820, %r248, 0;
	selp.u32 	%r1990, 1, 0, %p820;
	selp.b32 	%r1991, 2, 1, %p807;
$L__BB0_268:
	setp.eq.s32 	%p823, %r268, 0;
	add.s32 	%r1437, %r1990, %r525;
	add.s32 	%r1438, %r1991, %r526;
	setp.eq.s32 	%p824, %r268, %r33;
	selp.u32 	%r534, 1, 0, %p823;
	add.s32 	%r1439, %r1437, %r534;
	selp.u32 	%r535, 1, 0, %p824;
	add.s32 	%r1440, %r1438, %r535;
	add.s32 	%r1441, %r1440, %r1439;
	setp.eq.s32 	%p825, %r1441, 4;
	mad.lo.s32 	%r1442, %r1440, %r1440, %r527;
	selp.b32 	%r536, %r1442, %r527, %p825;
	@%p816 bra 	$L__BB0_270;
	setp.eq.s32 	%p826, %r255, %r33;
	selp.u32 	%r1993, 1, 0, %p826;
	add.s32 	%r1992, %r524, %r525;
	bra.uni 	$L__BB0_271;
$L__BB0_270:
	selp.b32 	%r1993, 2, 1, %p815;
	mov.u32 	%r1992, %r524;
$L__BB0_271:
	setp.eq.s32 	%p829, %r276, 0;
	add.s32 	%r1443, %r1992, %r534;
	add.s32 	%r1444, %r1993, %r535;
	setp.eq.s32 	%p830, %r276, %r33;
	selp.u32 	%r542, 1, 0, %p829;
	add.s32 	%r1445, %r1443, %r542;
	selp.u32 	%r543, 1, 0, %p830;
	add.s32 	%r1446, %r1444, %r543;
	add.s32 	%r1447, %r1446, %r1445;
	setp.eq.s32 	%p831, %r1447, 4;
	mad.lo.s32 	%r1448, %r1446, %r1446, %r536;
	selp.b32 	%r544, %r1448, %r536, %p831;
	@%p824 bra 	$L__BB0_273;
	add.s32 	%r1994, %r525, %r534;
	mov.u32 	%r1995, %r526;
	bra.uni 	$L__BB0_274;
$L__BB0_273:
	selp.b32 	%r1995, 2, 1, %p816;
	mov.u32 	%r1994, %r525;
$L__BB0_274:
	setp.eq.s32 	%p833, %r284, 0;
	add.s32 	%r1449, %r1994, %r542;
	add.s32 	%r1450, %r1995, %r543;
	setp.eq.s32 	%p834, %r284, %r33;
	selp.u32 	%r549, 1, 0, %p833;
	add.s32 	%r1451, %r1449, %r549;
	selp.u32 	%r550, 1, 0, %p834;
	add.s32 	%r1452, %r1450, %r550;
	add.s32 	%r1453, %r1452, %r1451;
	setp.eq.s32 	%p835, %r1453, 4;
	mad.lo.s32 	%r1454, %r1452, %r1452, %r544;
	selp.b32 	%r551, %r1454, %r544, %p835;
	setp.eq.s32 	%p836, %r287, %r33;
	@%p836 bra 	$L__BB0_276;
	setp.eq.s32 	%p837, %r285, %r33;
	setp.eq.s32 	%p838, %r287, 0;
	selp.u32 	%r1997, 1, 0, %p837;
	selp.u32 	%r1455, 1, 0, %p838;
	setp.eq.s32 	%p839, %r285, 0;
	selp.u32 	%r1456, 1, 0, %p839;
	add.s32 	%r1996, %r1456, %r1455;
	bra.uni 	$L__BB0_277;
$L__BB0_276:
	setp.eq.s32 	%p840, %r285, 0;
	selp.u32 	%r1996, 1, 0, %p840;
	setp.eq.s32 	%p841, %r285, %r33;
	selp.b32 	%r1997, 2, 1, %p841;
$L__BB0_277:
	setp.eq.s32 	%p842, %r296, 0;
	setp.eq.s32 	%p843, %r294, 0;
	setp.eq.s32 	%p844, %r294, %r33;
	selp.u32 	%r558, 1, 0, %p843;
	add.s32 	%r1457, %r1996, %r558;
	selp.u32 	%r1458, 1, 0, %p844;
	add.s32 	%r1459, %r1997, %r1458;
	setp.eq.s32 	%p845, %r296, %r33;
	selp.u32 	%r559, 1, 0, %p842;
	add.s32 	%r1460, %r1457, %r559;
	selp.u32 	%r560, 1, 0, %p845;
	add.s32 	%r1461, %r1459, %r560;
	add.s32 	%r1462, %r1461, %r1460;
	setp.eq.s32 	%p846, %r1462, 4;
	mad.lo.s32 	%r1463, %r1461, %r1461, %r551;
	selp.b32 	%r561, %r1463, %r551, %p846;
	@%p844 bra 	$L__BB0_279;
	selp.u32 	%r1999, 1, 0, %p836;
	setp.eq.s32 	%p848, %r287, 0;
	selp.u32 	%r1464, 1, 0, %p848;
	add.s32 	%r1998, %r1464, %r558;
	bra.uni 	$L__BB0_280;
$L__BB0_279:
	setp.eq.s32 	%p849, %r287, 0;
	selp.u32 	%r1998, 1, 0, %p849;
	selp.b32 	%r1999, 2, 1, %p836;
$L__BB0_280:
	setp.eq.s32 	%p852, %r306, 0;
	add.s32 	%r1465, %r1998, %r559;
	add.s32 	%r1466, %r1999, %r560;
	setp.eq.s32 	%p853, %r306, %r33;
	selp.u32 	%r568, 1, 0, %p852;
	add.s32 	%r1467, %r1465, %r568;
	selp.u32 	%r569, 1, 0, %p853;
	add.s32 	%r1468, %r1466, %r569;
	add.s32 	%r1469, %r1468, %r1467;
	setp.eq.s32 	%p854, %r1469, 4;
	mad.lo.s32 	%r1470, %r1468, %r1468, %r561;
	selp.b32 	%r570, %r1470, %r561, %p854;
	@%p845 bra 	$L__BB0_282;
	setp.eq.s32 	%p855, %r294, %r33;
	selp.u32 	%r2001, 1, 0, %p855;
	add.s32 	%r2000, %r558, %r559;
	bra.uni 	$L__BB0_283;
$L__BB0_282:
	selp.b32 	%r2001, 2, 1, %p844;
	mov.u32 	%r2000, %r558;
$L__BB0_283:
	setp.eq.s32 	%p858, %r313, 0;
	add.s32 	%r1471, %r2000, %r568;
	add.s32 	%r1472, %r2001, %r569;
	setp.eq.s32 	%p859, %r313, %r33;
	selp.u32 	%r576, 1, 0, %p858;
	add.s32 	%r1473, %r1471, %r576;
	selp.u32 	%r577, 1, 0, %p859;
	add.s32 	%r1474, %r1472, %r577;
	add.s32 	%r1475, %r1474, %r1473;
	setp.eq.s32 	%p860, %r1475, 4;
	mad.lo.s32 	%r1476, %r1474, %r1474, %r570;
	selp.b32 	%r578, %r1476, %r570, %p860;
	@%p853 bra 	$L__BB0_285;
	add.s32 	%r2002, %r559, %r568;
	mov.u32 	%r2003, %r560;
	bra.uni 	$L__BB0_286;
$L__BB0_285:
	selp.b32 	%r2003, 2, 1, %p845;
	mov.u32 	%r2002, %r559;
$L__BB0_286:
	setp.eq.s32 	%p862, %r219, %r33;
	setp.eq.s32 	%p863, %r216, %r33;
	setp.eq.s32 	%p864, %r210, %r33;
	setp.eq.s32 	%p865, %r207, %r33;
	setp.eq.s32 	%p866, %r176, %r33;
	setp.eq.s32 	%p867, %r175, %r33;
	setp.eq.s32 	%p868, %r168, %r33;
	setp.eq.s32 	%p869, %r167, %r33;
	setp.eq.s32 	%p870, %r145, %r33;
	setp.eq.s32 	%p871, %r135, %r33;
	setp.eq.s32 	%p872, %r134, %r33;
	setp.eq.s32 	%p873, %r128, %r33;
	setp.eq.s32 	%p874, %r125, %r33;
	setp.eq.s32 	%p875, %r94, %r33;
	setp.eq.s32 	%p876, %r93, %r33;
	setp.eq.s32 	%p877, %r86, %r33;
	setp.eq.s32 	%p878, %r85, %r33;
	setp.eq.s32 	%p879, %r320, 0;
	add.s32 	%r1477, %r2002, %r576;
	add.s32 	%r1478, %r2003, %r577;
	setp.eq.s32 	%p880, %r320, %r33;
	selp.u32 	%r583, 1, 0, %p879;
	add.s32 	%r1479, %r1477, %r583;
	selp.u32 	%r584, 1, 0, %p880;
	add.s32 	%r1480, %r1478, %r584;
	add.s32 	%r1481, %r1480, %r1479;
	setp.eq.s32 	%p881, %r1481, 4;
	mad.lo.s32 	%r1482, %r1480, %r1480, %r578;
	selp.b32 	%r1483, %r1482, %r578, %p881;
	selp.b32 	%r1484, 2, 1, %p878;
	selp.u32 	%r1485, 1, 0, %p878;
	selp.b32 	%r1486, %r1484, %r1485, %p874;
	setp.eq.s32 	%p882, %r125, 0;
	selp.u32 	%r1487, 1, 0, %p882;
	selp.b32 	%r1488, 0, %r1487, %p874;
	setp.eq.s32 	%p883, %r85, 0;
	selp.u32 	%r1489, 1, 0, %p883;
	add.s32 	%r1490, %r1488, %r1489;
	selp.u32 	%r1491, 1, 0, %p869;
	add.s32 	%r1492, %r1486, %r1491;
	setp.eq.s32 	%p884, %r167, 0;
	selp.u32 	%r1493, 1, 0, %p884;
	selp.b32 	%r1494, 0, %r1493, %p869;
	add.s32 	%r1495, %r1490, %r1494;
	selp.u32 	%r1496, 1, 0, %p865;
	add.s32 	%r1497, %r1492, %r1496;
	setp.eq.s32 	%p885, %r207, 0;
	selp.u32 	%r1498, 1, 0, %p885;
	selp.b32 	%r585, 0, %r1498, %p865;
	add.s32 	%r1499, %r1495, %r585;
	add.s32 	%r1500, %r1499, %r1497;
	setp.eq.s32 	%p886, %r1500, 4;
	mad.lo.s32 	%r1501, %r1497, %r1497, %r1483;
	selp.b32 	%r1502, %r1501, %r1483, %p886;
	selp.b32 	%r1503, 2, 1, %p877;
	selp.u32 	%r1504, 1, 0, %p877;
	selp.b32 	%r1505, %r1503, %r1504, %p873;
	setp.eq.s32 	%p887, %r128, 0;
	selp.u32 	%r1506, 1, 0, %p887;
	selp.b32 	%r1507, 0, %r1506, %p873;
	setp.eq.s32 	%p888, %r86, 0;
	selp.u32 	%r1508, 1, 0, %p888;
	add.s32 	%r1509, %r1507, %r1508;
	selp.u32 	%r1510, 1, 0, %p868;
	add.s32 	%r1511, %r1505, %r1510;
	setp.eq.s32 	%p889, %r168, 0;
	selp.u32 	%r1512, 1, 0, %p889;
	selp.b32 	%r1513, 0, %r1512, %p868;
	add.s32 	%r1514, %r1509, %r1513;
	selp.u32 	%r1515, 1, 0, %p864;
	add.s32 	%r1516, %r1511, %r1515;
	setp.eq.s32 	%p890, %r210, 0;
	selp.u32 	%r1517, 1, 0, %p890;
	selp.b32 	%r586, 0, %r1517, %p864;
	add.s32 	%r1518, %r1514, %r586;
	add.s32 	%r1519, %r1518, %r1516;
	setp.eq.s32 	%p891, %r1519, 4;
	mad.lo.s32 	%r1520, %r1516, %r1516, %r1502;
	selp.b32 	%r1521, %r1520, %r1502, %p891;
	selp.b32 	%r1522, 2, 1, %p876;
	selp.u32 	%r1523, 1, 0, %p876;
	selp.b32 	%r1524, %r1522, %r1523, %p872;
	setp.eq.s32 	%p892, %r134, 0;
	selp.u32 	%r1525, 1, 0, %p892;
	selp.b32 	%r1526, 0, %r1525, %p872;
	setp.eq.s32 	%p893, %r93, 0;
	selp.u32 	%r1527, 1, 0, %p893;
	add.s32 	%r1528, %r1526, %r1527;
	selp.u32 	%r1529, 1, 0, %p867;
	add.s32 	%r1530, %r1524, %r1529;
	setp.eq.s32 	%p894, %r175, 0;
	selp.u32 	%r1531, 1, 0, %p894;
	selp.b32 	%r1532, 0, %r1531, %p867;
	add.s32 	%r1533, %r1528, %r1532;
	selp.u32 	%r1534, 1, 0, %p863;
	add.s32 	%r1535, %r1530, %r1534;
	setp.eq.s32 	%p895, %r216, 0;
	selp.u32 	%r1536, 1, 0, %p895;
	selp.b32 	%r587, 0, %r1536, %p863;
	add.s32 	%r1537, %r1533, %r587;
	add.s32 	%r1538, %r1537, %r1535;
	setp.eq.s32 	%p896, %r1538, 4;
	mad.lo.s32 	%r1539, %r1535, %r1535, %r1521;
	selp.b32 	%r1540, %r1539, %r1521, %p896;
	selp.b32 	%r1541, 2, 1, %p875;
	selp.u32 	%r1542, 1, 0, %p875;
	selp.b32 	%r1543, %r1541, %r1542, %p871;
	setp.eq.s32 	%p897, %r135, 0;
	selp.u32 	%r588, 1, 0, %p897;
	selp.b32 	%r1544, 0, %r588, %p871;
	setp.eq.s32 	%p898, %r94, 0;
	selp.u32 	%r1545, 1, 0, %p898;
	add.s32 	%r1546, %r1544, %r1545;
	selp.u32 	%r1547, 1, 0, %p866;
	add.s32 	%r1548, %r1543, %r1547;
	setp.eq.s32 	%p899, %r176, 0;
	selp.u32 	%r1549, 1, 0, %p899;
	selp.b32 	%r1550, 0, %r1549, %p866;
	add.s32 	%r1551, %r1546, %r1550;
	selp.u32 	%r1552, 1, 0, %p862;
	add.s32 	%r1553, %r1548, %r1552;
	selp.b32 	%r589, 0, %r495, %p862;
	add.s32 	%r1554, %r1551, %r589;
	add.s32 	%r1555, %r1554, %r1553;
	setp.eq.s32 	%p900, %r1555, 4;
	mad.lo.s32 	%r1556, %r1553, %r1553, %r1540;
	selp.b32 	%r590, %r1556, %r1540, %p900;
	@%p870 bra 	$L__BB0_288;
	setp.eq.s32 	%p901, %r145, 0;
	selp.u32 	%r1557, 1, 0, %p901;
	add.s32 	%r2005, %r2005, %r1557;
	bra.uni 	$L__BB0_289;
$L__BB0_288:
	setp.eq.s32 	%p902, %r104, %r33;
	selp.b32 	%r2004, 2, 1, %p902;
$L__BB0_289:
	setp.eq.s32 	%p903, %r155, %r33;
	add.s32 	%r1558, %r2004, %r2016;
	setp.eq.s32 	%p904, %r186, 0;
	selp.u32 	%r2017, 1, 0, %p904;
	add.s32 	%r1559, %r2005, %r2017;
	setp.eq.s32 	%p905, %r229, %r33;
	selp.u32 	%r1560, 1, 0, %p905;
	add.s32 	%r1561, %r1558, %r1560;
	setp.eq.s32 	%p906, %r229, 0;
	selp.u32 	%r596, 1, 0, %p906;
	add.s32 	%r1562, %r1559, %r596;
	add.s32 	%r1563, %r1562, %r1561;
	setp.eq.s32 	%p907, %r1563, 4;
	mad.lo.s32 	%r1564, %r1561, %r1561, %r590;
	selp.b32 	%r597, %r1564, %r590, %p907;
	@%p903 bra 	$L__BB0_291;
	setp.eq.s32 	%p908, %r155, 0;
	selp.u32 	%r1565, 1, 0, %p908;
	add.s32 	%r2007, %r2007, %r1565;
	bra.uni 	$L__BB0_292;
$L__BB0_291:
	setp.eq.s32 	%p909, %r114, %r33;
	selp.b32 	%r2006, 2, 1, %p909;
$L__BB0_292:
	setp.eq.s32 	%p910, %r165, %r33;
	add.s32 	%r1566, %r2006, %r2018;
	setp.eq.s32 	%p911, %r196, 0;
	selp.u32 	%r2019, 1, 0, %p911;
	add.s32 	%r1567, %r2007, %r2019;
	setp.eq.s32 	%p912, %r237, %r33;
	selp.u32 	%r1568, 1, 0, %p912;
	add.s32 	%r1569, %r1566, %r1568;
	setp.eq.s32 	%p913, %r237, 0;
	selp.u32 	%r603, 1, 0, %p913;
	add.s32 	%r1570, %r1567, %r603;
	add.s32 	%r1571, %r1570, %r1569;
	setp.eq.s32 	%p914, %r1571, 4;
	mad.lo.s32 	%r1572, %r1569, %r1569, %r597;
	selp.b32 	%r604, %r1572, %r597, %p914;
	@%p910 bra 	$L__BB0_294;
	setp.eq.s32 	%p915, %r165, 0;
	selp.u32 	%r1573, 1, 0, %p915;
	add.s32 	%r2009, %r2009, %r1573;
	bra.uni 	$L__BB0_295;
$L__BB0_294:
	setp.eq.s32 	%p916, %r124, %r33;
	selp.b32 	%r2008, 2, 1, %p916;
$L__BB0_295:
	setp.eq.s32 	%p917, %r145, 0;
	selp.u32 	%r2011, 1, 0, %p917;
	setp.eq.s32 	%p918, %r256, %r33;
	setp.eq.s32 	%p919, %r255, %r33;
	setp.eq.s32 	%p920, %r248, %r33;
	setp.eq.s32 	%p921, %r247, %r33;
	setp.eq.s32 	%p922, %r186, %r33;
	setp.eq.s32 	%p923, %r176, %r33;
	setp.eq.s32 	%p924, %r175, %r33;
	setp.eq.s32 	%p925, %r168, %r33;
	setp.eq.s32 	%p926, %r167, %r33;
	setp.eq.s32 	%p927, %r135, %r33;
	setp.eq.s32 	%p928, %r134, %r33;
	setp.eq.s32 	%p929, %r128, %r33;
	setp.eq.s32 	%p930, %r125, %r33;
	setp.eq.s32 	%p931, %r206, %r33;
	selp.u32 	%r2020, 1, 0, %p931;
	add.s32 	%r1574, %r2008, %r2020;
	setp.eq.s32 	%p932, %r206, 0;
	selp.u32 	%r2021, 1, 0, %p932;
	add.s32 	%r1575, %r2009, %r2021;
	setp.eq.s32 	%p933, %r245, %r33;
	selp.u32 	%r1576, 1, 0, %p933;
	add.s32 	%r1577, %r1574, %r1576;
	setp.eq.s32 	%p934, %r245, 0;
	selp.u32 	%r612, 1, 0, %p934;
	add.s32 	%r1578, %r1575, %r612;
	add.s32 	%r1579, %r1578, %r1577;
	setp.eq.s32 	%p935, %r1579, 4;
	mad.lo.s32 	%r1580, %r1577, %r1577, %r604;
	selp.b32 	%r1581, %r1580, %r604, %p935;
	selp.b32 	%r1582, 2, 1, %p930;
	selp.u32 	%r1583, 1, 0, %p930;
	selp.b32 	%r1584, %r1582, %r1583, %p926;
	setp.eq.s32 	%p936, %r125, 0;
	selp.u32 	%r1585, 1, 0, %p936;
	setp.eq.s32 	%p937, %r167, 0;
	selp.u32 	%r1586, 1, 0, %p937;
	selp.b32 	%r1587, 0, %r1586, %p926;
	add.s32 	%r1588, %r1587, %r1585;
	setp.eq.s32 	%p938, %r207, %r33;
	selp.u32 	%r1589, 1, 0, %p938;
	add.s32 	%r1590, %r1584, %r1589;
	add.s32 	%r1591, %r1588, %r585;
	selp.u32 	%r613, 1, 0, %p921;
	add.s32 	%r1592, %r1590, %r613;
	setp.eq.s32 	%p939, %r247, 0;
	selp.u32 	%r1593, 1, 0, %p939;
	selp.b32 	%r614, 0, %r1593, %p921;
	add.s32 	%r1594, %r1591, %r614;
	add.s32 	%r1595, %r1594, %r1592;
	setp.eq.s32 	%p940, %r1595, 4;
	mad.lo.s32 	%r1596, %r1592, %r1592, %r1581;
	selp.b32 	%r1597, %r1596, %r1581, %p940;
	selp.b32 	%r1598, 2, 1, %p929;
	selp.u32 	%r1599, 1, 0, %p929;
	selp.b32 	%r1600, %r1598, %r1599, %p925;
	setp.eq.s32 	%p941, %r128, 0;
	selp.u32 	%r1601, 1, 0, %p941;
	setp.eq.s32 	%p942, %r168, 0;
	selp.u32 	%r1602, 1, 0, %p942;
	selp.b32 	%r1603, 0, %r1602, %p925;
	add.s32 	%r1604, %r1603, %r1601;
	setp.eq.s32 	%p943, %r210, %r33;
	selp.u32 	%r1605, 1, 0, %p943;
	add.s32 	%r1606, %r1600, %r1605;
	add.s32 	%r1607, %r1604, %r586;
	selp.u32 	%r615, 1, 0, %p920;
	add.s32 	%r1608, %r1606, %r615;
	setp.eq.s32 	%p944, %r248, 0;
	selp.u32 	%r1609, 1, 0, %p944;
	selp.b32 	%r616, 0, %r1609, %p920;
	add.s32 	%r1610, %r1607, %r616;
	add.s32 	%r1611, %r1610, %r1608;
	setp.eq.s32 	%p945, %r1611, 4;
	mad.lo.s32 	%r1612, %r1608, %r1608, %r1597;
	selp.b32 	%r1613, %r1612, %r1597, %p945;
	selp.b32 	%r1614, 2, 1, %p928;
	selp.u32 	%r1615, 1, 0, %p928;
	selp.b32 	%r1616, %r1614, %r1615, %p924;
	setp.eq.s32 	%p946, %r175, 0;
	selp.u32 	%r1617, 1, 0, %p946;
	selp.b32 	%r1618, 0, %r1617, %p924;
	setp.eq.s32 	%p947, %r134, 0;
	selp.u32 	%r1619, 1, 0, %p947;
	add.s32 	%r1620, %r1618, %r1619;
	setp.eq.s32 	%p948, %r216, %r33;
	selp.u32 	%r1621, 1, 0, %p948;
	add.s32 	%r1622, %r1616, %r1621;
	add.s32 	%r1623, %r1620, %r587;
	selp.u32 	%r617, 1, 0, %p919;
	add.s32 	%r1624, %r1622, %r617;
	selp.b32 	%r618, 0, %r524, %p919;
	add.s32 	%r1625, %r1623, %r618;
	add.s32 	%r1626, %r1625, %r1624;
	setp.eq.s32 	%p949, %r1626, 4;
	mad.lo.s32 	%r1627, %r1624, %r1624, %r1613;
	selp.b32 	%r1628, %r1627, %r1613, %p949;
	selp.b32 	%r1629, 2, 1, %p927;
	selp.u32 	%r1630, 1, 0, %p927;
	selp.b32 	%r1631, %r1629, %r1630, %p923;
	setp.eq.s32 	%p950, %r176, 0;
	selp.u32 	%r619, 1, 0, %p950;
	selp.b32 	%r1632, 0, %r619, %p923;
	add.s32 	%r1633, %r1632, %r588;
	setp.eq.s32 	%p951, %r219, %r33;
	selp.u32 	%r1634, 1, 0, %p951;
	add.s32 	%r1635, %r1631, %r1634;
	add.s32 	%r1636, %r1633, %r589;
	add.s32 	%r1637, %r1635, %r526;
	selp.b32 	%r620, 0, %r525, %p918;
	add.s32 	%r1638, %r1636, %r620;
	add.s32 	%r1639, %r1638, %r1637;
	setp.eq.s32 	%p952, %r1639, 4;
	mad.lo.s32 	%r1640, %r1637, %r1637, %r1628;
	selp.b32 	%r621, %r1640, %r1628, %p952;
	@%p922 bra 	$L__BB0_297;
	add.s32 	%r2011, %r2011, %r2017;
	bra.uni 	$L__BB0_298;
$L__BB0_297:
	setp.eq.s32 	%p953, %r145, %r33;
	selp.b32 	%r2010, 2, 1, %p953;
$L__BB0_298:
	setp.eq.s32 	%p954, %r155, 0;
	selp.u32 	%r2013, 1, 0, %p954;
	setp.eq.s32 	%p955, %r196, %r33;
	setp.eq.s32 	%p956, %r229, %r33;
	selp.u32 	%r1641, 1, 0, %p956;
	add.s32 	%r1642, %r2010, %r1641;
	add.s32 	%r1643, %r2011, %r596;
	add.s32 	%r1644, %r1642, %r535;
	add.s32 	%r1645, %r1643, %r534;
	add.s32 	%r1646, %r1645, %r1644;
	setp.eq.s32 	%p957, %r1646, 4;
	mad.lo.s32 	%r1647, %r1644, %r1644, %r621;
	selp.b32 	%r627, %r1647, %r621, %p957;
	@%p955 bra 	$L__BB0_300;
	add.s32 	%r2013, %r2013, %r2019;
	bra.uni 	$L__BB0_301;
$L__BB0_300:
	setp.eq.s32 	%p958, %r155, %r33;
	selp.b32 	%r2012, 2, 1, %p958;
$L__BB0_301:
	setp.eq.s32 	%p959, %r165, 0;
	selp.u32 	%r2015, 1, 0, %p959;
	setp.eq.s32 	%p961, %r237, %r33;
	selp.u32 	%r1648, 1, 0, %p961;
	add.s32 	%r1649, %r2012, %r1648;
	add.s32 	%r1650, %r2013, %r603;
	add.s32 	%r1651, %r1649, %r543;
	add.s32 	%r1652, %r1650, %r542;
	add.s32 	%r1653, %r1652, %r1651;
	setp.eq.s32 	%p962, %r1653, 4;
	mad.lo.s32 	%r1654, %r1651, %r1651, %r627;
	selp.b32 	%r633, %r1654, %r627, %p962;
	@%p931 bra 	$L__BB0_303;
	add.s32 	%r2015, %r2015, %r2021;
	bra.uni 	$L__BB0_304;
$L__BB0_303:
	setp.eq.s32 	%p963, %r165, %r33;
	selp.b32 	%r2014, 2, 1, %p963;
$L__BB0_304:
	setp.eq.s32 	%p964, %r296, %r33;
	setp.eq.s32 	%p965, %r294, %r33;
	setp.eq.s32 	%p966, %r287, %r33;
	setp.eq.s32 	%p967, %r285, %r33;
	setp.eq.s32 	%p968, %r229, %r33;
	setp.eq.s32 	%p969, %r219, %r33;
	setp.eq.s32 	%p970, %r216, %r33;
	setp.eq.s32 	%p971, %r210, %r33;
	setp.eq.s32 	%p972, %r207, %r33;
	setp.eq.s32 	%p973, %r176, %r33;
	setp.eq.s32 	%p974, %r175, %r33;
	setp.eq.s32 	%p975, %r168, %r33;
	setp.eq.s32 	%p976, %r167, %r33;
	setp.eq.s32 	%p977, %r245, %r33;
	selp.u32 	%r1655, 1, 0, %p977;
	add.s32 	%r1656, %r2014, %r1655;
	add.s32 	%r1657, %r2015, %r612;
	add.s32 	%r1658, %r1656, %r550;
	add.s32 	%r1659, %r1657, %r549;
	add.s32 	%r1660, %r1659, %r1658;
	setp.eq.s32 	%p978, %r1660, 4;
	mad.lo.s32 	%r1661, %r1658, %r1658, %r633;
	selp.b32 	%r1662, %r1661, %r633, %p978;
	selp.b32 	%r1663, 2, 1, %p976;
	selp.u32 	%r1664, 1, 0, %p976;
	selp.b32 	%r1665, %r1663, %r1664, %p972;
	setp.eq.s32 	%p979, %r167, 0;
	selp.u32 	%r1666, 1, 0, %p979;
	add.s32 	%r1667, %r585, %r1666;
	add.s32 	%r1668, %r1665, %r613;
	add.s32 	%r1669, %r1667, %r614;
	selp.u32 	%r1670, 1, 0, %p967;
	add.s32 	%r1671, %r1668, %r1670;
	setp.eq.s32 	%p980, %r285, 0;
	selp.u32 	%r1672, 1, 0, %p980;
	selp.b32 	%r1673, 0, %r1672, %p967;
	add.s32 	%r1674, %r1669, %r1673;
	add.s32 	%r1675, %r1674, %r1671;
	setp.eq.s32 	%p981, %r1675, 4;
	mad.lo.s32 	%r1676, %r1671, %r1671, %r1662;
	selp.b32 	%r1677, %r1676, %r1662, %p981;
	selp.b32 	%r1678, 2, 1, %p975;
	selp.u32 	%r1679, 1, 0, %p975;
	selp.b32 	%r1680, %r1678, %r1679, %p971;
	setp.eq.s32 	%p982, %r168, 0;
	selp.u32 	%r1681, 1, 0, %p982;
	add.s32 	%r1682, %r586, %r1681;
	add.s32 	%r1683, %r1680, %r615;
	add.s32 	%r1684, %r1682, %r616;
	selp.u32 	%r1685, 1, 0, %p966;
	add.s32 	%r1686, %r1683, %r1685;
	setp.eq.s32 	%p983, %r287, 0;
	selp.u32 	%r1687, 1, 0, %p983;
	selp.b32 	%r1688, 0, %r1687, %p966;
	add.s32 	%r1689, %r1684, %r1688;
	add.s32 	%r1690, %r1689, %r1686;
	setp.eq.s32 	%p984, %r1690, 4;
	mad.lo.s32 	%r1691, %r1686, %r1686, %r1677;
	selp.b32 	%r1692, %r1691, %r1677, %p984;
	selp.b32 	%r1693, 2, 1, %p974;
	selp.u32 	%r1694, 1, 0, %p974;
	selp.b32 	%r1695, %r1693, %r1694, %p970;
	setp.eq.s32 	%p985, %r175, 0;
	selp.u32 	%r1696, 1, 0, %p985;
	add.s32 	%r1697, %r587, %r1696;
	add.s32 	%r1698, %r1695, %r617;
	add.s32 	%r1699, %r1697, %r618;
	selp.u32 	%r1700, 1, 0, %p965;
	add.s32 	%r1701, %r1698, %r1700;
	selp.b32 	%r1702, 0, %r558, %p965;
	add.s32 	%r1703, %r1699, %r1702;
	add.s32 	%r1704, %r1703, %r1701;
	setp.eq.s32 	%p986, %r1704, 4;
	mad.lo.s32 	%r1705, %r1701, %r1701, %r1692;
	selp.b32 	%r1706, %r1705, %r1692, %p986;
	selp.b32 	%r1707, 2, 1, %p973;
	selp.u32 	%r1708, 1, 0, %p973;
	selp.b32 	%r1709, %r1707, %r1708, %p969;
	add.s32 	%r1710, %r589, %r619;
	add.s32 	%r1711, %r1709, %r526;
	add.s32 	%r1712, %r1710, %r620;
	add.s32 	%r1713, %r1711, %r560;
	selp.b32 	%r1714, 0, %r559, %p964;
	add.s32 	%r1715, %r1712, %r1714;
	add.s32 	%r1716, %r1715, %r1713;
	setp.eq.s32 	%p987, %r1716, 4;
	mad.lo.s32 	%r1717, %r1713, %r1713, %r1706;
	selp.b32 	%r638, %r1717, %r1706, %p987;
	@%p968 bra 	$L__BB0_306;
	add.s32 	%r2017, %r2017, %r596;
	bra.uni 	$L__BB0_307;
$L__BB0_306:
	setp.eq.s32 	%p988, %r186, %r33;
	selp.b32 	%r2016, 2, 1, %p988;
$L__BB0_307:
	setp.eq.s32 	%p989, %r237, %r33;
	add.s32 	%r1718, %r2016, %r535;
	add.s32 	%r1719, %r2017, %r534;
	add.s32 	%r1720, %r1718, %r569;
	add.s32 	%r1721, %r1719, %r568;
	add.s32 	%r1722, %r1721, %r1720;
	setp.eq.s32 	%p990, %r1722, 4;
	mad.lo.s32 	%r1723, %r1720, %r1720, %r638;
	selp.b32 	%r643, %r1723, %r638, %p990;
	@%p989 bra 	$L__BB0_309;
	add.s32 	%r2019, %r2019, %r603;
	bra.uni 	$L__BB0_310;
$L__BB0_309:
	setp.eq.s32 	%p991, %r196, %r33;
	selp.b32 	%r2018, 2, 1, %p991;
$L__BB0_310:
	setp.eq.s32 	%p992, %r245, %r33;
	add.s32 	%r1724, %r2018, %r543;
	add.s32 	%r1725, %r2019, %r542;
	add.s32 	%r1726, %r1724, %r577;
	add.s32 	%r1727, %r1725, %r576;
	add.s32 	%r1728, %r1727, %r1726;
	setp.eq.s32 	%p993, %r1728, 4;
	mad.lo.s32 	%r1729, %r1726, %r1726, %r643;
	selp.b32 	%r648, %r1729, %r643, %p993;
	@%p992 bra 	$L__BB0_312;
	add.s32 	%r2021, %r2021, %r612;
	bra.uni 	$L__BB0_313;
$L__BB0_312:
	setp.eq.s32 	%p994, %r206, %r33;
	selp.b32 	%r2020, 2, 1, %p994;
$L__BB0_313:
	add.s32 	%r1730, %r2020, %r550;
	add.s32 	%r1731, %r2021, %r549;
	add.s32 	%r1732, %r1730, %r584;
	add.s32 	%r1733, %r1731, %r583;
	add.s32 	%r1734, %r1733, %r1732;
	setp.eq.s32 	%p995, %r1734, 4;
	mad.lo.s32 	%r1735, %r1732, %r1732, %r648;
	selp.b32 	%r1736, %r1735, %r648, %p995;
	sub.s32 	%r653, %r388, %r1736;
	setp.eq.s32 	%p996, %r1, 2;
	@%p996 bra 	$L__BB0_318;
	setp.eq.s32 	%p997, %r1, 4;
	@%p997 bra 	$L__BB0_318;
	setp.ne.s32 	%p998, %r1, 3;
	@%p998 bra 	$L__BB0_317;
	add.s32 	%r2022, %r653, 100;
	bra.uni 	$L__BB0_319;
$L__BB0_317:
	and.b32  	%r1737, %r1, 3;
	setp.eq.s32 	%p999, %r1737, 1;
	add.s32 	%r1738, %r653, 25;
	selp.b32 	%r2022, %r1738, %r653, %p999;
	bra.uni 	$L__BB0_319;
$L__BB0_318:
	add.s32 	%r2022, %r653, 50;
$L__BB0_319:
	ld.param.u64 	%rd117, [_Z16evaluationKernelPiS_i_param_1];
	cvta.to.global.u64 	%rd110, %rd117;
	mul.wide.u32 	%rd111, %r1, 4;
	add.s64 	%rd112, %rd110, %rd111;
	st.global.u32 	[%rd112], %r2022;
$L__BB0_320:
	ret;
$L__BB0_321:
	mul.wide.s32 	%rd32, %r1, 4;
	add.s64 	%rd33, %rd1, %rd32;
	mov.b32 	%r705, -10000;
	st.global.u32 	[%rd33], %r705;
	bra.uni 	$L__BB0_320;
$L__BB0_322:
	add.s64 	%rd116, %rd1, %rd31;
	mov.b32 	%r1740, 10000;
	st.global.u32 	[%rd116], %r1740;
	bra.uni 	$L__BB0_320;

}
	// .globl	_Z10mctsKernelPiS_S_ii
.visible .entry _Z10mctsKernelPiS_S_ii(
	.param .u64 .ptr .align 1 _Z10mctsKernelPiS_S_ii_param_0,
	.param .u64 .ptr .align 1 _Z10mctsKernelPiS_S_ii_param_1,
	.param .u64 .ptr .align 1 _Z10mctsKernelPiS_S_ii_param_2,
	.param .u32 _Z10mctsKernelPiS_S_ii_param_3,
	.param .u32 _Z10mctsKernelPiS_S_ii_param_4
)
{
	.local .align 8 .b8 	__local_depot1[200];
	.reg .b64 	%SP;
	.reg .b64 	%SPL;
	.reg .pred 	%p<77>;
	.reg .b32 	%r<238>;
	.reg .b64 	%rd<74>;

	mov.u64 	%SPL, __local_depot1;
	ld.param.u32 	%r111, [_Z10mctsKernelPiS_S_ii_param_3];
	add.u64 	%rd1, %SPL, 0;
	add.u64 	%rd2, %SPL, 32;
	mov.u32 	%r112, %ctaid.x;
	mov.u32 	%r113, %ntid.x;
	mov.u32 	%r114, %tid.x;
	mad.lo.s32 	%r115, %r112, %r113, %r114;
	setp.ge.s32 	%p1, %r115, %r111;
	@%p1 bra 	$L__BB1_77;
	ld.param.u64 	%rd69, [_Z10mctsKernelPiS_S_ii_param_0];
	cvta.to.global.u64 	%rd23, %rd69;
	ld.global.u32 	%r1, [%rd23];
	ld.global.u32 	%r2, [%rd23+4];
	ld.global.u32 	%r3, [%rd23+8];
	ld.global.u32 	%r4, [%rd23+12];
	ld.global.u32 	%r5, [%rd23+16];
	ld.global.u32 	%r6, [%rd23+20];
	ld.global.u32 	%r7, [%rd23+24];
	ld.global.u32 	%r8, [%rd23+28];
	ld.global.u32 	%r9, [%rd23+32];
	ld.global.u32 	%r10, [%rd23+36];
	ld.global.u32 	%r11, [%rd23+40];
	ld.global.u32 	%r12, [%rd23+44];
	ld.global.u32 	%r13, [%rd23+48];
	ld.global.u32 	%r14, [%rd23+52];
	ld.global.u32 	%r15, [%rd23+56];
	ld.global.u32 	%r16, [%rd23+60];
	ld.global.u32 	%r17, [%rd23+64];
	ld.global.u32 	%r18, [%rd23+68];
	ld.global.u32 	%r19, [%rd23+72];
	ld.global.u32 	%r20, [%rd23+76];
	ld.global.u32 	%r21, [%rd23+80];
	ld.global.u32 	%r22, [%rd23+84];
	ld.global.u32 	%r23, [%rd23+88];
	ld.global.u32 	%r24, [%rd23+92];
	ld.global.u32 	%r25, [%rd23+96];
	ld.global.u32 	%r26, [%rd23+100];
	ld.global.u32 	%r27, [%rd23+104];
	ld.global.u32 	%r28, [%rd23+108];
	ld.global.u32 	%r29, [%rd23+112];
	ld.global.u32 	%r30, [%rd23+116];
	ld.global.u32 	%r31, [%rd23+120];
	ld.global.u32 	%r32, [%rd23+124];
	ld.global.u32 	%r33, [%rd23+128];
	ld.global.u32 	%r34, [%rd23+132];
	ld.global.u32 	%r35, [%rd23+136];
	ld.global.u32 	%r36, [%rd23+140];
	ld.global.u32 	%r37, [%rd23+144];
	ld.global.u32 	%r38, [%rd23+148];
	ld.global.u32 	%r39, [%rd23+152];
	ld.global.u32 	%r40, [%rd23+156];
	ld.global.u32 	%r41, [%rd23+160];
	ld.global.u32 	%r42, [%rd23+164];
	setp.ne.s32 	%p2, %r1, 0;
	mov.b32 	%r208, 0;
	@%p2 bra 	$L__BB1_3;
	mov.b32 	%r118, 0;
	st.local.u32 	[%rd1], %r118;
	mov.b32 	%r208, 1;
$L__BB1_3:
	setp.ne.s32 	%p3, %r2, 0;
	@%p3 bra 	$L__BB1_5;
	add.s32 	%r44, %r208, 1;
	mul.wide.u32 	%rd24, %r208, 4;
	add.s64 	%rd25, %rd1, %rd24;
	mov.b32 	%r119, 1;
	st.local.u32 	[%rd25], %r119;
	mov.u32 	%r208, %r44;
$L__BB1_5:
	setp.ne.s32 	%p4, %r3, 0;
	@%p4 bra 	$L__BB1_7;
	add.s32 	%r46, %r208, 1;
	mul.wide.u32 	%rd26, %r208, 4;
	add.s64 	%rd27, %rd1, %rd26;
	mov.b32 	%r120, 2;
	st.local.u32 	[%rd27], %r120;
	mov.u32 	%r208, %r46;
$L__BB1_7:
	setp.ne.s32 	%p5, %r4, 0;
	@%p5 bra 	$L__BB1_9;
	add.s32 	%r48, %r208, 1;
	mul.wide.u32 	%rd28, %r208, 4;
	add.s64 	%rd29, %rd1, %rd28;
	mov.b32 	%r121, 3;
	st.local.u32 	[%rd29], %r121;
	mov.u32 	%r208, %r48;
$L__BB1_9:
	setp.ne.s32 	%p6, %r5, 0;
	@%p6 bra 	$L__BB1_11;
	add.s32 	%r50, %r208, 1;
	mul.wide.u32 	%rd30, %r208, 4;
	add.s64 	%rd31, %rd1, %rd30;
	mov.b32 	%r122, 4;
	st.local.u32 	[%rd31], %r122;
	mov.u32 	%r208, %r50;
$L__BB1_11:
	setp.ne.s32 	%p7, %r6, 0;
	@%p7 bra 	$L__BB1_13;
	add.s32 	%r52, %r208, 1;
	mul.wide.u32 	%rd32, %r208, 4;
	add.s64 	%rd33, %rd1, %rd32;
	mov.b32 	%r123, 5;
	st.local.u32 	[%rd33], %r123;
	mov.u32 	%r208, %r52;
$L__BB1_13:
	setp.ne.s32 	%p8, %r7, 0;
	@%p8 bra 	$L__BB1_15;
	add.s32 	%r54, %r208, 1;
	mul.wide.u32 	%rd34, %r208, 4;
	add.s64 	%rd35, %rd1, %rd34;
	mov.b32 	%r124, 6;
	st.local.u32 	[%rd35], %r124;
	mov.u32 	%r208, %r54;
$L__BB1_15:
	setp.eq.s32 	%p9, %r208, 0;
	@%p9 bra 	$L__BB1_77;
	mov.u32 	%r125, %ctaid.x;
	mov.u32 	%r126, %ntid.x;
	mov.u32 	%r127, %tid.x;
	mad.lo.s32 	%r56, %r125, %r126, %r127;
	rem.s32 	%r128, %r56, %r208;
	mul.wide.s32 	%rd36, %r128, 4;
	add.s64 	%rd37, %rd1, %rd36;
	ld.local.u32 	%r57, [%rd37];
	st.local.v2.u32 	[%rd2], {%r1, %r2};
	st.local.v2.u32 	[%rd2+8], {%r3, %r4};
	st.local.v2.u32 	[%rd2+16], {%r5, %r6};
	st.local.v2.u32 	[%rd2+24], {%r7, %r8};
	st.local.v2.u32 	[%rd2+32], {%r9, %r10};
	st.local.v2.u32 	[%rd2+40], {%r11, %r12};
	st.local.v2.u32 	[%rd2+48], {%r13, %r14};
	st.local.v2.u32 	[%rd2+56], {%r15, %r16};
	st.local.v2.u32 	[%rd2+64], {%r17, %r18};
	st.local.v2.u32 	[%rd2+72], {%r19, %r20};
	st.local.v2.u32 	[%rd2+80], {%r21, %r22};
	st.local.v2.u32 	[%rd2+88], {%r23, %r24};
	st.local.v2.u32 	[%rd2+96], {%r25, %r26};
	st.local.v2.u32 	[%rd2+104], {%r27, %r28};
	st.local.v2.u32 	[%rd2+112], {%r29, %r30};
	st.local.v2.u32 	[%rd2+120], {%r31, %r32};
	st.local.v2.u32 	[%rd2+128], {%r33, %r34};
	st.local.v2.u32 	[%rd2+136], {%r35, %r36};
	st.local.v2.u32 	[%rd2+144], {%r37, %r38};
	st.local.v2.u32 	[%rd2+152], {%r39, %r40};
	st.local.v2.u32 	[%rd2+160], {%r41, %r42};
	mul.wide.s32 	%rd38, %r57, 4;
	add.s64 	%rd3, %rd2, %rd38;
	add.s64 	%rd72, %rd3, 140;
	ld.local.u32 	%r129, [%rd3+140];
	setp.eq.s32 	%p10, %r129, 0;
	@%p10 bra 	$L__BB1_22;
	add.s64 	%rd72, %rd3, 112;
	ld.local.u32 	%r130, [%rd3+112];
	setp.eq.s32 	%p11, %r130, 0;
	@%p11 bra 	$L__BB1_22;
	add.s64 	%rd72, %rd3, 84;
	ld.local.u32 	%r131, [%rd3+84];
	setp.eq.s32 	%p12, %r131, 0;
	@%p12 bra 	$L__BB1_22;
	add.s64 	%rd72, %rd3, 56;
	ld.local.u32 	%r132, [%rd3+56];
	setp.eq.s32 	%p13, %r132, 0;
	@%p13 bra 	$L__BB1_22;
	add.s64 	%rd72, %rd3, 28;
	ld.local.u32 	%r133, [%rd3+28];
	setp.eq.s32 	%p14, %r133, 0;
	@%p14 bra 	$L__BB1_22;
	ld.local.u32 	%r134, [%rd3];
	setp.ne.s32 	%p15, %r134, 0;
	mov.u64 	%rd72, %rd3;
	@%p15 bra 	$L__BB1_23;
$L__BB1_22:
	ld.param.u32 	%r204, [_Z10mctsKernelPiS_S_ii_param_4];
	st.local.u32 	[%rd72], %r204;
$L__BB1_23:
	ld.param.u32 	%r205, [_Z10mctsKernelPiS_S_ii_param_4];
	setp.eq.s32 	%p16, %r205, 1;
	selp.b32 	%r215, 2, 1, %p16;
	mov.b32 	%r214, 1;
$L__BB1_24:
	ld.local.u32 	%r137, [%rd2];
	setp.ne.s32 	%p17, %r137, 0;
	mov.b32 	%r217, 0;
	@%p17 bra 	$L__BB1_26;
	mov.b32 	%r139, 0;
	st.local.u32 	[%rd1], %r139;
	mov.b32 	%r217, 1;
$L__BB1_26:
	ld.local.u32 	%r140, [%rd2+4];
	setp.ne.s32 	%p18, %r140, 0;
	@%p18 bra 	$L__BB1_28;
	add.s32 	%r62, %r217, 1;
	mul.wide.u32 	%rd39, %r217, 4;
	add.s64 	%rd40, %rd1, %rd39;
	mov.b32 	%r141, 1;
	st.local.u32 	[%rd40], %r141;
	mov.u32 	%r217, %r62;
$L__BB1_28:
	ld.local.u32 	%r142, [%rd2+8];
	setp.ne.s32 	%p19, %r142, 0;
	@%p19 bra 	$L__BB1_30;
	add.s32 	%r64, %r217, 1;
	mul.wide.u32 	%rd41, %r217, 4;
	add.s64 	%rd42, %rd1, %rd41;
	mov.b32 	%r143, 2;
	st.local.u32 	[%rd42], %r143;
	mov.u32 	%r217, %r64;
$L__BB1_30:
	ld.local.u32 	%r144, [%rd2+12];
	setp.ne.s32 	%p20, %r144, 0;
	@%p20 bra 	$L__BB1_32;
	add.s32 	%r66, %r217, 1;
	mul.wide.u32 	%rd43, %r217, 4;
	add.s64 	%rd44, %rd1, %rd43;
	mov.b32 	%r145, 3;
	st.local.u32 	[%rd44], %r145;
	mov.u32 	%r217, %r66;
$L__BB1_32:
	ld.local.u32 	%r146, [%rd2+16];
	setp.ne.s32 	%p21, %r146, 0;
	@%p21 bra 	$L__BB1_34;
	add.s32 	%r68, %r217, 1;
	mul.wide.u32 	%rd45, %r217, 4;
	add.s64 	%rd46, %rd1, %rd45;
	mov.b32 	%r147, 4;
	st.local.u32 	[%rd46], %r147;
	mov.u32 	%r217, %r68;
$L__BB1_34:
	ld.local.u32 	%r148, [%rd2+20];
	setp.ne.s32 	%p22, %r148, 0;
	@%p22 bra 	$L__BB1_36;
	add.s32 	%r70, %r217, 1;
	mul.wide.u32 	%rd47, %r217, 4;
	add.s64 	%rd48, %rd1, %rd47;
	mov.b32 	%r149, 5;
	st.local.u32 	[%rd48], %r149;
	mov.u32 	%r217, %r70;
$L__BB1_36:
	ld.local.u32 	%r150, [%rd2+24];
	setp.ne.s32 	%p23, %r150, 0;
	@%p23 bra 	$L__BB1_38;
	add.s32 	%r72, %r217, 1;
	mul.wide.u32 	%rd49, %r217, 4;
	add.s64 	%rd50, %rd1, %rd49;
	mov.b32 	%r151, 6;
	st.local.u32 	[%rd50], %r151;
	mov.u32 	%r217, %r72;
$L__BB1_38:
	setp.eq.s32 	%p24, %r217, 0;
	@%p24 bra 	$L__BB1_76;
	rem.s32 	%r152, %r56, %r217;
	mul.wide.s32 	%rd51, %r152, 4;
	add.s64 	%rd52, %rd1, %rd51;
	ld.local.u32 	%r74, [%rd52];
	mul.wide.s32 	%rd53, %r74, 4;
	add.s64 	%rd10, %rd2, %rd53;
	add.s64 	%rd73, %rd10, 140;
	ld.local.u32 	%r223, [%rd10+140];
	setp.eq.s32 	%p25, %r223, 0;
	@%p25 bra 	$L__BB1_45;
	add.s64 	%rd73, %rd10, 112;
	ld.local.u32 	%r153, [%rd10+112];
	setp.eq.s32 	%p26, %r153, 0;
	@%p26 bra 	$L__BB1_45;
	add.s64 	%rd73, %rd10, 84;
	ld.local.u32 	%r154, [%rd10+84];
	setp.eq.s32 	%p27, %r154, 0;
	@%p27 bra 	$L__BB1_45;
	add.s64 	%rd73, %rd10, 56;
	ld.local.u32 	%r155, [%rd10+56];
	setp.eq.s32 	%p28, %r155, 0;
	@%p28 bra 	$L__BB1_45;
	add.s64 	%rd73, %rd10, 28;
	ld.local.u32 	%r156, [%rd10+28];
	setp.eq.s32 	%p29, %r156, 0;
	@%p29 bra 	$L__BB1_45;
	ld.local.u32 	%r157, [%rd10];
	setp.ne.s32 	%p30, %r157, 0;
	mov.u64 	%rd73, %rd10;
	@%p30 bra 	$L__BB1_46;
$L__BB1_45:
	st.local.u32 	[%rd73], %r215;
	ld.local.u32 	%r223, [%rd10+140];
$L__BB1_46:
	setp.eq.s32 	%p31, %r223, %r215;
	mov.b32 	%r224, 5;
	@%p31 bra 	$L__BB1_51;
	ld.local.u32 	%r160, [%rd10+112];
	setp.eq.s32 	%p32, %r160, %r215;
	mov.b32 	%r224, 4;
	@%p32 bra 	$L__BB1_51;
	ld.local.u32 	%r162, [%rd10+84];
	setp.eq.s32 	%p33, %r162, %r215;
	mov.b32 	%r224, 3;
	@%p33 bra 	$L__BB1_51;
	ld.local.u32 	%r164, [%rd10+56];
	setp.eq.s32 	%p34, %r164, %r215;
	mov.b32 	%r224, 2;
	@%p34 bra 	$L__BB1_51;
	ld.local.u32 	%r165, [%rd10+28];
	setp.eq.s32 	%p35, %r165, %r215;
	selp.u32 	%r224, 1, 0, %p35;
$L__BB1_51:
	mul.wide.u32 	%rd54, %r224, 28;
	add.s64 	%rd17, %rd2, %rd54;
	ld.local.u32 	%r167, [%rd17+12];
	setp.ne.s32 	%p36, %r167, %r215;
	mov.b32 	%r225, 0;
	@%p36 bra 	$L__BB1_53;
	ld.local.u32 	%r168, [%rd17];
	ld.local.u32 	%r169, [%rd17+4];
	ld.local.u32 	%r170, [%rd17+8];
	setp.eq.s32 	%p37, %r168, %r215;
	selp.b32 	%r171, 3, 2, %p37;
	setp.eq.s32 	%p38, %r169, %r215;
	selp.b32 	%r172, %r171, 1, %p38;
	setp.eq.s32 	%p39, %r170, %r215;
	selp.b32 	%r173, %r172, 0, %p39;
	add.s32 	%r225, %r173, 1;
	setp.eq.s32 	%p40, %r173, 3;
	@%p40 bra 	$L__BB1_74;
$L__BB1_53:
	ld.local.u32 	%r175, [%rd17+16];
	setp.ne.s32 	%p41, %r175, %r215;
	mov.b32 	%r226, 0;
	@%p41 bra 	$L__BB1_55;
	add.s32 	%r226, %r225, 1;
	setp.gt.u32 	%p42, %r225, 2;
	@%p42 bra 	$L__BB1_74;
$L__BB1_55:
	ld.local.u32 	%r177, [%rd17+20];
	setp.ne.s32 	%p43, %r177, %r215;
	mov.b32 	%r227, 0;
	@%p43 bra 	$L__BB1_57;
	add.s32 	%r227, %r226, 1;
	setp.gt.u32 	%p44, %r226, 2;
	@%p44 bra 	$L__BB1_74;
$L__BB1_57:
	ld.local.u32 	%r178, [%rd17+24];
	setp.eq.s32 	%p45, %r178, %r215;
	setp.gt.u32 	%p46, %r227, 2;
	and.pred  	%p47, %p45, %p46;
	@%p47 bra 	$L__BB1_74;
	ld.local.u32 	%r181, [%rd10+84];
	setp.ne.s32 	%p48, %r181, %r215;
	mov.b32 	%r228, 0;
	@%p48 bra 	$L__BB1_60;
	ld.local.u32 	%r182, [%rd10];
	ld.local.u32 	%r183, [%rd10+28];
	ld.local.u32 	%r184, [%rd10+56];
	setp.eq.s32 	%p49, %r182, %r215;
	selp.b32 	%r185, 3, 2, %p49;
	setp.eq.s32 	%p50, %r183, %r215;
	selp.b32 	%r186, %r185, 1, %p50;
	setp.eq.s32 	%p51, %r184, %r215;
	selp.b32 	%r187, %r186, 0, %p51;
	add.s32 	%r228, %r187, 1;
	setp.eq.s32 	%p52, %r187, 3;
	@%p52 bra 	$L__BB1_74;
$L__BB1_60:
	ld.local.u32 	%r189, [%rd10+112];
	setp.ne.s32 	%p53, %r189, %r215;
	mov.b32 	%r229, 0;
	@%p53 bra 	$L__BB1_62;
	add.s32 	%r229, %r228, 1;
	setp.gt.u32 	%p54, %r228, 2;
	@%p54 bra 	$L__BB1_74;
$L__BB1_62:
	setp.eq.s32 	%p55, %r223, %r215;
	setp.gt.u32 	%p56, %r229, 2;
	and.pred  	%p57, %p55, %p56;
	@%p57 bra 	$L__BB1_74;
	min.s32 	%r192, %r224, %r74;
	sub.s32 	%r231, %r224, %r192;
	sub.s32 	%r230, %r74, %r192;
	setp.gt.s32 	%p58, %r231, 5;
	setp.gt.s32 	%p59, %r230, 6;
	or.pred  	%p60, %p58, %p59;
	@%p60 bra 	$L__BB1_68;
	mov.b32 	%r232, 0;
$L__BB1_65:
	mul.wide.s32 	%rd55, %r231, 28;
	add.s64 	%rd56, %rd2, %rd55;
	mul.wide.s32 	%rd57, %r230, 4;
	add.s64 	%rd58, %rd56, %rd57;
	ld.local.u32 	%r195, [%rd58];
	setp.ne.s32 	%p61, %r195, %r215;
	mov.b32 	%r233, 0;
	@%p61 bra 	$L__BB1_67;
	add.s32 	%r233, %r232, 1;
	setp.gt.s32 	%p62, %r232, 2;
	@%p62 bra 	$L__BB1_74;
$L__BB1_67:
	add.s32 	%r97, %r231, 1;
	add.s32 	%r98, %r230, 1;
	setp.lt.s32 	%p63, %r231, 5;
	setp.lt.s32 	%p64, %r230, 6;
	and.pred  	%p65, %p63, %p64;
	mov.u32 	%r230, %r98;
	mov.u32 	%r231, %r97;
	mov.u32 	%r232, %r233;
	@%p65 bra 	$L__BB1_65;
$L__BB1_68:
	sub.s32 	%r196, 6, %r74;
	min.s32 	%r197, %r224, %r196;
	sub.s32 	%r235, %r224, %r197;
	add.s32 	%r234, %r197, %r74;
	setp.gt.s32 	%p66, %r235, 5;
	setp.lt.s32 	%p67, %r234, 0;
	or.pred  	%p68, %p66, %p67;
	@%p68 bra 	$L__BB1_73;
	mov.b32 	%r236, 0;
$L__BB1_70:
	mul.wide.s32 	%rd59, %r235, 28;
	add.s64 	%rd60, %rd2, %rd59;
	mul.wide.u32 	%rd61, %r234, 4;
	add.s64 	%rd62, %rd60, %rd61;
	ld.local.u32 	%r201, [%rd62];
	setp.ne.s32 	%p69, %r201, %r215;
	mov.b32 	%r237, 0;
	@%p69 bra 	$L__BB1_72;
	add.s32 	%r237, %r236, 1;
	setp.gt.s32 	%p70, %r236, 2;
	@%p70 bra 	$L__BB1_74;
$L__BB1_72:
	add.s32 	%r106, %r235, 1;
	add.s32 	%r107, %r234, -1;
	setp.ne.s32 	%p71, %r234, 0;
	setp.lt.s32 	%p72, %r235, 5;
	and.pred  	%p73, %p72, %p71;
	mov.u32 	%r234, %r107;
	mov.u32 	%r235, %r106;
	mov.u32 	%r236, %r237;
	@%p73 bra 	$L__BB1_70;
$L__BB1_73:
	setp.eq.s32 	%p74, %r215, 1;
	selp.b32 	%r215, 2, 1, %p74;
	add.s32 	%r214, %r214, 1;
	setp.ne.s32 	%p75, %r214, 42;
	@%p75 bra 	$L__BB1_24;
	bra.uni 	$L__BB1_76;
$L__BB1_74:
	ld.param.u32 	%r206, [_Z10mctsKernelPiS_S_ii_param_4];
	setp.ne.s32 	%p76, %r215, %r206;
	@%p76 bra 	$L__BB1_76;
	ld.param.u64 	%rd71, [_Z10mctsKernelPiS_S_ii_param_2];
	cvta.to.global.u64 	%rd63, %rd71;
	add.s64 	%rd65, %rd63, %rd38;
	atom.global.add.u32 	%r202, [%rd65], 1;
$L__BB1_76:
	ld.param.u64 	%rd70, [_Z10mctsKernelPiS_S_ii_param_1];
	cvta.to.global.u64 	%rd66, %rd70;
	add.s64 	%rd68, %rd66, %rd38;
	atom.global.add.u32 	%r203, [%rd68], 1;
$L__BB1_77:
	ret;

}


// ===== COMPILED SASS (sm_100) =====

	.target	sm_100

	.elftype	@"ET_EXEC"


//--------------------- .note.nv.tkinfo           --------------------------
	.section	.note.nv.tkinfo,"",@"SHT_NOTE"
	.sectionflags	@"SHF_NOTE_NV_TKINFO"
	.tkinfo
        /*0018*/ 	.word	0x00000002
        /*0030*/ 	.string	""
        /*0030*/ 	.string	"ptxas"
        /*0030*/ 	.string	"Cuda compilation tools, release 13.0, V13.0.88"
        /*0030*/ 	.string	"Build cuda_13.0.r13.0/compiler.36424714_0"
        /*0030*/ 	.string	"-arch sm_100 -m 64 "



//--------------------- .note.nv.cuinfo           --------------------------
	.section	.note.nv.cuinfo,"",@"SHT_NOTE"
	.sectionflags	@"SHF_NOTE_NV_CUINFO"
        /*0018*/ 	.short	0x0002
        /*001a*/ 	.short	0x0064
        /*001c*/ 	.short	0x0082
	.zero		2


//--------------------- .nv.info                  --------------------------
	.section	.nv.info,"",@"SHT_CUDA_INFO"
	.align	4


	//----- nvinfo : EIATTR_REGCOUNT
	.align		4
        /*0000*/ 	.byte	0x04, 0x2f
        /*0002*/ 	.short	(.L_1 - .L_0)
	.align		4
.L_0:
        /*0004*/ 	.word	index@(_Z16evaluationKernelPiS_i)
        /*0008*/ 	.word	0x00000069


	//----- nvinfo : EIATTR_FRAME_SIZE
	.align		4
.L_1:
        /*000c*/ 	.byte	0x04, 0x11
        /*000e*/ 	.short	(.L_3 - .L_2)
	.align		4
.L_2:
        /*0010*/ 	.word	index@(_Z16evaluationKernelPiS_i)
        /*0014*/ 	.word	0x00000150


	//----- nvinfo : EIATTR_REGCOUNT
	.align		4
.L_3:
        /*0018*/ 	.byte	0x04, 0x2f
        /*001a*/ 	.short	(.L_5 - .L_4)
	.align		4
.L_4:
        /*001c*/ 	.word	index@(_Z10mctsKernelPiS_S_ii)
        /*0020*/ 	.word	0x0000001e


	//----- nvinfo : EIATTR_FRAME_SIZE
	.align		4
.L_5:
        /*0024*/ 	.byte	0x04, 0x11
        /*0026*/ 	.short	(.L_7 - .L_6)
	.align		4
.L_6:
        /*0028*/ 	.word	index@(_Z10mctsKernelPiS_S_ii)
        /*002c*/ 	.word	0x000000c8


	//----- nvinfo : EIATTR_MIN_STACK_SIZE
	.align		4
.L_7:
        /*0030*/ 	.byte	0x04, 0x12
        /*0032*/ 	.short	(.L_9 - .L_8)
	.align		4
.L_8:
        /*0034*/ 	.word	index@(_Z10mctsKernelPiS_S_ii)
        /*0038*/ 	.word	0x000000c8


	//----- nvinfo : EIATTR_MIN_STACK_SIZE
	.align		4
.L_9:
        /*003c*/ 	.byte	0x04, 0x12
        /*003e*/ 	.short	(.L_11 - .L_10)
	.align		4
.L_10:
        /*0040*/ 	.word	index@(_Z16evaluationKernelPiS_i)
        /*0044*/ 	.word	0x00000150
.L_11:


//--------------------- .nv.compat                --------------------------
	.section	.nv.compat,"",@"SHT_CUDA_COMPAT_INFO"
	.align	4
        /*0000*/ 	.byte	0x02, 0x09, 0x00, 0x00, 0x02, 0x02, 0x01, 0x00, 0x02, 0x05, 0x05, 0x00, 0x03, 0x07, 0x01, 0x01
        /*0010*/ 	.byte	0x02, 0x03, 0x00, 0x00, 0x02, 0x06, 0x01, 0x00, 0x04, 0x0b, 0x08, 0x00, 0x09, 0x00, 0x00, 0x00
        /*0020*/ 	.byte	0x00, 0x00, 0x00, 0x00


//--------------------- .nv.info._Z10mctsKernelPiS_S_ii --------------------------
	.section	.nv.info._Z10mctsKernelPiS_S_ii,"",@"SHT_CUDA_INFO"
	.sectionflags	@""
	.align	4


	//----- nvinfo : EIATTR_CUDA_API_VERSION
	.align		4
        /*0000*/ 	.byte	0x04, 0x37
        /*0002*/ 	.short	(.L_13 - .L_12)
.L_12:
        /*0004*/ 	.word	0x00000082


	//----- nvinfo : EIATTR_KPARAM_INFO
	.align		4
.L_13:
        /*0008*/ 	.byte	0x04, 0x17
        /*000a*/ 	.short	(.L_15 - .L_14)
.L_14:
        /*000c*/ 	.word	0x00000000
        /*0010*/ 	.short	0x0004
        /*0012*/ 	.short	0x001c
        /*0014*/ 	.byte	0x00, 0xf0, 0x11, 0x00


	//----- nvinfo : EIATTR_KPARAM_INFO
	.align		4
.L_15:
        /*0018*/ 	.byte	0x04, 0x17
        /*001a*/ 	.short	(.L_17 - .L_16)
.L_16:
        /*001c*/ 	.word	0x00000000
        /*0020*/ 	.short	0x0003
        /*0022*/ 	.short	0x0018
        /*0024*/ 	.byte	0x00, 0xf0, 0x11, 0x00


	//----- nvinfo : EIATTR_KPARAM_INFO
	.align		4
.L_17:
        /*0028*/ 	.byte	0x04, 0x17
        /*002a*/ 	.short	(.L_19 - .L_18)
.L_18:
        /*002c*/ 	.word	0x00000000
        /*0030*/ 	.short	0x0002
        /*0032*/ 	.short	0x0010
        /*0034*/ 	.byte	0x00, 0xf5, 0x21, 0x00


	//----- nvinfo : EIATTR_KPARAM_INFO
	.align		4
.L_19:
        /*0038*/ 	.byte	0x04, 0x17
        /*003a*/ 	.short	(.L_21 - .L_20)
.L_20:
        /*003c*/ 	.word	0x00000000
        /*0040*/ 	.short	0x0001
        /*0042*/ 	.short	0x0008
        /*0044*/ 	.byte	0x00, 0xf5, 0x21, 0x00


	//----- nvinfo : EIATTR_KPARAM_INFO
	.align		4
.L_21:
        /*0048*/ 	.byte	0x04, 0x17
        /*004a*/ 	.short	(.L_23 - .L_22)
.L_22:
        /*004c*/ 	.word	0x00000000
        /*0050*/ 	.short	0x0000
        /*0052*/ 	.short	0x0000
        /*0054*/ 	.byte	0x00, 0xf5, 0x21, 0x00


	//----- nvinfo : EIATTR_SPARSE_MMA_MASK
	.align		4
.L_23:
        /*0058*/ 	.byte	0x03, 0x50
        /*005a*/ 	.short	0x0000


	//----- nvinfo : EIATTR_MAXREG_COUNT
	.align		4
        /*005c*/ 	.byte	0x03, 0x1b
        /*005e*/ 	.short	0x00ff


	//----- nvinfo : EIATTR_MERCURY_ISA_VERSION
	.align		4
        /*0060*/ 	.byte	0x03, 0x5f
        /*0062*/ 	.short	0x0101


	//----- nvinfo : EIATTR_VRC_CTA_INIT_COUNT
	.align		4
        /*0064*/ 	.byte	0x02, 0x4a
	.zero		1
	.zero		1


	//----- nvinfo : EIATTR_EXIT_INSTR_OFFSETS
	.align		4
        /*0068*/ 	.byte	0x04, 0x1c
        /*006a*/ 	.short	(.L_25 - .L_24)


	//   ....[0]....
.L_24:
        /*006c*/ 	.word	0x00000080


	//   ....[1]....
        /*0070*/ 	.word	0x000003b0


	//   ....[2]....
        /*0074*/ 	.word	0x00001ce0


	//----- nvinfo : EIATTR_CRS_STACK_SIZE
	.align		4
.L_25:
        /*0078*/ 	.byte	0x04, 0x1e
        /*007a*/ 	.short	(.L_27 - .L_26)
.L_26:
        /*007c*/ 	.word	0x00000000


	//----- nvinfo : EIATTR_CBANK_PARAM_SIZE
	.align		4
.L_27:
        /*0080*/ 	.byte	0x03, 0x19
        /*0082*/ 	.short	0x0020


	//----- nvinfo : EIATTR_PARAM_CBANK
	.align		4
        /*0084*/ 	.byte	0x04, 0x0a
        /*0086*/ 	.short	(.L_29 - .L_28)
	.align		4
.L_28:
        /*0088*/ 	.word	index@(.nv.constant0._Z10mctsKernelPiS_S_ii)
        /*008c*/ 	.short	0x0380
        /*008e*/ 	.short	0x0020


	//----- nvinfo : EIATTR_SW_WAR
	.align		4
.L_29:
        /*0090*/ 	.byte	0x04, 0x36
        /*0092*/ 	.short	(.L_31 - .L_30)
.L_30:
        /*0094*/ 	.word	0x00000008
.L_31:


//--------------------- .nv.info._Z16evaluationKernelPiS_i --------------------------
	.section	.nv.info._Z16evaluationKernelPiS_i,"",@"SHT_CUDA_INFO"
	.sectionflags	@""
	.align	4


	//----- nvinfo : EIATTR_CUDA_API_VERSION
	.align		4
        /*0000*/ 	.byte	0x04, 0x37
        /*0002*/ 	.short	(.L_33 - .L_32)
.L_32:
        /*0004*/ 	.word	0x00000082


	//----- nvinfo : EIATTR_KPARAM_INFO
	.align		4
.L_33:
        /*0008*/ 	.byte	0x04, 0x17
        /*000a*/ 	.short	(.L_35 - .L_34)
.L_34:
        /*000c*/ 	.word	0x00000000
        /*0010*/ 	.short	0x0002
        /*0012*/ 	.short	0x0010
        /*0014*/ 	.byte	0x00, 0xf0, 0x11, 0x00


	//----- nvinfo : EIATTR_KPARAM_INFO
	.align		4
.L_35:
        /*0018*/ 	.byte	0x04, 0x17
        /*001a*/ 	.short	(.L_37 - .L_36)
.L_36:
        /*001c*/ 	.word	0x00000000
        /*0020*/ 	.short	0x0001
        /*0022*/ 	.short	0x0008
        /*0024*/ 	.byte	0x00, 0xf5, 0x21, 0x00


	//----- nvinfo : EIATTR_KPARAM_INFO
	.align		4
.L_37:
        /*0028*/ 	.byte	0x04, 0x17
        /*002a*/ 	.short	(.L_39 - .L_38)
.L_38:
        /*002c*/ 	.word	0x00000000
        /*0030*/ 	.short	0x0000
        /*0032*/ 	.short	0x0000
        /*0034*/ 	.byte	0x00, 0xf5, 0x21, 0x00


	//----- nvinfo : EIATTR_SPARSE_MMA_MASK
	.align		4
.L_39:
        /*0038*/ 	.byte	0x03, 0x50
        /*003a*/ 	.short	0x0000


	//----- nvinfo : EIATTR_MAXREG_COUNT
	.align		4
        /*003c*/ 	.byte	0x03, 0x1b
        /*003e*/ 	.short	0x00ff


	//----- nvinfo : EIATTR_MERCURY_ISA_VERSION
	.align		4
        /*0040*/ 	.byte	0x03, 0x5f
        /*0042*/ 	.short	0x0101


	//----- nvinfo : EIATTR_VRC_CTA_INIT_COUNT
	.align		4
        /*0044*/ 	.byte	0x02, 0x4a
	.zero		1
	.zero		1


	//----- nvinfo : EIATTR_EXIT_INSTR_OFFSETS
	.align		4
        /*0048*/ 	.byte	0x04, 0x1c
        /*004a*/ 	.short	(.L_41 - .L_40)


	//   ....[0]....
.L_40:
        /*004c*/ 	.word	0x00000070


	//   ....[1]....
        /*0050*/ 	.word	0x0000ada0


	//   ....[2]....
        /*0054*/ 	.word	0x0000adf0


	//   ....[3]....
        /*0058*/ 	.word	0x0000ae40


	//   ....[4]....
        /*005c*/ 	.word	0x0000aea0


	//----- nvinfo : EIATTR_CRS_STACK_SIZE
	.align		4
.L_41:
        /*0060*/ 	.byte	0x04, 0x1e
        /*0062*/ 	.short	(.L_43 - .L_42)
.L_42:
        /*0064*/ 	.word	0x00000000


	//----- nvinfo : EIATTR_CBANK_PARAM_SIZE
	.align		4
.L_43:
        /*0068*/ 	.byte	0x03, 0x19
        /*006a*/ 	.short	0x0014


	//----- nvinfo : EIATTR_PARAM_CBANK
	.align		4
        /*006c*/ 	.byte	0x04, 0x0a
        /*006e*/ 	.short	(.L_45 - .L_44)
	.align		4
.L_44:
        /*0070*/ 	.word	index@(.nv.constant0._Z16evaluationKernelPiS_i)
        /*0074*/ 	.short	0x0380
        /*0076*/ 	.short	0x0014


	//----- nvinfo : EIATTR_SW_WAR
	.align		4
.L_45:
        /*0078*/ 	.byte	0x04, 0x36
        /*007a*/ 	.short	(.L_47 - .L_46)
.L_46:
        /*007c*/ 	.word	0x00000008
.L_47:


//--------------------- .nv.callgraph             --------------------------
	.section	.nv.callgraph,"",@"SHT_CUDA_CALLGRAPH"
	.align	4
	.sectionentsize	8
	.align		4
        /*0000*/ 	.word	0x00000000
	.align		4
        /*0004*/ 	.word	0xffffffff
	.align		4
        /*0008*/ 	.word	0x00000000
	.align		4
        /*000c*/ 	.word	0xfffffffe
	.align		4
        /*0010*/ 	.word	0x00000000
	.align		4
        /*0014*/ 	.word	0xfffffffd
	.align		4
        /*0018*/ 	.word	0x00000000
	.align		4
        /*001c*/ 	.word	0xfffffffc


//--------------------- .text._Z10mctsKernelPiS_S_ii --------------------------
	.section	.text._Z10mctsKernelPiS_S_ii,"ax",@progbits
	.align	128
        .global         _Z10mctsKernelPiS_S_ii
        .type           _Z10mctsKernelPiS_S_ii,@function
        .size           _Z10mctsKernelPiS_S_ii,(.L_x_124 - _Z10mctsKernelPiS_S_ii)
        .other          _Z10mctsKernelPiS_S_ii,@"STO_CUDA_ENTRY STV_DEFAULT"
_Z10mctsKernelPiS_S_ii:
.text._Z10mctsKernelPiS_S_ii:
[----:B------:R-:W0:Y:S01]  /*0000*/  LDC R1, c[0x0][0x37c] ;  /* 0x0000df00ff017b82 */ /* 0x000e220000000800 */
[----:B------:R-:W1:Y:S07]  /*0010*/  S2R R15, SR_TID.X ;  /* 0x00000000000f7919 */ /* 0x000e6e0000002100 */
[----:B------:R-:W1:Y:S01]  /*0020*/  S2UR UR4, SR_CTAID.X ;  /* 0x00000000000479c3 */ /* 0x000e620000002500 */
[----:B------:R-:W2:Y:S01]  /*0030*/  LDCU UR5, c[0x0][0x398] ;  /* 0x00007300ff0577ac */ /* 0x000ea20008000800 */
[----:B0-----:R-:W-:-:S06]  /*0040*/  VIADD R1, R1, 0xffffff38 ;  /* 0xffffff3801017836 */ /* 0x001fcc0000000000 */
[----:B------:R-:W1:Y:S02]  /*0050*/  LDC R0, c[0x0][0x360] ;  /* 0x0000d800ff007b82 */ /* 0x000e640000000800 */
[----:B-1----:R-:W-:-:S05]  /*0060*/  IMAD R0, R0, UR4, R15 ;  /* 0x0000000400007c24 */ /* 0x002fca000f8e020f */
[----:B--2---:R-:W-:-:S13]  /*0070*/  ISETP.GE.AND P0, PT, R0, UR5, PT ;  /* 0x0000000500007c0c */ /* 0x004fda000bf06270 */
[----:B------:R-:W-:Y:S05]  /*0080*/  @P0 EXIT ;  /* 0x000000000000094d */ /* 0x000fea0003800000 */
[----:B------:R-:W0:Y:S01]  /*0090*/  LDC.64 R24, c[0x0][0x380] ;  /* 0x0000e000ff187b82 */ /* 0x000e220000000a00 */
[----:B------:R-:W0:Y:S02]  /*00a0*/  LDCU.64 UR6, c[0x0][0x358] ;  /* 0x00006b00ff0677ac */ /* 0x000e240008000a00 */
[----:B0-----:R-:W2:Y:S04]  /*00b0*/  LDG.E R8, desc[UR6][R24.64] ;  /* 0x0000000618087981 */ /* 0x001ea8000c1e1900 */
[----:B------:R-:W3:Y:S04]  /*00c0*/  LDG.E R9, desc[UR6][R24.64+0x4] ;  /* 0x0000040618097981 */ /* 0x000ee8000c1e1900 */
[----:B------:R-:W4:Y:S04]  /*00d0*/  LDG.E R4, desc[UR6][R24.64+0x8] ;  /* 0x0000080618047981 */ /* 0x000f28000c1e1900 */
[----:B------:R-:W5:Y:S04]  /*00e0*/  LDG.E R5, desc[UR6][R24.64+0xc] ;  /* 0x00000c0618057981 */ /* 0x000f68000c1e1900 */
[----:B------:R-:W5:Y:S04]  /*00f0*/  LDG.E R6, desc[UR6][R24.64+0x10] ;  /* 0x0000100618067981 */ /* 0x000f68000c1e1900 */
[----:B------:R-:W5:Y:S04]  /*0100*/  LDG.E R7, desc[UR6][R24.64+0x14] ;  /* 0x0000140618077981 */ /* 0x000f68000c1e1900 */
[----:B------:R-:W5:Y:S01]  /*0110*/  LDG.E R10, desc[UR6][R24.64+0x18] ;  /* 0x00001806180a7981 */ /* 0x000f62000c1e1900 */
[----:B------:R-:W-:Y:S01]  /*0120*/  IMAD.MOV.U32 R2, RZ, RZ, RZ ;  /* 0x000000ffff027224 */ /* 0x000fe200078e00ff */
[----:B--2---:R-:W-:-:S02]  /*0130*/  ISETP.NE.AND P5, PT, R8, RZ, PT ;  /* 0x000000ff0800720c */ /* 0x004fc40003fa5270 */
[----:B---3--:R-:W-:Y:S02]  /*0140*/  ISETP.NE.AND P6, PT, R9, RZ, PT ;  /* 0x000000ff0900720c */ /* 0x008fe40003fc5270 */
[----:B----4-:R-:W-:Y:S02]  /*0150*/  ISETP.NE.AND P4, PT, R4, RZ, PT ;  /* 0x000000ff0400720c */ /* 0x010fe40003f85270 */
[----:B-----5:R-:W-:-:S07]  /*0160*/  ISETP.NE.AND P3, PT, R5, RZ, PT ;  /* 0x000000ff0500720c */ /* 0x020fce0003f65270 */
[----:B------:R-:W-:Y:S01]  /*0170*/  @!P5 IMAD.MOV.U32 R2, RZ, RZ, 0x1 ;  /* 0x00000001ff02d424 */ /* 0x000fe200078e00ff */
[----:B------:R0:W-:Y:S01]  /*0180*/  @!P5 STL [R1], RZ ;  /* 0x000000ff0100d387 */ /* 0x0001e20000100800 */
[----:B------:R-:W-:Y:S02]  /*0190*/  ISETP.NE.AND P2, PT, R6, RZ, PT ;  /* 0x000000ff0600720c */ /* 0x000fe40003f45270 */
[C---:B------:R-:W-:Y:S02]  /*01a0*/  @!P6 VIADD R0, R2.reuse, 0x1 ;  /* 0x000000010200e836 */ /* 0x040fe40000000000 */
[----:B------:R-:W-:Y:S01]  /*01b0*/  @!P6 IMAD R16, R2, 0x4, R1 ;  /* 0x000000040210e824 */ /* 0x000fe200078e0201 */
[----:B------:R-:W-:Y:S01]  /*01c0*/  ISETP.NE.AND P1, PT, R7, RZ, PT ;  /* 0x000000ff0700720c */ /* 0x000fe20003f25270 */
[----:B------:R-:W-:Y:S01]  /*01d0*/  @!P6 IMAD.MOV.U32 R17, RZ, RZ, 0x1 ;  /* 0x00000001ff11e424 */ /* 0x000fe200078e00ff */
[----:B------:R-:W-:Y:S02]  /*01e0*/  @!P6 MOV R2, R0 ;  /* 0x000000000002e202 */ /* 0x000fe40000000f00 */
[----:B------:R-:W-:Y:S01]  /*01f0*/  ISETP.NE.AND P0, PT, R10, RZ, PT ;  /* 0x000000ff0a00720c */ /* 0x000fe20003f05270 */
[----:B------:R-:W-:Y:S01]  /*0200*/  @!P3 IMAD.MOV.U32 R3, RZ, RZ, 0x3 ;  /* 0x00000003ff03b424 */ /* 0x000fe200078e00ff */
[----:B------:R0:W-:Y:S01]  /*0210*/  @!P6 STL [R16], R17 ;  /* 0x000000111000e387 */ /* 0x0001e20000100800 */
[----:B------:R-:W-:-:S02]  /*0220*/  @!P4 VIADD R0, R2, 0x1 ;  /* 0x000000010200c836 */ /* 0x000fc40000000000 */
[----:B------:R-:W-:Y:S02]  /*0230*/  @!P4 IMAD R19, R2, 0x4, R1 ;  /* 0x000000040213c824 */ /* 0x000fe400078e0201 */
[----:B------:R-:W-:Y:S02]  /*0240*/  @!P4 IMAD.MOV.U32 R2, RZ, RZ, R0 ;  /* 0x000000ffff02c224 */ /* 0x000fe400078e0000 */
[----:B------:R-:W-:Y:S01]  /*0250*/  @!P2 IMAD.MOV.U32 R11, RZ, RZ, 0x4 ;  /* 0x00000004ff0ba424 */ /* 0x000fe200078e00ff */
[----:B------:R-:W-:Y:S01]  /*0260*/  @!P1 MOV R12, 0x5 ;  /* 0x00000005000c9802 */ /* 0x000fe20000000f00 */
[C---:B------:R-:W-:Y:S01]  /*0270*/  @!P3 VIADD R0, R2.reuse, 0x1 ;  /* 0x000000010200b836 */ /* 0x040fe20000000000 */
[----:B------:R-:W-:Y:S01]  /*0280*/  @!P3 LEA R18, R2, R1, 0x2 ;  /* 0x000000010212b211 */ /* 0x000fe200078e10ff */
[----:B------:R-:W-:Y:S02]  /*0290*/  @!P0 IMAD.MOV.U32 R13, RZ, RZ, 0x6 ;  /* 0x00000006ff0d8424 */ /* 0x000fe400078e00ff */
[----:B------:R-:W-:-:S04]  /*02a0*/  @!P3 IMAD.MOV.U32 R2, RZ, RZ, R0 ;  /* 0x000000ffff02b224 */ /* 0x000fc800078e0000 */
[C---:B------:R-:W-:Y:S02]  /*02b0*/  @!P2 VIADD R0, R2.reuse, 0x1 ;  /* 0x000000010200a836 */ /* 0x040fe40000000000 */
[----:B------:R-:W-:Y:S02]  /*02c0*/  @!P2 IMAD R20, R2, 0x4, R1 ;  /* 0x000000040214a824 */ /* 0x000fe400078e0201 */
[----:B------:R-:W-:-:S04]  /*02d0*/  @!P2 IMAD.MOV.U32 R2, RZ, RZ, R0 ;  /* 0x000000ffff02a224 */ /* 0x000fc800078e0000 */
[C---:B------:R-:W-:Y:S01]  /*02e0*/  @!P1 IMAD R21, R2.reuse, 0x4, R1 ;  /* 0x0000000402159824 */ /* 0x040fe200078e0201 */
[----:B------:R-:W-:-:S05]  /*02f0*/  @!P1 IADD3 R0, PT, PT, R2, 0x1, RZ ;  /* 0x0000000102009810 */ /* 0x000fca0007ffe0ff */
[----:B------:R-:W-:-:S04]  /*0300*/  @!P1 IMAD.MOV.U32 R2, RZ, RZ, R0 ;  /* 0x000000ffff029224 */ /* 0x000fc800078e0000 */
[C---:B------:R-:W-:Y:S01]  /*0310*/  @!P0 VIADD R0, R2.reuse, 0x1 ;  /* 0x0000000102008836 */ /* 0x040fe20000000000 */
[----:B------:R-:W-:-:S03]  /*0320*/  @!P0 LEA R14, R2, R1, 0x2 ;  /* 0x00000001020e8211 */ /* 0x000fc600078e10ff */
[----:B------:R-:W-:Y:S02]  /*0330*/  @!P0 IMAD.MOV.U32 R2, RZ, RZ, R0 ;  /* 0x000000ffff028224 */ /* 0x000fe400078e0000 */
[----:B------:R-:W-:-:S03]  /*0340*/  @!P4 IMAD.MOV.U32 R0, RZ, RZ, 0x2 ;  /* 0x00000002ff00c424 */ /* 0x000fc600078e00ff */
[----:B------:R-:W-:Y:S02]  /*0350*/  ISETP.NE.AND P5, PT, R2, RZ, PT ;  /* 0x000000ff0200720c */ /* 0x000fe40003fa5270 */
[----:B------:R0:W-:Y:S04]  /*0360*/  @!P4 STL [R19], R0 ;  /* 0x000000001300c387 */ /* 0x0001e80000100800 */
[----:B------:R0:W-:Y:S04]  /*0370*/  @!P3 STL [R18], R3 ;  /* 0x000000031200b387 */ /* 0x0001e80000100800 */
[----:B------:R0:W-:Y:S04]  /*0380*/  @!P2 STL [R20], R11 ;  /* 0x0000000b1400a387 */ /* 0x0001e80000100800 */
[----:B------:R0:W-:Y:S04]  /*0390*/  @!P1 STL [R21], R12 ;  /* 0x0000000c15009387 */ /* 0x0001e80000100800 */
[----:B------:R0:W-:Y:S01]  /*03a0*/  @!P0 STL [R14], R13 ;  /* 0x0000000d0e008387 */ /* 0x0001e20000100800 */
[----:B------:R-:W-:Y:S05]  /*03b0*/  @!P5 EXIT ;  /* 0x000000000000d94d */ /* 0x000fea0003800000 */
[-C--:B0-----:R-:W-:Y:S01]  /*03c0*/  IABS R3, R2.reuse ;  /* 0x0000000200037213 */ /* 0x081fe20000000000 */
[----:B------:R-:W0:Y:S01]  /*03d0*/  LDC R0, c[0x0][0x360] ;  /* 0x0000d800ff007b82 */ /* 0x000e220000000800 */
[----:B------:R-:W-:Y:S01]  /*03e0*/  IABS R16, R2 ;  /* 0x0000000200107213 */ /* 0x000fe20000000000 */
[----:B------:R-:W2:Y:S01]  /*03f0*/  LDG.E R17, desc[UR6][R24.64+0x34] ;  /* 0x0000340618117981 */ /* 0x000ea2000c1e1900 */
[----:B------:R-:W1:Y:S03]  /*0400*/  I2F.RP R11, R3 ;  /* 0x00000003000b7306 */ /* 0x000e660000209400 */
[----:B------:R-:W3:Y:S04]  /*0410*/  LDG.E R18, desc[UR6][R24.64+0x38] ;  /* 0x0000380618127981 */ /* 0x000ee8000c1e1900 */
[----:B------:R-:W3:Y:S04]  /*0420*/  LDG.E R19, desc[UR6][R24.64+0x3c] ;  /* 0x00003c0618137981 */ /* 0x000ee8000c1e1900 */
[----:B------:R-:W4:Y:S01]  /*0430*/  LDG.E R20, desc[UR6][R24.64+0x40] ;  /* 0x0000400618147981 */ /* 0x000f22000c1e1900 */
[----:B-1----:R-:W1:Y:S03]  /*0440*/  MUFU.RCP R11, R11 ;  /* 0x0000000b000b7308 */ /* 0x002e660000001000 */
[----:B------:R-:W4:Y:S04]  /*0450*/  LDG.E R21, desc[UR6][R24.64+0x44] ;  /* 0x0000440618157981 */ /* 0x000f28000c1e1900 */
[----:B------:R-:W5:Y:S01]  /*0460*/  LDG.E R22, desc[UR6][R24.64+0x48] ;  /* 0x0000480618167981 */ /* 0x000f62000c1e1900 */
[----:B0-----:R-:W-:-:S03]  /*0470*/  IMAD R0, R0, UR4, R15 ;  /* 0x0000000400007c24 */ /* 0x001fc6000f8e020f */
[----:B------:R-:W5:Y:S02]  /*0480*/  LDG.E R23, desc[UR6][R24.64+0x4c] ;  /* 0x00004c0618177981 */ /* 0x000f64000c1e1900 */
[----:B------:R-:W-:Y:S01]  /*0490*/  IABS R26, R0 ;  /* 0x00000000001a7213 */ /* 0x000fe20000000000 */
[----:B-1----:R-:W-:Y:S02]  /*04a0*/  VIADD R12, R11, 0xffffffe ;  /* 0x0ffffffe0b0c7836 */ /* 0x002fe40000000000 */
[----:B------:R-:W-:Y:S02]  /*04b0*/  IMAD.MOV R11, RZ, RZ, -R16 ;  /* 0x000000ffff0b7224 */ /* 0x000fe400078e0a10 */
[----:B------:R0:W1:Y:S01]  /*04c0*/  F2I.FTZ.U32.TRUNC.NTZ R13, R12 ;  /* 0x0000000c000d7305 */ /* 0x000062000021f000 */
[----:B------:R-:W2:Y:S01]  /*04d0*/  LDG.E R16, desc[UR6][R24.64+0x30] ;  /* 0x0000300618107981 */ /* 0x000ea2000c1e1900 */
[----:B0-----:R-:W-:Y:S02]  /*04e0*/  HFMA2 R12, -RZ, RZ, 0, 0 ;  /* 0x00000000ff0c7431 */ /* 0x001fe400000001ff */
[----:B-1----:R-:W-:-:S04]  /*04f0*/  IMAD.MOV R14, RZ, RZ, -R13 ;  /* 0x000000ffff0e7224 */ /* 0x002fc800078e0a0d */
[----:B------:R-:W-:Y:S02]  /*0500*/  IMAD R15, R14, R3, RZ ;  /* 0x000000030e0f7224 */ /* 0x000fe400078e02ff */
[----:B------:R-:W2:Y:S02]  /*0510*/  LDG.E R14, desc[UR6][R24.64+0x28] ;  /* 0x00002806180e7981 */ /* 0x000ea4000c1e1900 */
[----:B------:R-:W-:Y:S02]  /*0520*/  IMAD.HI.U32 R13, R13, R15, R12 ;  /* 0x0000000f0d0d7227 */ /* 0x000fe400078e000c */
[----:B------:R-:W2:Y:S04]  /*0530*/  LDG.E R12, desc[UR6][R24.64+0x20] ;  /* 0x00002006180c7981 */ /* 0x000ea8000c1e1900 */
[----:B------:R-:W-:Y:S01]  /*0540*/  IMAD.HI.U32 R13, R13, R26, RZ ;  /* 0x0000001a0d0d7227 */ /* 0x000fe200078e00ff */
[----:B------:R-:W2:Y:S03]  /*0550*/  LDG.E R15, desc[UR6][R24.64+0x2c] ;  /* 0x00002c06180f7981 */ /* 0x000ea6000c1e1900 */
[----:B------:R-:W-:-:S02]  /*0560*/  IMAD R26, R13, R11, R26 ;  /* 0x0000000b0d1a7224 */ /* 0x000fc400078e021a */
[----:B------:R-:W2:Y:S03]  /*0570*/  LDG.E R11, desc[UR6][R24.64+0x1c] ;  /* 0x00001c06180b7981 */ /* 0x000ea6000c1e1900 */
[----:B------:R-:W-:Y:S01]  /*0580*/  ISETP.GT.U32.AND P0, PT, R3, R26, PT ;  /* 0x0000001a0300720c */ /* 0x000fe20003f04070 */
[----:B------:R-:W2:-:S12]  /*0590*/  LDG.E R13, desc[UR6][R24.64+0x24] ;  /* 0x00002406180d7981 */ /* 0x000e98000c1e1900 */
[----:B------:R-:W-:-:S05]  /*05a0*/  @!P0 IMAD.IADD R26, R26, 0x1, -R3 ;  /* 0x000000011a1a8824 */ /* 0x000fca00078e0a03 */
[----:B------:R-:W-:Y:S02]  /*05b0*/  ISETP.GT.U32.AND P0, PT, R3, R26, PT ;  /* 0x0000001a0300720c */ /* 0x000fe40003f04070 */
[----:B------:R-:W-:-:S11]  /*05c0*/  ISETP.GE.AND P1, PT, R0, RZ, PT ;  /* 0x000000ff0000720c */ /* 0x000fd60003f26270 */
[----:B------:R-:W-:Y:S01]  /*05d0*/  @!P0 IMAD.IADD R26, R26, 0x1, -R3 ;  /* 0x000000011a1a8824 */ /* 0x000fe200078e0a03 */
[----:B------:R-:W-:Y:S01]  /*05e0*/  ISETP.NE.AND P0, PT, R2, RZ, PT ;  /* 0x000000ff0200720c */ /* 0x000fe20003f05270 */
[----:B------:R-:W2:Y:S02]  /*05f0*/  LDG.E R3, desc[UR6][R24.64+0x54] ;  /* 0x0000540618037981 */ /* 0x000ea4000c1e1900 */
[----:B------:R-:W-:-:S10]  /*0600*/  @!P1 IMAD.MOV R26, RZ, RZ, -R26 ;  /* 0x000000ffff1a9224 */ /* 0x000fd400078e0a1a */
[----:B------:R-:W-:Y:S02]  /*0610*/  @!P0 LOP3.LUT R26, RZ, R2, RZ, 0x33, !PT ;  /* 0x00000002ff1a8212 */ /* 0x000fe400078e33ff */
[----:B------:R-:W2:Y:S03]  /*0620*/  LDG.E R2, desc[UR6][R24.64+0x50] ;  /* 0x0000500618027981 */ /* 0x000ea6000c1e1900 */
[----:B------:R-:W-:-:S06]  /*0630*/  IMAD R26, R26, 0x4, R1 ;  /* 0x000000041a1a7824 */ /* 0x000fcc00078e0201 */
[----:B------:R-:W2:Y:S04]  /*0640*/  LDL R26, [R26] ;  /* 0x000000001a1a7983 */ /* 0x000ea80000100800 */
[----:B------:R0:W-:Y:S04]  /*0650*/  STL.64 [R1+0x20], R8 ;  /* 0x0000200801007387 */ /* 0x0001e80000100a00 */
[----:B------:R1:W-:Y:S04]  /*0660*/  STL.64 [R1+0x28], R4 ;  /* 0x0000280401007387 */ /* 0x0003e80000100a00 */
[----:B------:R1:W-:Y:S04]  /*0670*/  STL.64 [R1+0x30], R6 ;  /* 0x0000300601007387 */ /* 0x0003e80000100a00 */
[----:B0-----:R-:W2:Y:S04]  /*0680*/  LDG.E R8, desc[UR6][R24.64+0x68] ;  /* 0x0000680618087981 */ /* 0x001ea8000c1e1900 */
[----:B-1----:R-:W2:Y:S04]  /*0690*/  LDG.E R4, desc[UR6][R24.64+0x58] ;  /* 0x0000580618047981 */ /* 0x002ea8000c1e1900 */
[----:B------:R-:W2:Y:S04]  /*06a0*/  LDG.E R5, desc[UR6][R24.64+0x5c] ;  /* 0x00005c0618057981 */ /* 0x000ea8000c1e1900 */
[----:B------:R-:W2:Y:S04]  /*06b0*/  LDG.E R6, desc[UR6][R24.64+0x60] ;  /* 0x0000600618067981 */ /* 0x000ea8000c1e1900 */
[----:B------:R-:W2:Y:S04]  /*06c0*/  LDG.E R7, desc[UR6][R24.64+0x64] ;  /* 0x0000640618077981 */ /* 0x000ea8000c1e1900 */
[----:B------:R-:W2:Y:S04]  /*06d0*/  LDG.E R9, desc[UR6][R24.64+0x6c] ;  /* 0x00006c0618097981 */ /* 0x000ea8000c1e1900 */
[----:B---3--:R0:W-:Y:S04]  /*06e0*/  STL.64 [R1+0x58], R18 ;  /* 0x0000581201007387 */ /* 0x0081e80000100a00 */
[----:B----4-:R1:W-:Y:S04]  /*06f0*/  STL.64 [R1+0x60], R20 ;  /* 0x0000601401007387 */ /* 0x0103e80000100a00 */
[----:B0-----:R-:W3:Y:S04]  /*0700*/  LDG.E R18, desc[UR6][R24.64+0x90] ;  /* 0x0000900618127981 */ /* 0x001ee8000c1e1900 */
[----:B-----5:R0:W-:Y:S04]  /*0710*/  STL.64 [R1+0x68], R22 ;  /* 0x0000681601007387 */ /* 0x0201e80000100a00 */
[----:B------:R-:W3:Y:S04]  /*0720*/  LDG.E R19, desc[UR6][R24.64+0x94] ;  /* 0x0000940618137981 */ /* 0x000ee8000c1e1900 */
[----:B-1----:R-:W4:Y:S04]  /*0730*/  LDG.E R20, desc[UR6][R24.64+0x98] ;  /* 0x0000980618147981 */ /* 0x002f28000c1e1900 */
[----:B------:R-:W4:Y:S04]  /*0740*/  LDG.E R21, desc[UR6][R24.64+0x9c] ;  /* 0x00009c0618157981 */ /* 0x000f28000c1e1900 */
[----:B--2---:R1:W-:Y:S04]  /*0750*/  STL.64 [R1+0x50], R16 ;  /* 0x0000501001007387 */ /* 0x0043e80000100a00 */
[----:B0-----:R-:W2:Y:S04]  /*0760*/  LDG.E R22, desc[UR6][R24.64+0xa0] ;  /* 0x0000a00618167981 */ /* 0x001ea8000c1e1900 */
[----:B------:R-:W2:Y:S04]  /*0770*/  LDG.E R23, desc[UR6][R24.64+0xa4] ;  /* 0x0000a40618177981 */ /* 0x000ea8000c1e1900 */
[----:B-1----:R-:W5:Y:S04]  /*0780*/  LDG.E R16, desc[UR6][R24.64+0x88] ;  /* 0x0000880618107981 */ /* 0x002f68000c1e1900 */
[----:B------:R-:W5:Y:S04]  /*0790*/  LDG.E R17, desc[UR6][R24.64+0x8c] ;  /* 0x00008c0618117981 */ /* 0x000f68000c1e1900 */
[----:B------:R0:W-:Y:S04]  /*07a0*/  STL.64 [R1+0x48], R14 ;  /* 0x0000480e01007387 */ /* 0x0001e80000100a00 */
[----:B------:R1:W-:Y:S04]  /*07b0*/  STL.64 [R1+0x38], R10 ;  /* 0x0000380a01007387 */ /* 0x0003e80000100a00 */
[----:B------:R1:W-:Y:S04]  /*07c0*/  STL.64 [R1+0x40], R12 ;  /* 0x0000400c01007387 */ /* 0x0003e80000100a00 */
[----:B0-----:R-:W5:Y:S04]  /*07d0*/  LDG.E R14, desc[UR6][R24.64+0x80] ;  /* 0x00008006180e7981 */ /* 0x001f68000c1e1900 */
[----:B-1----:R-:W5:Y:S04]  /*07e0*/  LDG.E R10, desc[UR6][R24.64+0x70] ;  /* 0x00007006180a7981 */ /* 0x002f68000c1e1900 */
[----:B------:R-:W5:Y:S04]  /*07f0*/  LDG.E R11, desc[UR6][R24.64+0x74] ;  /* 0x00007406180b7981 */ /* 0x000f68000c1e1900 */
[----:B------:R-:W5:Y:S04]  /*0800*/  LDG.E R12, desc[UR6][R24.64+0x78] ;  /* 0x00007806180c7981 */ /* 0x000f68000c1e1900 */
[----:B------:R-:W5:Y:S04]  /*0810*/  LDG.E R13, desc[UR6][R24.64+0x7c] ;  /* 0x00007c06180d7981 */ /* 0x000f68000c1e1900 */
[----:B------:R-:W5:Y:S04]  /*0820*/  LDG.E R15, desc[UR6][R24.64+0x84] ;  /* 0x00008406180f7981 */ /* 0x000f68000c1e1900 */
[----:B------:R0:W-:Y:S01]  /*0830*/  STL.64 [R1+0x70], R2 ;  /* 0x0000700201007387 */ /* 0x0001e20000100a00 */
[----:B------:R-:W-:-:S03]  /*0840*/  IMAD R27, R26, 0x4, R1 ;  /* 0x000000041a1b7824 */ /* 0x000fc600078e0201 */
[----:B------:R1:W-:Y:S04]  /*0850*/  STL.64 [R1+0x78], R4 ;  /* 0x0000780401007387 */ /* 0x0003e80000100a00 */
[----:B------:R1:W-:Y:S04]  /*0860*/  STL.64 [R1+0x80], R6 ;  /* 0x0000800601007387 */ /* 0x0003e80000100a00 */
[----:B------:R1:W-:Y:S04]  /*0870*/  STL.64 [R1+0x88], R8 ;  /* 0x0000880801007387 */ /* 0x0003e80000100a00 */
[----:B---3--:R1:W-:Y:S04]  /*0880*/  STL.64 [R1+0xb0], R18 ;  /* 0x0000b01201007387 */ /* 0x0083e80000100a00 */
[----:B----4-:R1:W-:Y:S04]  /*0890*/  STL.64 [R1+0xb8], R20 ;  /* 0x0000b81401007387 */ /* 0x0103e80000100a00 */
[----:B--2---:R1:W-:Y:S04]  /*08a0*/  STL.64 [R1+0xc0], R22 ;  /* 0x0000c01601007387 */ /* 0x0043e80000100a00 */
[----:B-----5:R1:W-:Y:S04]  /*08b0*/  STL.64 [R1+0xa8], R16 ;  /* 0x0000a81001007387 */ /* 0x0203e80000100a00 */
[----:B------:R1:W-:Y:S04]  /*08c0*/  STL.64 [R1+0x90], R10 ;  /* 0x0000900a01007387 */ /* 0x0003e80000100a00 */
[----:B------:R1:W-:Y:S04]  /*08d0*/  STL.64 [R1+0x98], R12 ;  /* 0x0000980c01007387 */ /* 0x0003e80000100a00 */
[----:B------:R1:W-:Y:S04]  /*08e0*/  STL.64 [R1+0xa0], R14 ;  /* 0x0000a00e01007387 */ /* 0x0003e80000100a00 */
[----:B0-----:R-:W2:Y:S01]  /*08f0*/  LDL R2, [R27+0xac] ;  /* 0x0000ac001b027983 */ /* 0x001ea20000100800 */
[----:B------:R-:W-:Y:S04]  /*0900*/  BSSY.RECONVERGENT B1, `(.L_x_0) ;  /* 0x000001e000017945 */ /* 0x000fe80003800200 */
[----:B------:R-:W-:Y:S01]  /*0910*/  BSSY.RELIABLE B0, `(.L_x_1) ;  /* 0x000001a000007945 */ /* 0x000fe20003800100 */
[----:B------:R-:W-:Y:S01]  /*0920*/  VIADD R3, R27, 0xac ;  /* 0x000000ac1b037836 */ /* 0x000fe20000000000 */
[----:B--2---:R-:W-:-:S02]  /*0930*/  ISETP.NE.AND P0, PT, R2, RZ, PT ;  /* 0x000000ff0200720c */ /* 0x004fc40003f05270 */
[----:B------:R-:W-:-:S11]  /*0940*/  IADD3 R2, PT, PT, R1, 0x20, RZ ;  /* 0x0000002001027810 */ /* 0x000fd60007ffe0ff */
[----:B-1----:R-:W-:Y:S05]  /*0950*/  @!P0 BRA `(.L_x_2) ;  /* 0x0000000000548947 */ /* 0x002fea0003800000 */
[----:B------:R-:W2:Y:S02]  /*0960*/  LDL R3, [R27+0x90] ;  /* 0x000090001b037983 */ /* 0x000ea40000100800 */
[----:B--2---:R-:W-:Y:S01]  /*0970*/  ISETP.NE.AND P0, PT, R3, RZ, PT ;  /* 0x000000ff0300720c */ /* 0x004fe20003f05270 */
[----:B------:R-:W-:-:S12]  /*0980*/  VIADD R3, R27, 0x90 ;  /* 0x000000901b037836 */ /* 0x000fd80000000000 */
[----:B------:R-:W-:Y:S05]  /*0990*/  @!P0 BRA `(.L_x_2) ;  /* 0x0000000000448947 */ /* 0x000fea0003800000 */
        /* <DEDUP_REMOVED lines=9> */
[----:B--2---:R-:W-:Y:S02]  /*0a30*/  ISETP.NE.AND P0, PT, R3, RZ, PT ;  /* 0x000000ff0300720c */ /* 0x004fe40003f05270 */
[----:B------:R-:W-:-:S11]  /*0a40*/  IADD3 R3, PT, PT, R27, 0x3c, RZ ;  /* 0x0000003c1b037810 */ /* 0x000fd60007ffe0ff */
[----:B------:R-:W-:Y:S05]  /*0a50*/  @!P0 BRA `(.L_x_2) ;  /* 0x0000000000148947 */ /* 0x000fea0003800000 */
[----:B------:R-:W2:Y:S02]  /*0a60*/  LDL R3, [R27+0x20] ;  /* 0x000020001b037983 */ /* 0x000ea40000100800 */
[----:B--2---:R-:W-:-:S13]  /*0a70*/  ISETP.NE.AND P0, PT, R3, RZ, PT ;  /* 0x000000ff0300720c */ /* 0x004fda0003f05270 */
[----:B------:R-:W-:Y:S05]  /*0a80*/  @P0 BREAK.RELIABLE B0 ;  /* 0x0000000000000942 */ /* 0x000fea0003800100 */
[----:B------:R-:W-:Y:S05]  /*0a90*/  @P0 BRA `(.L_x_3) ;  /* 0x0000000000100947 */ /* 0x000fea0003800000 */
[----:B------:R-:W-:-:S07]  /*0aa0*/  VIADD R3, R27, 0x20 ;  /* 0x000000201b037836 */ /* 0x000fce0000000000 */
.L_x_2:
[----:B------:R-:W-:Y:S05]  /*0ab0*/  BSYNC.RELIABLE B0 ;  /* 0x0000000000007941 */ /* 0x000fea0003800100 */
.L_x_1:
[----:B------:R-:W0:Y:S02]  /*0ac0*/  LDC R4, c[0x0][0x39c] ;  /* 0x0000e700ff047b82 */ /* 0x000e240000000800 */
[----:B0-----:R0:W-:Y:S02]  /*0ad0*/  STL [R3], R4 ;  /* 0x0000000403007387 */ /* 0x0011e40000100800 */
.L_x_3:
[----:B------:R-:W-:Y:S05]  /*0ae0*/  BSYNC.RECONVERGENT B1 ;  /* 0x0000000000017941 */ /* 0x000fea0003800200 */
.L_x_0:
[----:B------:R-:W-:Y:S05]  /*0af0*/  WARPSYNC.ALL ;  /* 0x0000000000007948 */ /* 0x000fea0003800000 */
[----:B------:R-:W1:Y:S01]  /*0b00*/  LDCU UR4, c[0x0][0x39c] ;  /* 0x00007380ff0477ac */ /* 0x000e620008000800 */
[----:B------:R-:W-:Y:S01]  /*0b10*/  BSSY.RECONVERGENT B1, `(.L_x_4) ;  /* 0x0000117000017945 */ /* 0x000fe20003800200 */
[----:B------:R-:W-:Y:S01]  /*0b20*/  IMAD.MOV.U32 R10, RZ, RZ, 0x1 ;  /* 0x00000001ff0a7424 */ /* 0x000fe200078e00ff */
[----:B-1----:R-:W-:-:S03]  /*0b30*/  UISETP.NE.AND UP0, UPT, UR4, 0x1, UPT ;  /* 0x000000010400788c */ /* 0x002fc6000bf05270 */
[----:B------:R-:W-:Y:S02]  /*0b40*/  UMOV UR4, 0x1 ;  /* 0x0000000100047882 */ /* 0x000fe40000000000 */
[----:B------:R-:W-:-:S06]  /*0b50*/  USEL UR4, UR4, 0x2, UP0 ;  /* 0x0000000204047887 */ /* 0x000fcc0008000000 */
[----:B------:R-:W-:-:S07]  /*0b60*/  IMAD.U32 R9, RZ, RZ, UR4 ;  /* 0x00000004ff097e24 */ /* 0x000fce000f8e00ff */
.L_x_33:
[----:B0-----:R-:W2:Y:S04]  /*0b70*/  LDL R4, [R1+0x20] ;  /* 0x0000200001047983 */ /* 0x001ea80000100800 */
[----:B------:R-:W3:Y:S01]  /*0b80*/  LDL R3, [R1+0x24] ;  /* 0x0000240001037983 */ /* 0x000ee20000100800 */
[----:B--2---:R-:W-:Y:S01]  /*0b90*/  ISETP.NE.AND P0, PT, R4, RZ, PT ;  /* 0x000000ff0400720c */ /* 0x004fe20003f05270 */
[----:B------:R-:W-:Y:S01]  /*0ba0*/  IMAD.MOV.U32 R4, RZ, RZ, RZ ;  /* 0x000000ffff047224 */ /* 0x000fe200078e00ff */
[----:B---3--:R-:W-:-:S11]  /*0bb0*/  ISETP.NE.AND P1, PT, R3, RZ, PT ;  /* 0x000000ff0300720c */ /* 0x008fd60003f25270 */
[----:B------:R-:W-:Y:S01]  /*0bc0*/  @!P0 MOV R4, 0x1 ;  /* 0x0000000100048802 */ /* 0x000fe20000000f00 */
[----:B------:R-:W-:Y:S01]  /*0bd0*/  @!P0 STL [R1], RZ ;  /* 0x000000ff01008387 */ /* 0x000fe20000100800 */
[----:B------:R-:W-:-:S03]  /*0be0*/  @!P1 IMAD.MOV.U32 R6, RZ, RZ, 0x1 ;  /* 0x00000001ff069424 */ /* 0x000fc600078e00ff */
[----:B------:R-:W-:-:S05]  /*0bf0*/  @!P1 IMAD R5, R4, 0x4, R1 ;  /* 0x0000000404059824 */ /* 0x000fca00078e0201 */
[----:B------:R0:W-:Y:S04]  /*0c00*/  @!P1 STL [R5], R6 ;  /* 0x0000000605009387 */ /* 0x0001e80000100800 */
[----:B------:R-:W2:Y:S02]  /*0c10*/  LDL R3, [R1+0x28] ;  /* 0x0000280001037983 */ /* 0x000ea40000100800 */
[----:B--2---:R-:W-:Y:S01]  /*0c20*/  ISETP.NE.AND P0, PT, R3, RZ, PT ;  /* 0x000000ff0300720c */ /* 0x004fe20003f05270 */
[----:B------:R-:W-:-:S04]  /*0c30*/  @!P1 VIADD R3, R4, 0x1 ;  /* 0x0000000104039836 */ /* 0x000fc80000000000 */
[----:B------:R-:W-:-:S08]  /*0c40*/  @!P1 IMAD.MOV.U32 R4, RZ, RZ, R3 ;  /* 0x000000ffff049224 */ /* 0x000fd000078e0003 */
[----:B------:R-:W-:Y:S01]  /*0c50*/  @!P0 LEA R7, R4, R1, 0x2 ;  /* 0x0000000104078211 */ /* 0x000fe200078e10ff */
[----:B------:R-:W-:-:S05]  /*0c60*/  @!P0 IMAD.MOV.U32 R8, RZ, RZ, 0x2 ;  /* 0x00000002ff088424 */ /* 0x000fca00078e00ff */
[----:B------:R1:W-:Y:S04]  /*0c70*/  @!P0 STL [R7], R8 ;  /* 0x0000000807008387 */ /* 0x0003e80000100800 */
[----:B------:R-:W2:Y:S02]  /*0c80*/  LDL R3, [R1+0x2c] ;  /* 0x00002c0001037983 */ /* 0x000ea40000100800 */
[----:B--2---:R-:W-:Y:S01]  /*0c90*/  ISETP.NE.AND P1, PT, R3, RZ, PT ;  /* 0x000000ff0300720c */ /* 0x004fe20003f25270 */
[----:B------:R-:W-:-:S04]  /*0ca0*/  @!P0 VIADD R3, R4, 0x1 ;  /* 0x0000000104038836 */ /* 0x000fc80000000000 */
[----:B------:R-:W-:-:S08]  /*0cb0*/  @!P0 IMAD.MOV.U32 R4, RZ, RZ, R3 ;  /* 0x000000ffff048224 */ /* 0x000fd000078e0003 */
[----:B0-----:R-:W-:Y:S01]  /*0cc0*/  @!P1 IMAD R5, R4, 0x4, R1 ;  /* 0x0000000404059824 */ /* 0x001fe200078e0201 */
[----:B------:R-:W-:-:S05]  /*0cd0*/  @!P1 MOV R6, 0x3 ;  /* 0x0000000300069802 */ /* 0x000fca0000000f00 */
[----:B------:R0:W-:Y:S04]  /*0ce0*/  @!P1 STL [R5], R6 ;  /* 0x0000000605009387 */ /* 0x0001e80000100800 */
[----:B------:R-:W2:Y:S02]  /*0cf0*/  LDL R3, [R1+0x30] ;  /* 0x0000300001037983 */ /* 0x000ea40000100800 */
[----:B--2---:R-:W-:Y:S01]  /*0d00*/  ISETP.NE.AND P0, PT, R3, RZ, PT ;  /* 0x000000ff0300720c */ /* 0x004fe20003f05270 */
[----:B------:R-:W-:-:S04]  /*0d10*/  @!P1 VIADD R3, R4, 0x1 ;  /* 0x0000000104039836 */ /* 0x000fc80000000000 */
[----:B------:R-:W-:-:S08]  /*0d20*/  @!P1 IMAD.MOV.U32 R4, RZ, RZ, R3 ;  /* 0x000000ffff049224 */ /* 0x000fd000078e0003 */
[----:B-1----:R-:W-:Y:S02]  /*0d30*/  @!P0 IMAD R7, R4, 0x4, R1 ;  /* 0x0000000404078824 */ /* 0x002fe400078e0201 */
[----:B------:R-:W-:-:S05]  /*0d40*/  @!P0 IMAD.MOV.U32 R8, RZ, RZ, 0x4 ;  /* 0x00000004ff088424 */ /* 0x000fca00078e00ff */
[----:B------:R1:W-:Y:S04]  /*0d50*/  @!P0 STL [R7], R8 ;  /* 0x0000000807008387 */ /* 0x0003e80000100800 */
[----:B------:R-:W2:Y:S02]  /*0d60*/  LDL R3, [R1+0x34] ;  /* 0x0000340001037983 */ /* 0x000ea40000100800 */
[----:B--2---:R-:W-:Y:S02]  /*0d70*/  ISETP.NE.AND P1, PT, R3, RZ, PT ;  /* 0x000000ff0300720c */ /* 0x004fe40003f25270 */
[----:B------:R-:W-:-:S05]  /*0d80*/  @!P0 IADD3 R3, PT, PT, R4, 0x1, RZ ;  /* 0x0000000104038810 */ /* 0x000fca0007ffe0ff */
[----:B------:R-:W-:-:S06]  /*0d90*/  @!P0 IMAD.MOV.U32 R4, RZ, RZ, R3 ;  /* 0x000000ffff048224 */ /* 0x000fcc00078e0003 */
[----:B0-----:R-:W-:Y:S02]  /*0da0*/  @!P1 IMAD R5, R4, 0x4, R1 ;  /* 0x0000000404059824 */ /* 0x001fe400078e0201 */
[----:B------:R-:W-:-:S05]  /*0db0*/  @!P1 IMAD.MOV.U32 R6, RZ, RZ, 0x5 ;  /* 0x00000005ff069424 */ /* 0x000fca00078e00ff */
[----:B------:R0:W-:Y:S04]  /*0dc0*/  @!P1 STL [R5], R6 ;  /* 0x0000000605009387 */ /* 0x0001e80000100800 */
[----:B------:R-:W2:Y:S02]  /*0dd0*/  LDL R3, [R1+0x38] ;  /* 0x0000380001037983 */ /* 0x000ea40000100800 */
[----:B--2---:R-:W-:Y:S01]  /*0de0*/  ISETP.NE.AND P0, PT, R3, RZ, PT ;  /* 0x000000ff0300720c */ /* 0x004fe20003f05270 */
[----:B------:R-:W-:-:S05]  /*0df0*/  @!P1 VIADD R3, R4, 0x1 ;  /* 0x0000000104039836 */ /* 0x000fca0000000000 */
[----:B------:R-:W-:-:S07]  /*0e00*/  @!P1 MOV R4, R3 ;  /* 0x0000000300049202 */ /* 0x000fce0000000f00 */
[C---:B------:R-:W-:Y:S02]  /*0e10*/  @!P0 VIADD R3, R4.reuse, 0x1 ;  /* 0x0000000104038836 */ /* 0x040fe40000000000 */
[----:B-1----:R-:W-:Y:S02]  /*0e20*/  @!P0 IMAD R7, R4, 0x4, R1 ;  /* 0x0000000404078824 */ /* 0x002fe400078e0201 */
[----:B------:R-:W-:Y:S02]  /*0e30*/  @!P0 IMAD.MOV.U32 R8, RZ, RZ, 0x6 ;  /* 0x00000006ff088424 */ /* 0x000fe400078e00ff */
[----:B------:R-:W-:-:S03]  /*0e40*/  @!P0 IMAD.MOV.U32 R4, RZ, RZ, R3 ;  /* 0x000000ffff048224 */ /* 0x000fc600078e0003 */
[----:B------:R0:W-:Y:S02]  /*0e50*/  @!P0 STL [R7], R8 ;  /* 0x0000000807008387 */ /* 0x0001e40000100800 */
[----:B------:R-:W-:-:S13]  /*0e60*/  ISETP.NE.AND P0, PT, R4, RZ, PT ;  /* 0x000000ff0400720c */ /* 0x000fda0003f05270 */
[----:B0-----:R-:W-:Y:S05]  /*0e70*/  @!P0 BRA `(.L_x_5) ;  /* 0x0000000c00808947 */ /* 0x001fea0003800000 */
[-C--:B------:R-:W-:Y:S02]  /*0e80*/  IABS R8, R4.reuse ;  /* 0x0000000400087213 */ /* 0x080fe40000000000 */
[----:B------:R-:W-:Y:S02]  /*0e90*/  IABS R11, R4 ;  /* 0x00000004000b7213 */ /* 0x000fe40000000000 */
[----:B------:R-:W0:Y:S01]  /*0ea0*/  I2F.RP R3, R8 ;  /* 0x0000000800037306 */ /* 0x000e220000209400 */
[----:B------:R-:W-:Y:S02]  /*0eb0*/  IABS R14, R0 ;  /* 0x00000000000e7213 */ /* 0x000fe40000000000 */
[----:B------:R-:W-:Y:S01]  /*0ec0*/  IMAD.MOV R12, RZ, RZ, -R11 ;  /* 0x000000ffff0c7224 */ /* 0x000fe200078e0a0b */
[----:B------:R-:W-:-:S04]  /*0ed0*/  ISETP.GE.AND P2, PT, R0, RZ, PT ;  /* 0x000000ff0000720c */ /* 0x000fc80003f46270 */
[----:B0-----:R-:W0:Y:S02]  /*0ee0*/  MUFU.RCP R3, R3 ;  /* 0x0000000300037308 */ /* 0x001e240000001000 */
[----:B0-----:R-:W-:-:S06]  /*0ef0*/  IADD3 R6, PT, PT, R3, 0xffffffe, RZ ;  /* 0x0ffffffe03067810 */ /* 0x001fcc0007ffe0ff */
[----:B------:R0:W1:Y:S02]  /*0f00*/  F2I.FTZ.U32.TRUNC.NTZ R7, R6 ;  /* 0x0000000600077305 */ /* 0x000064000021f000 */
[----:B0-----:R-:W-:Y:S02]  /*0f10*/  IMAD.MOV.U32 R6, RZ, RZ, RZ ;  /* 0x000000ffff067224 */ /* 0x001fe400078e00ff */
[----:B-1----:R-:W-:-:S04]  /*0f20*/  IMAD.MOV R5, RZ, RZ, -R7 ;  /* 0x000000ffff057224 */ /* 0x002fc800078e0a07 */
[----:B------:R-:W-:-:S04]  /*0f30*/  IMAD R5, R5, R8, RZ ;  /* 0x0000000805057224 */ /* 0x000fc800078e02ff */
[----:B------:R-:W-:-:S06]  /*0f40*/  IMAD.HI.U32 R7, R7, R5, R6 ;  /* 0x0000000507077227 */ /* 0x000fcc00078e0006 */
[----:B------:R-:W-:-:S04]  /*0f50*/  IMAD.HI.U32 R7, R7, R14, RZ ;  /* 0x0000000e07077227 */ /* 0x000fc800078e00ff */
[----:B------:R-:W-:-:S05]  /*0f60*/  IMAD R7, R7, R12, R14 ;  /* 0x0000000c07077224 */ /* 0x000fca00078e020e */
[----:B------:R-:W-:-:S13]  /*0f70*/  ISETP.GT.U32.AND P0, PT, R8, R7, PT ;  /* 0x000000070800720c */ /* 0x000fda0003f04070 */
[----:B------:R-:W-:Y:S01]  /*0f80*/  @!P0 IMAD.IADD R7, R7, 0x1, -R8 ;  /* 0x0000000107078824 */ /* 0x000fe200078e0a08 */
[----:B------:R-:W-:-:S04]  /*0f90*/  ISETP.NE.AND P0, PT, R4, RZ, PT ;  /* 0x000000ff0400720c */ /* 0x000fc80003f05270 */
[----:B------:R-:W-:-:S13]  /*0fa0*/  ISETP.GT.U32.AND P1, PT, R8, R7, PT ;  /* 0x000000070800720c */ /* 0x000fda0003f24070 */
[----:B------:R-:W-:-:S05]  /*0fb0*/  @!P1 IADD3 R7, PT, PT, R7, -R8, RZ ;  /* 0x8000000807079210 */ /* 0x000fca0007ffe0ff */
[----:B------:R-:W-:Y:S01]  /*0fc0*/  @!P2 IMAD.MOV R7, RZ, RZ, -R7 ;  /* 0x000000ffff07a224 */ /* 0x000fe200078e0a07 */
[----:B------:R-:W-:-:S05]  /*0fd0*/  @!P0 LOP3.LUT R7, RZ, R4, RZ, 0x33, !PT ;  /* 0x00000004ff078212 */ /* 0x000fca00078e33ff */
[----:B------:R-:W-:-:S06]  /*0fe0*/  IMAD R5, R7, 0x4, R1 ;  /* 0x0000000407057824 */ /* 0x000fcc00078e0201 */
[----:B------:R-:W2:Y:S02]  /*0ff0*/  LDL R5, [R5] ;  /* 0x0000000005057983 */ /* 0x000ea40000100800 */
[----:B--2---:R-:W-:-:S05]  /*1000*/  IMAD R3, R5, 0x4, R2 ;  /* 0x0000000405037824 */ /* 0x004fca00078e0202 */
[----:B------:R-:W2:Y:S01]  /*1010*/  LDL R4, [R3+0x8c] ;  /* 0x00008c0003047983 */ /* 0x000ea20000100800 */
[----:B------:R-:W-:Y:S04]  /*1020*/  BSSY.RECONVERGENT B2, `(.L_x_6) ;  /* 0x000001d000027945 */ /* 0x000fe80003800200 */
[----:B------:R-:W-:Y:S01]  /*1030*/  BSSY.RELIABLE B3, `(.L_x_7) ;  /* 0x0000019000037945 */ /* 0x000fe20003800100 */
[----:B------:R-:W-:Y:S01]  /*1040*/  VIADD R6, R3, 0x8c ;  /* 0x0000008c03067836 */ /* 0x000fe20000000000 */
[----:B--2---:R-:W-:-:S13]  /*1050*/  ISETP.NE.AND P0, PT, R4, RZ, PT ;  /* 0x000000ff0400720c */ /* 0x004fda0003f05270 */
        /* <DEDUP_REMOVED lines=17> */
[----:B------:R-:W2:Y:S02]  /*1170*/  LDL R6, [R3] ;  /* 0x0000000003067983 */ /* 0x000ea40000100800 */
[----:B--2---:R-:W-:-:S13]  /*1180*/  ISETP.NE.AND P0, PT, R6, RZ, PT ;  /* 0x000000ff0600720c */ /* 0x004fda0003f05270 */
[----:B------:R-:W-:Y:S05]  /*1190*/  @P0 BREAK.RELIABLE B3 ;  /* 0x0000000000030942 */ /* 0x000fea0003800100 */
[----:B------:R-:W-:Y:S05]  /*11a0*/  @P0 BRA `(.L_x_9) ;  /* 0x0000000000100947 */ /* 0x000fea0003800000 */
[----:B------:R-:W-:-:S07]  /*11b0*/  IMAD.MOV.U32 R6, RZ, RZ, R3 ;  /* 0x000000ffff067224 */ /* 0x000fce00078e0003 */
.L_x_8:
[----:B------:R-:W-:Y:S05]  /*11c0*/  BSYNC.RELIABLE B3 ;  /* 0x0000000000037941 */ /* 0x000fea0003800100 */
.L_x_7:
[----:B------:R0:W-:Y:S04]  /*11d0*/  STL [R6], R9 ;  /* 0x0000000906007387 */ /* 0x0001e80000100800 */
[----:B------:R0:W5:Y:S02]  /*11e0*/  LDL R4, [R3+0x8c] ;  /* 0x00008c0003047983 */ /* 0x0001640000100800 */
.L_x_9:
[----:B------:R-:W-:Y:S05]  /*11f0*/  BSYNC.RECONVERGENT B2 ;  /* 0x0000000000027941 */ /* 0x000fea0003800200 */
.L_x_6:
[----:B-----5:R-:W-:Y:S01]  /*1200*/  ISETP.NE.AND P0, PT, R4, R9, PT ;  /* 0x000000090400720c */ /* 0x020fe20003f05270 */
[----:B------:R-:W-:Y:S01]  /*1210*/  BSSY.RECONVERGENT B2, `(.L_x_10) ;  /* 0x0000011000027945 */ /* 0x000fe20003800200 */
[----:B0-----:R-:W-:-:S11]  /*1220*/  IMAD.MOV.U32 R6, RZ, RZ, 0x5 ;  /* 0x00000005ff067424 */ /* 0x001fd600078e00ff */
[----:B------:R-:W-:Y:S05]  /*1230*/  @!P0 BRA `(.L_x_11) ;  /* 0x0000000000388947 */ /* 0x000fea0003800000 */
[----:B------:R-:W2:Y:S02]  /*1240*/  LDL R6, [R3+0x70] ;  /* 0x0000700003067983 */ /* 0x000ea40000100800 */
[----:B--2---:R-:W-:Y:S01]  /*1250*/  ISETP.NE.AND P0, PT, R6, R9, PT ;  /* 0x000000090600720c */ /* 0x004fe20003f05270 */
[----:B------:R-:W-:-:S12]  /*1260*/  HFMA2 R6, -RZ, RZ, 0, 2.384185791015625e-07 ;  /* 0x00000004ff067431 */ /* 0x000fd800000001ff */
[----:B------:R-:W-:Y:S05]  /*1270*/  @!P0 BRA `(.L_x_11) ;  /* 0x0000000000288947 */ /* 0x000fea0003800000 */
[----:B------:R-:W2:Y:S02]  /*1280*/  LDL R6, [R3+0x54] ;  /* 0x0000540003067983 */ /* 0x000ea40000100800 */
[----:B--2---:R-:W-:Y:S01]  /*1290*/  ISETP.NE.AND P0, PT, R6, R9, PT ;  /* 0x000000090600720c */ /* 0x004fe20003f05270 */
[----:B------:R-:W-:-:S12]  /*12a0*/  IMAD.MOV.U32 R6, RZ, RZ, 0x3 ;  /* 0x00000003ff067424 */ /* 0x000fd800078e00ff */
[----:B------:R-:W-:Y:S05]  /*12b0*/  @!P0 BRA `(.L_x_11) ;  /* 0x0000000000188947 */ /* 0x000fea0003800000 */
[----:B------:R-:W2:Y:S02]  /*12c0*/  LDL R6, [R3+0x38] ;  /* 0x0000380003067983 */ /* 0x000ea40000100800 */
[----:B--2---:R-:W-:-:S13]  /*12d0*/  ISETP.NE.AND P0, PT, R6, R9, PT ;  /* 0x000000090600720c */ /* 0x004fda0003f05270 */
[----:B------:R-:W2:Y:S02]  /*12e0*/  @P0 LDL R6, [R3+0x1c] ;  /* 0x00001c0003060983 */ /* 0x000ea40000100800 */
[----:B--2---:R-:W-:Y:S01]  /*12f0*/  @P0 ISETP.NE.AND P1, PT, R6, R9, PT ;  /* 0x000000090600020c */ /* 0x004fe20003f25270 */
[----:B------:R-:W-:-:S03]  /*1300*/  IMAD.MOV.U32 R6, RZ, RZ, 0x2 ;  /* 0x00000002ff067424 */ /* 0x000fc600078e00ff */
[----:B------:R-:W-:-:S09]  /*1310*/  @P0 SEL R6, RZ, 0x1, P1 ;  /* 0x00000001ff060807 */ /* 0x000fd20000800000 */
.L_x_11:
[----:B------:R-:W-:Y:S05]  /*1320*/  BSYNC.RECONVERGENT B2 ;  /* 0x0000000000027941 */ /* 0x000fea0003800200 */
.L_x_10:
[----:B------:R-:W-:-:S05]  /*1330*/  IMAD R7, R6, 0x1c, R2 ;  /* 0x0000001c06077824 */ /* 0x000fca00078e0202 */
[----:B------:R-:W2:Y:S01]  /*1340*/  LDL R8, [R7+0xc] ;  /* 0x00000c0007087983 */ /* 0x000ea20000100800 */
[----:B------:R-:W-:Y:S01]  /*1350*/  BSSY.RELIABLE B2, `(.L_x_12) ;  /* 0x0000012000027945 */ /* 0x000fe20003800100 */
[----:B--2---:R-:W-:Y:S01]  /*1360*/  ISETP.NE.AND P0, PT, R8, R9, PT ;  /* 0x000000090800720c */ /* 0x004fe20003f05270 */
[----:B------:R-:W-:-:S12]  /*1370*/  IMAD.MOV.U32 R8, RZ, RZ, RZ ;  /* 0x000000ffff087224 */ /* 0x000fd800078e00ff */
[----:B------:R-:W-:Y:S05]  /*1380*/  @P0 BRA `(.L_x_13) ;  /* 0x0000000000380947 */ /* 0x000fea0003800000 */
[----:B------:R-:W2:Y:S04]  /*1390*/  LDL R8, [R7] ;  /* 0x0000000007087983 */ /* 0x000ea80000100800 */
[----:B------:R-:W3:Y:S04]  /*13a0*/  LDL R12, [R7+0x4] ;  /* 0x00000400070c7983 */ /* 0x000ee80000100800 */
[----:B------:R-:W4:Y:S01]  /*13b0*/  LDL R14, [R7+0x8] ;  /* 0x00000800070e7983 */ /* 0x000f220000100800 */
[-C--:B--2---:R-:W-:Y:S01]  /*13c0*/  ISETP.NE.AND P0, PT, R8, R9.reuse, PT ;  /* 0x000000090800720c */ /* 0x084fe20003f05270 */
[----:B------:R-:W-:Y:S01]  /*13d0*/  IMAD.MOV.U32 R8, RZ, RZ, 0x3 ;  /* 0x00000003ff087424 */ /* 0x000fe200078e00ff */
[----:B---3--:R-:W-:-:S04]  /*13e0*/  ISETP.NE.AND P1, PT, R12, R9, PT ;  /* 0x000000090c00720c */ /* 0x008fc80003f25270 */
[----:B------:R-:W-:Y:S02]  /*13f0*/  SEL R8, R8, 0x2, !P0 ;  /* 0x0000000208087807 */ /* 0x000fe40004000000 */
[----:B----4-:R-:W-:Y:S02]  /*1400*/  ISETP.NE.AND P0, PT, R14, R9, PT ;  /* 0x000000090e00720c */ /* 0x010fe40003f05270 */
[----:B------:R-:W-:-:S04]  /*1410*/  SEL R8, R8, 0x1, !P1 ;  /* 0x0000000108087807 */ /* 0x000fc80004800000 */
[----:B------:R-:W-:-:S04]  /*1420*/  SEL R8, R8, RZ, !P0 ;  /* 0x000000ff08087207 */ /* 0x000fc80004000000 */
[----:B------:R-:W-:-:S13]  /*1430*/  ISETP.NE.AND P0, PT, R8, 0x3, PT ;  /* 0x000000030800780c */ /* 0x000fda0003f05270 */
[----:B------:R-:W-:Y:S05]  /*1440*/  @!P0 BREAK.RELIABLE B2 ;  /* 0x0000000000028942 */ /* 0x000fea0003800100 */
[----:B------:R-:W-:Y:S05]  /*1450*/  @!P0 BRA `(.L_x_14) ;  /* 0x0000000400ec8947 */ /* 0x000fea0003800000 */
[----:B------:R-:W-:-:S07]  /*1460*/  IADD3 R8, PT, PT, R8, 0x1, RZ ;  /* 0x0000000108087810 */ /* 0x000fce0007ffe0ff */
.L_x_13:
[----:B------:R-:W-:Y:S05]  /*1470*/  BSYNC.RELIABLE B2 ;  /* 0x0000000000027941 */ /* 0x000fea0003800100 */
.L_x_12:
[----:B------:R-:W2:Y:S01]  /*1480*/  LDL R12, [R7+0x10] ;  /* 0x00001000070c7983 */ /* 0x000ea20000100800 */
[----:B------:R-:W-:Y:S01]  /*1490*/  BSSY.RELIABLE B3, `(.L_x_15) ;  /* 0x0000008000037945 */ /* 0x000fe20003800100 */
[----:B------:R-:W-:Y:S01]  /*14a0*/  IMAD.MOV.U32 R11, RZ, RZ, RZ ;  /* 0x000000ffff0b7224 */ /* 0x000fe200078e00ff */
[----:B--2---:R-:W-:-:S13]  /*14b0*/  ISETP.NE.AND P0, PT, R12, R9, PT ;  /* 0x000000090c00720c */ /* 0x004fda0003f05270 */
[----:B------:R-:W-:Y:S05]  /*14c0*/  @P0 BRA `(.L_x_16) ;  /* 0x0000000000100947 */ /* 0x000fea0003800000 */
[----:B------:R-:W-:-:S13]  /*14d0*/  ISETP.GT.U32.AND P0, PT, R8, 0x2, PT ;  /* 0x000000020800780c */ /* 0x000fda0003f04070 */
[----:B------:R-:W-:Y:S05]  /*14e0*/  @P0 BREAK.RELIABLE B3 ;  /* 0x0000000000030942 */ /* 0x000fea0003800100 */
[----:B------:R-:W-:Y:S05]  /*14f0*/  @P0 BRA `(.L_x_14) ;  /* 0x0000000400c40947 */ /* 0x000fea0003800000 */
[----:B------:R-:W-:-:S07]  /*1500*/  VIADD R11, R8, 0x1 ;  /* 0x00000001080b7836 */ /* 0x000fce0000000000 */
.L_x_16:
[----:B------:R-:W-:Y:S05]  /*1510*/  BSYNC.RELIABLE B3 ;  /* 0x0000000000037941 */ /* 0x000fea0003800100 */
.L_x_15:
[----:B------:R-:W2:Y:S01]  /*1520*/  LDL R8, [R7+0x14] ;  /* 0x0000140007087983 */ /* 0x000ea20000100800 */
[----:B------:R-:W-:Y:S01]  /*1530*/  BSSY.RELIABLE B4, `(.L_x_17) ;  /* 0x0000008000047945 */ /* 0x000fe20003800100 */
[----:B--2---:R-:W-:Y:S01]  /*1540*/  ISETP.NE.AND P0, PT, R8, R9, PT ;  /* 0x000000090800720c */ /* 0x004fe20003f05270 */
[----:B------:R-:W-:-:S12]  /*1550*/  IMAD.MOV.U32 R8, RZ, RZ, RZ ;  /* 0x000000ffff087224 */ /* 0x000fd800078e00ff */
[----:B------:R-:W-:Y:S05]  /*1560*/  @P0 BRA `(.L_x_18) ;  /* 0x0000000000100947 */ /* 0x000fea0003800000 */
[----:B------:R-:W-:-:S13]  /*1570*/  ISETP.GT.U32.AND P0, PT, R11, 0x2, PT ;  /* 0x000000020b00780c */ /* 0x000fda0003f04070 */
[----:B------:R-:W-:Y:S05]  /*1580*/  @P0 BREAK.RELIABLE B4 ;  /* 0x0000000000040942 */ /* 0x000fea0003800100 */
[----:B------:R-:W-:Y:S05]  /*1590*/  @P0 BRA `(.L_x_14) ;  /* 0x00000004009c0947 */ /* 0x000fea0003800000 */
[----:B------:R-:W-:-:S07]  /*15a0*/  VIADD R8, R11, 0x1 ;  /* 0x000000010b087836 */ /* 0x000fce0000000000 */
.L_x_18:
[----:B------:R-:W-:Y:S05]  /*15b0*/  BSYNC.RELIABLE B4 ;  /* 0x0000000000047941 */ /* 0x000fea0003800100 */
.L_x_17:
[----:B------:R-:W2:Y:S01]  /*15c0*/  LDL R12, [R7+0x18] ;  /* 0x00001800070c7983 */ /* 0x000ea20000100800 */
[----:B------:R-:W-:Y:S02]  /*15d0*/  ISETP.GT.U32.AND P0, PT, R8, 0x2, PT ;  /* 0x000000020800780c */ /* 0x000fe40003f04070 */
[----:B--2---:R-:W-:-:S13]  /*15e0*/  ISETP.EQ.AND P1, PT, R12, R9, PT ;  /* 0x000000090c00720c */ /* 0x004fda0003f22270 */
[----:B------:R-:W-:Y:S05]  /*15f0*/  @P0 BRA P1, `(.L_x_14) ;  /* 0x0000000400840947 */ /* 0x000fea0000800000 */
[----:B------:R-:W2:Y:S01]  /*1600*/  LDL R8, [R3+0x54] ;  /* 0x0000540003087983 */ /* 0x000ea20000100800 */
[----:B------:R-:W-:Y:S01]  /*1610*/  BSSY.RELIABLE B5, `(.L_x_19) ;  /* 0x0000012000057945 */ /* 0x000fe20003800100 */
[----:B------:R-:W-:Y:S02]  /*1620*/  MOV R7, RZ ;  /* 0x000000ff00077202 */ /* 0x000fe40000000f00 */
[----:B--2---:R-:W-:-:S13]  /*1630*/  ISETP.NE.AND P0, PT, R8, R9, PT ;  /* 0x000000090800720c */ /* 0x004fda0003f05270 */
[----:B------:R-:W-:Y:S05]  /*1640*/  @P0 BRA `(.L_x_20) ;  /* 0x0000000000380947 */ /* 0x000fea0003800000 */
[----:B------:R-:W2:Y:S04]  /*1650*/  LDL R8, [R3] ;  /* 0x0000000003087983 */ /* 0x000ea80000100800 */
[----:B------:R-:W3:Y:S04]  /*1660*/  LDL R12, [R3+0x1c] ;  /* 0x00001c00030c7983 */ /* 0x000ee80000100800 */
[----:B------:R-:W4:Y:S01]  /*1670*/  LDL R14, [R3+0x38] ;  /* 0x00003800030e7983 */ /* 0x000f220000100800 */
[----:B------:R-:W-:Y:S01]  /*1680*/  IMAD.MOV.U32 R7, RZ, RZ, 0x3 ;  /* 0x00000003ff077424 */ /* 0x000fe200078e00ff */
[----:B--2---:R-:W-:-:S02]  /*1690*/  ISETP.NE.AND P0, PT, R8, R9, PT ;  /* 0x000000090800720c */ /* 0x004fc40003f05270 */
[-C--:B---3--:R-:W-:Y:S02]  /*16a0*/  ISETP.NE.AND P1, PT, R12, R9.reuse, PT ;  /* 0x000000090c00720c */ /* 0x088fe40003f25270 */
[----:B------:R-:W-:Y:S02]  /*16b0*/  SEL R7, R7, 0x2, !P0 ;  /* 0x0000000207077807 */ /* 0x000fe40004000000 */
[----:B----4-:R-:W-:Y:S02]  /*16c0*/  ISETP.NE.AND P0, PT, R14, R9, PT ;  /* 0x000000090e00720c */ /* 0x010fe40003f05270 */
[----:B------:R-:W-:-:S04]  /*16d0*/  SEL R7, R7, 0x1, !P1 ;  /* 0x0000000107077807 */ /* 0x000fc80004800000 */
[----:B------:R-:W-:-:S04]  /*16e0*/  SEL R7, R7, RZ, !P0 ;  /* 0x000000ff07077207 */ /* 0x000fc80004000000 */
[----:B------:R-:W-:-:S13]  /*16f0*/  ISETP.NE.AND P0, PT, R7, 0x3, PT ;  /* 0x000000030700780c */ /* 0x000fda0003f05270 */
[----:B------:R-:W-:Y:S05]  /*1700*/  @!P0 BREAK.RELIABLE B5 ;  /* 0x0000000000058942 */ /* 0x000fea0003800100 */
[----:B------:R-:W-:Y:S05]  /*1710*/  @!P0 BRA `(.L_x_14) ;  /* 0x00000004003c8947 */ /* 0x000fea0003800000 */
[----:B------:R-:W-:-:S07]  /*1720*/  VIADD R7, R7, 0x1 ;  /* 0x0000000107077836 */ /* 0x000fce0000000000 */
.L_x_20:
[----:B------:R-:W-:Y:S05]  /*1730*/  BSYNC.RELIABLE B5 ;  /* 0x0000000000057941 */ /* 0x000fea0003800100 */
.L_x_19:
        /* <DEDUP_REMOVED lines=9> */
.L_x_22:
[----:B------:R-:W-:Y:S05]  /*17d0*/  BSYNC.RELIABLE B6 ;  /* 0x0000000000067941 */ /* 0x000fea0003800100 */
.L_x_21:
[----:B------:R-:W-:Y:S02]  /*17e0*/  ISETP.GT.U32.AND P0, PT, R8, 0x2, PT ;  /* 0x000000020800780c */ /* 0x000fe40003f04070 */
[----:B------:R-:W-:-:S13]  /*17f0*/  ISETP.EQ.AND P1, PT, R4, R9, PT ;  /* 0x000000090400720c */ /* 0x000fda0003f22270 */
[----:B------:R-:W-:Y:S05]  /*1800*/  @P0 BRA P1, `(.L_x_14) ;  /* 0x0000000400000947 */ /* 0x000fea0000800000 */
[C---:B------:R-:W-:Y:S01]  /*1810*/  VIMNMX R3, PT, PT, R5.reuse, R6, PT ;  /* 0x0000000605037248 */ /* 0x040fe20003fe0100 */
[----:B------:R-:W-:Y:S03]  /*1820*/  BSSY.RELIABLE B7, `(.L_x_23) ;  /* 0x000001a000077945 */ /* 0x000fe60003800100 */
[----:B------:R-:W-:Y:S01]  /*1830*/  IADD3 R4, PT, PT, R5, -R3, RZ ;  /* 0x8000000305047210 */ /* 0x000fe20007ffe0ff */
[----:B------:R-:W-:-:S03]  /*1840*/  IMAD.IADD R3, R6, 0x1, -R3 ;  /* 0x0000000106037824 */ /* 0x000fc600078e0a03 */
[----:B------:R-:W-:-:S04]  /*1850*/  ISETP.GT.AND P0, PT, R4, 0x6, PT ;  /* 0x000000060400780c */ /* 0x000fc80003f04270 */
[----:B------:R-:W-:-:S13]  /*1860*/  ISETP.GT.OR P0, PT, R3, 0x5, P0 ;  /* 0x000000050300780c */ /* 0x000fda0000704670 */
[----:B------:R-:W-:Y:S05]  /*1870*/  @P0 BRA `(.L_x_24) ;  /* 0x0000000000500947 */ /* 0x000fea0003800000 */
[----:B------:R-:W-:-:S07]  /*1880*/  IMAD.MOV.U32 R7, RZ, RZ, RZ ;  /* 0x000000ffff077224 */ /* 0x000fce00078e00ff */
.L_x_27:
[----:B------:R-:W-:-:S04]  /*1890*/  IMAD R11, R3, 0x1c, R2 ;  /* 0x0000001c030b7824 */ /* 0x000fc800078e0202 */
[----:B------:R-:W-:-:S05]  /*18a0*/  IMAD R11, R4, 0x4, R11 ;  /* 0x00000004040b7824 */ /* 0x000fca00078e020b */
[----:B------:R-:W2:Y:S01]  /*18b0*/  LDL R8, [R11] ;  /* 0x000000000b087983 */ /* 0x000ea20000100800 */
[----:B------:R-:W-:Y:S01]  /*18c0*/  BSSY.RELIABLE B8, `(.L_x_25) ;  /* 0x0000009000087945 */ /* 0x000fe20003800100 */
[----:B--2---:R-:W-:Y:S01]  /*18d0*/  ISETP.NE.AND P0, PT, R8, R9, PT ;  /* 0x000000090800720c */ /* 0x004fe20003f05270 */
[----:B------:R-:W-:-:S12]  /*18e0*/  IMAD.MOV.U32 R8, RZ, RZ, RZ ;  /* 0x000000ffff087224 */ /* 0x000fd800078e00ff */
[----:B------:R-:W-:Y:S05]  /*18f0*/  @P0 BRA `(.L_x_26) ;  /* 0x0000000000140947 */ /* 0x000fea0003800000 */
[----:B------:R-:W-:-:S13]  /*1900*/  ISETP.GT.AND P0, PT, R7, 0x2, PT ;  /* 0x000000020700780c */ /* 0x000fda0003f04270 */
[----:B------:R-:W-:Y:S05]  /*1910*/  @P0 BREAK.RELIABLE B8 ;  /* 0x0000000000080942 */ /* 0x000fea0003800100 */
[----:B------:R-:W-:Y:S05]  /*1920*/  @P0 BREAK.RELIABLE B7 ;  /* 0x0000000000070942 */ /* 0x000fea0003800100 */
[----:B------:R-:W-:Y:S05]  /*1930*/  @P0 BRA `(.L_x_14) ;  /* 0x0000000000b40947 */ /* 0x000fea0003800000 */
[----:B------:R-:W-:-:S07]  /*1940*/  IADD3 R8, PT, PT, R7, 0x1, RZ ;  /* 0x0000000107087810 */ /* 0x000fce0007ffe0ff */
.L_x_26:
[----:B------:R-:W-:Y:S05]  /*1950*/  BSYNC.RELIABLE B8 ;  /* 0x0000000000087941 */ /* 0x000fea0003800100 */
.L_x_25:
[C---:B------:R-:W-:Y:S01]  /*1960*/  ISETP.GE.AND P0, PT, R4.reuse, 0x6, PT ;  /* 0x000000060400780c */ /* 0x040fe20003f06270 */
[----:B------:R-:W-:Y:S01]  /*1970*/  VIADD R4, R4, 0x1 ;  /* 0x0000000104047836 */ /* 0x000fe20000000000 */
[C---:B------:R-:W-:Y:S01]  /*1980*/  ISETP.LT.AND P1, PT, R3.reuse, 0x5, PT ;  /* 0x000000050300780c */ /* 0x040fe20003f21270 */
[----:B------:R-:W-:Y:S02]  /*1990*/  VIADD R3, R3, 0x1 ;  /* 0x0000000103037836 */ /* 0x000fe40000000000 */
[----:B------:R-:W-:-:S10]  /*19a0*/  IMAD.MOV.U32 R7, RZ, RZ, R8 ;  /* 0x000000ffff077224 */ /* 0x000fd400078e0008 */
[----:B------:R-:W-:Y:S05]  /*19b0*/  @!P0 BRA P1, `(.L_x_27) ;  /* 0xfffffffc00b48947 */ /* 0x000fea000083ffff */
.L_x_24:
[----:B------:R-:W-:Y:S05]  /*19c0*/  BSYNC.RELIABLE B7 ;  /* 0x0000000000077941 */ /* 0x000fea0003800100 */
.L_x_23:
[----:B------:R-:W-:Y:S01]  /*19d0*/  IMAD.MOV R3, RZ, RZ, -R5 ;  /* 0x000000ffff037224 */ /* 0x000fe200078e0a05 */
[----:B------:R-:W-:Y:S04]  /*19e0*/  BSSY.RELIABLE B9, `(.L_x_28) ;  /* 0x000001b000097945 */ /* 0x000fe80003800100 */
[----:B------:R-:W-:-:S04]  /*19f0*/  VIADDMNMX R3, R3, 0x6, R6, PT ;  /* 0x0000000603037846 */ /* 0x000fc80003800106 */
[----:B------:R-:W-:Y:S01]  /*1a00*/  IADD3 R5, PT, PT, R5, R3, RZ ;  /* 0x0000000305057210 */ /* 0x000fe20007ffe0ff */
[----:B------:R-:W-:-:S03]  /*1a10*/  IMAD.IADD R3, R6, 0x1, -R3 ;  /* 0x0000000106037824 */ /* 0x000fc600078e0a03 */
[----:B------:R-:W-:-:S04]  /*1a20*/  ISETP.GE.AND P0, PT, R5, RZ, PT ;  /* 0x000000ff0500720c */ /* 0x000fc80003f06270 */
[----:B------:R-:W-:-:S13]  /*1a30*/  ISETP.GT.OR P0, PT, R3, 0x5, !P0 ;  /* 0x000000050300780c */ /* 0x000fda0004704670 */
[----:B------:R-:W-:Y:S05]  /*1a40*/  @P0 BRA `(.L_x_29) ;  /* 0x0000000000500947 */ /* 0x000fea0003800000 */
[----:B------:R-:W-:-:S07]  /*1a50*/  IMAD.MOV.U32 R4, RZ, RZ, RZ ;  /* 0x000000ffff047224 */ /* 0x000fce00078e00ff */
.L_x_32:
[----:B------:R-:W-:-:S04]  /*1a60*/  IMAD R6, R3, 0x1c, R2 ;  /* 0x0000001c03067824 */ /* 0x000fc800078e0202 */
[----:B------:R-:W-:-:S06]  /*1a70*/  IMAD R6, R5, 0x4, R6 ;  /* 0x0000000405067824 */ /* 0x000fcc00078e0206 */
[----:B------:R-:W2:Y:S01]  /*1a80*/  LDL R6, [R6] ;  /* 0x0000000006067983 */ /* 0x000ea20000100800 */
[----:B------:R-:W-:Y:S01]  /*1a90*/  BSSY.RELIABLE B10, `(.L_x_30) ;  /* 0x00000090000a7945 */ /* 0x000fe20003800100 */
[----:B------:R-:W-:Y:S01]  /*1aa0*/  IMAD.MOV.U32 R7, RZ, RZ, RZ ;  /* 0x000000ffff077224 */ /* 0x000fe200078e00ff */
[----:B--2---:R-:W-:-:S13]  /*1ab0*/  ISETP.NE.AND P0, PT, R6, R9, PT ;  /* 0x000000090600720c */ /* 0x004fda0003f05270 */
[----:B------:R-:W-:Y:S05]  /*1ac0*/  @P0 BRA `(.L_x_31) ;  /* 0x0000000000140947 */ /* 0x000fea0003800000 */
[----:B------:R-:W-:-:S13]  /*1ad0*/  ISETP.GT.AND P0, PT, R4, 0x2, PT ;  /* 0x000000020400780c */ /* 0x000fda0003f04270 */
[----:B------:R-:W-:Y:S05]  /*1ae0*/  @P0 BREAK.RELIABLE B10 ;  /* 0x00000000000a0942 */ /* 0x000fea0003800100 */
[----:B------:R-:W-:Y:S05]  /*1af0*/  @P0 BREAK.RELIABLE B9 ;  /* 0x0000000000090942 */ /* 0x000fea0003800100 */
[----:B------:R-:W-:Y:S05]  /*1b00*/  @P0 BRA `(.L_x_14) ;  /* 0x0000000000400947 */ /* 0x000fea0003800000 */
[----:B------:R-:W-:-:S07]  /*1b10*/  IADD3 R7, PT, PT, R4, 0x1, RZ ;  /* 0x0000000104077810 */ /* 0x000fce0007ffe0ff */
.L_x_31:
[----:B------:R-:W-:Y:S05]  /*1b20*/  BSYNC.RELIABLE B10 ;  /* 0x00000000000a7941 */ /* 0x000fea0003800100 */
.L_x_30:
[C---:B------:R-:W-:Y:S01]  /*1b30*/  ISETP.NE.AND P0, PT, R5.reuse, RZ, PT ;  /* 0x000000ff0500720c */ /* 0x040fe20003f05270 */
[----:B------:R-:W-:Y:S01]  /*1b40*/  VIADD R5, R5, 0xffffffff ;  /* 0xffffffff05057836 */ /* 0x000fe20000000000 */
[C---:B------:R-:W-:Y:S01]  /*1b50*/  ISETP.LT.AND P1, PT, R3.reuse, 0x5, PT ;  /* 0x000000050300780c */ /* 0x040fe20003f21270 */
[----:B------:R-:W-:Y:S02]  /*1b60*/  VIADD R3, R3, 0x1 ;  /* 0x0000000103037836 */ /* 0x000fe40000000000 */
[----:B------:R-:W-:-:S10]  /*1b70*/  IMAD.MOV.U32 R4, RZ, RZ, R7 ;  /* 0x000000ffff047224 */ /* 0x000fd400078e0007 */
[----:B------:R-:W-:Y:S05]  /*1b80*/  @P0 BRA P1, `(.L_x_32) ;  /* 0xfffffffc00b40947 */ /* 0x000fea000083ffff */
.L_x_29:
[----:B------:R-:W-:Y:S05]  /*1b90*/  BSYNC.RELIABLE B9 ;  /* 0x0000000000097941 */ /* 0x000fea0003800100 */
.L_x_28:
[----:B------:R-:W-:Y:S01]  /*1ba0*/  VIADD R10, R10, 0x1 ;  /* 0x000000010a0a7836 */ /* 0x000fe20000000000 */
[----:B------:R-:W-:Y:S01]  /*1bb0*/  ISETP.NE.AND P0, PT, R9, 0x1, PT ;  /* 0x000000010900780c */ /* 0x000fe20003f05270 */
[----:B------:R-:W-:-:S03]  /*1bc0*/  HFMA2 R9, -RZ, RZ, 0, 1.1920928955078125e-07 ;  /* 0x00000002ff097431 */ /* 0x000fc600000001ff */
[----:B------:R-:W-:Y:S02]  /*1bd0*/  ISETP.NE.AND P1, PT, R10, 0x2a, PT ;  /* 0x0000002a0a00780c */ /* 0x000fe40003f25270 */
[----:B------:R-:W-:-:S11]  /*1be0*/  SEL R9, R9, 0x1, !P0 ;  /* 0x0000000109097807 */ /* 0x000fd60004000000 */
[----:B------:R-:W-:Y:S05]  /*1bf0*/  @P1 BRA `(.L_x_33) ;  /* 0xffffffec00dc1947 */ /* 0x000fea000383ffff */
[----:B------:R-:W-:Y:S05]  /*1c00*/  BRA `(.L_x_5) ;  /* 0x00000000001c7947 */ /* 0x000fea0003800000 */
.L_x_14:
[----:B------:R-:W0:Y:S02]  /*1c10*/  LDCU UR4, c[0x0][0x39c] ;  /* 0x00007380ff0477ac */ /* 0x000e240008000800 */
[----:B0-----:R-:W-:-:S13]  /*1c20*/  ISETP.NE.AND P0, PT, R9, UR4, PT ;  /* 0x0000000409007c0c */ /* 0x001fda000bf05270 */
[----:B------:R-:W-:Y:S05]  /*1c30*/  @P0 BRA `(.L_x_5) ;  /* 0x0000000000100947 */ /* 0x000fea0003800000 */
[----:B------:R-:W0:Y:S01]  /*1c40*/  LDC.64 R2, c[0x0][0x390] ;  /* 0x0000e400ff027b82 */ /* 0x000e220000000a00 */
[----:B------:R-:W-:Y:S02]  /*1c50*/  IMAD.MOV.U32 R5, RZ, RZ, 0x1 ;  /* 0x00000001ff057424 */ /* 0x000fe400078e00ff */
[----:B0-----:R-:W-:-:S05]  /*1c60*/  IMAD.WIDE R2, R26, 0x4, R2 ;  /* 0x000000041a027825 */ /* 0x001fca00078e0202 */
[----:B------:R0:W-:Y:S02]  /*1c70*/  REDG.E.ADD.STRONG.GPU desc[UR6][R2.64], R5 ;  /* 0x000000050200798e */ /* 0x0001e4000c12e106 */
.L_x_5:
[----:B------:R-:W-:Y:S05]  /*1c80*/  BSYNC.RECONVERGENT B1 ;  /* 0x0000000000017941 */ /* 0x000fea0003800200 */
.L_x_4:
[----:B------:R-:W-:Y:S05]  /*1c90*/  WARPSYNC.ALL ;  /* 0x0000000000007948 */ /* 0x000fea0003800000 */
[----:B0-----:R-:W0:Y:S01]  /*1ca0*/  LDC.64 R2, c[0x0][0x388] ;  /* 0x0000e200ff027b82 */ /* 0x001e220000000a00 */
[----:B------:R-:W-:Y:S02]  /*1cb0*/  IMAD.MOV.U32 R5, RZ, RZ, 0x1 ;  /* 0x00000001ff057424 */ /* 0x000fe400078e00ff */
[----:B0-----:R-:W-:-:S05]  /*1cc0*/  IMAD.WIDE R26, R26, 0x4, R2 ;  /* 0x000000041a1a7825 */ /* 0x001fca00078e0202 */
[----:B------:R-:W-:Y:S01]  /*1cd0*/  REDG.E.ADD.STRONG.GPU desc[UR6][R26.64], R5 ;  /* 0x000000051a00798e */ /* 0x000fe2000c12e106 */
[----:B------:R-:W-:Y:S05]  /*1ce0*/  EXIT ;  /* 0x000000000000794d */ /* 0x000fea0003800000 */
.L_x_34:
[----:B------:R-:W-:-:S00]  /*1cf0*/  BRA `(.L_x_34) ;  /* 0xfffffffc00fc7947 */ /* 0x000fc0000383ffff */
[----:B------:R-:W-:-:S00]  /*1d00*/  NOP ;  /* 0x0000000000007918 */ /* 0x000fc00000000000 */
[----:B------:R-:W-:-:S00]  /*1d10*/  NOP ;  /* 0x0000000000007918 */ /* 0x000fc00000000000 */
[----:B------:R-:W-:-:S00]  /*1d20*/  NOP ;  /* 0x0000000000007918 */ /* 0x000fc00000000000 */
[----:B------:R-:W-:-:S00]  /*1d30*/  NOP ;  /* 0x0000000000007918 */ /* 0x000fc00000000000 */
[----:B------:R-:W-:-:S00]  /*1d40*/  NOP ;  /* 0x0000000000007918 */ /* 0x000fc00000000000 */
[----:B------:R-:W-:-:S00]  /*1d50*/  NOP ;  /* 0x0000000000007918 */ /* 0x000fc00000000000 */
[----:B------:R-:W-:-:S00]  /*1d60*/  NOP ;  /* 0x0000000000007918 */ /* 0x000fc00000000000 */
[----:B------:R-:W-:-:S00]  /*1d70*/  NOP ;  /* 0x0000000000007918 */ /* 0x000fc00000000000 */
.L_x_124:


//--------------------- .text._Z16evaluationKernelPiS_i --------------------------
	.section	.text._Z16evaluationKernelPiS_i,"ax",@progbits
	.align	128
        .global         _Z16evaluationKernelPiS_i
        .type           _Z16evaluationKernelPiS_i,@function
        .size           _Z16evaluationKernelPiS_i,(.L_x_125 - _Z16evaluationKernelPiS_i)
        .other          _Z16evaluationKernelPiS_i,@"STO_CUDA_ENTRY STV_DEFAULT"
_Z16evaluationKernelPiS_i:
.text._Z16evaluationKernelPiS_i:
[----:B------:R-:W0:Y:S01]  /*0000*/  LDC R1, c[0x0][0x37c] ;  /* 0x0000df00ff017b82 */ /* 0x000e220000000800 */
[----:B------:R-:W1:Y:S07]  /*0010*/  S2R R3, SR_TID.X ;  /* 0x0000000000037919 */ /* 0x000e6e0000002100 */
[----:B------:R-:W1:Y:S01]  /*0020*/  S2UR UR4, SR_CTAID.X ;  /* 0x00000000000479c3 */ /* 0x000e620000002500 */
[----:B0-----:R-:W-:-:S07]  /*0030*/  VIADD R1, R1, 0xfffffeb0 ;  /* 0xfffffeb001017836 */ /* 0x001fce0000000000 */
[----:B------:R-:W1:Y:S02]  /*0040*/  LDC R44, c[0x0][0x360] ;  /* 0x0000d800ff2c7b82 */ /* 0x000e640000000800 */
[----:B-1----:R-:W-:-:S05]  /*0050*/  IMAD R44, R44, UR4, R3 ;  /* 0x000000042c2c7c24 */ /* 0x002fca000f8e0203 */
[----:B------:R-:W-:-:S13]  /*0060*/  ISETP.GT.AND P0, PT, R44, 0x6, PT ;  /* 0x000000062c00780c */ /* 0x000fda0003f04270 */
[----:B------:R-:W-:Y:S05]  /*0070*/  @P0 EXIT ;  /* 0x000000000000094d */ /* 0x000fea0003800000 */
[----:B------:R-:W0:Y:S01]  /*0080*/  LDC.64 R46, c[0x0][0x380] ;  /* 0x0000e000ff2e7b82 */ /* 0x000e220000000a00 */
[----:B------:R-:W0:Y:S02]  /*0090*/  LDCU.64 UR4, c[0x0][0x358] ;  /* 0x00006b00ff0477ac */ /* 0x000e240008000a00 */
[----:B0-----:R-:W2:Y:S04]  /*00a0*/  LDG.E R2, desc[UR4][R46.64] ;  /* 0x000000042e027981 */ /* 0x001ea8000c1e1900 */
[----:B------:R-:W2:Y:S04]  /*00b0*/  LDG.E R3, desc[UR4][R46.64+0x4] ;  /* 0x000004042e037981 */ /* 0x000ea8000c1e1900 */
[----:B------:R-:W3:Y:S04]  /*00c0*/  LDG.E R4, desc[UR4][R46.64+0x8] ;  /* 0x000008042e047981 */ /* 0x000ee8000c1e1900 */
[----:B------:R-:W3:Y:S04]  /*00d0*/  LDG.E R5, desc[UR4][R46.64+0xc] ;  /* 0x00000c042e057981 */ /* 0x000ee8000c1e1900 */
[----:B------:R-:W4:Y:S04]  /*00e0*/  LDG.E R6, desc[UR4][R46.64+0x10] ;  /* 0x000010042e067981 */ /* 0x000f28000c1e1900 */
[----:B------:R-:W4:Y:S04]  /*00f0*/  LDG.E R7, desc[UR4][R46.64+0x14] ;  /* 0x000014042e077981 */ /* 0x000f28000c1e1900 */
[----:B------:R-:W5:Y:S04]  /*0100*/  LDG.E R8, desc[UR4][R46.64+0x18] ;  /* 0x000018042e087981 */ /* 0x000f68000c1e1900 */
        /* <DEDUP_REMOVED lines=34> */
[----:B------:R-:W5:Y:S01]  /*0330*/  LDG.E R43, desc[UR4][R46.64+0xa4] ;  /* 0x0000a4042e2b7981 */ /* 0x000f62000c1e1900 */
[----:B------:R-:W-:Y:S01]  /*0340*/  ISETP.GT.U32.AND P0, PT, R44, 0x6, PT ;  /* 0x000000062c00780c */ /* 0x000fe20003f04070 */
[----:B------:R-:W-:Y:S02]  /*0350*/  BSSY.RECONVERGENT B3, `(.L_x_35) ;  /* 0x0000ab0000037945 */ /* 0x000fe40003800200 */
[----:B--2---:R0:W-:Y:S04]  /*0360*/  STL.64 [R1], R2 ;  /* 0x0000000201007387 */ /* 0x0041e80000100a00 */
[----:B---3--:R0:W-:Y:S04]  /*0370*/  STL.64 [R1+0x8], R4 ;  /* 0x0000080401007387 */ /* 0x0081e80000100a00 */
[----:B----4-:R0:W-:Y:S04]  /*0380*/  STL.64 [R1+0x10], R6 ;  /* 0x0000100601007387 */ /* 0x0101e80000100a00 */
[----:B-----5:R0:W-:Y:S04]  /*0390*/  STL.64 [R1+0x18], R8 ;  /* 0x0000180801007387 */ /* 0x0201e80000100a00 */
[----:B------:R0:W-:Y:S04]  /*03a0*/  STL.64 [R1+0x20], R10 ;  /* 0x0000200a01007387 */ /* 0x0001e80000100a00 */
        /* <DEDUP_REMOVED lines=15> */
[----:B------:R0:W-:Y:S01]  /*04a0*/  STL.64 [R1+0xa0], R42 ;  /* 0x0000a02a01007387 */ /* 0x0001e20000100a00 */
[----:B------:R-:W-:Y:S05]  /*04b0*/  @P0 BRA `(.L_x_36) ;  /* 0x000000a800640947 */ /* 0x000fea0003800000 */
[----:B------:R-:W-:-:S05]  /*04c0*/  IMAD R0, R44, 0x4, R1 ;  /* 0x000000042c007824 */ /* 0x000fca00078e0201 */
[----:B0-----:R-:W2:Y:S01]  /*04d0*/  LDL R2, [R0] ;  /* 0x0000000000027983 */ /* 0x001ea20000100800 */
[----:B------:R-:W-:Y:S01]  /*04e0*/  IMAD.MOV.U32 R7, RZ, RZ, R0 ;  /* 0x000000ffff077224 */ /* 0x000fe200078e0000 */
[----:B--2---:R-:W-:-:S13]  /*04f0*/  ISETP.NE.AND P0, PT, R2, RZ, PT ;  /* 0x000000ff0200720c */ /* 0x004fda0003f05270 */
[----:B------:R-:W-:Y:S05]  /*0500*/  @P0 BRA `(.L_x_36) ;  /* 0x000000a800500947 */ /* 0x000fea0003800000 */
[----:B------:R-:W2:Y:S01]  /*0510*/  LDL R2, [R0+0x8c] ;  /* 0x00008c0000027983 */ /* 0x000ea20000100800 */
[----:B------:R-:W-:Y:S01]  /*0520*/  BSSY.RECONVERGENT B0, `(.L_x_37) ;  /* 0x0000013000007945 */ /* 0x000fe20003800200 */
[----:B------:R-:W-:Y:S01]  /*0530*/  VIADD R3, R0, 0x8c ;  /* 0x0000008c00037836 */ /* 0x000fe20000000000 */
[----:B--2---:R-:W-:-:S13]  /*0540*/  ISETP.NE.AND P0, PT, R2, RZ, PT ;  /* 0x000000ff0200720c */ /* 0x004fda0003f05270 */
[----:B------:R-:W-:Y:S05]  /*0550*/  @!P0 BRA `(.L_x_38) ;  /* 0x00000000003c8947 */ /* 0x000fea0003800000 */
[----:B------:R-:W2:Y:S01]  /*0560*/  LDL R2, [R0+0x70] ;  /* 0x0000700000027983 */ /* 0x000ea20000100800 */
[----:B------:R-:W-:Y:S01]  /*0570*/  VIADD R3, R0, 0x70 ;  /* 0x0000007000037836 */ /* 0x000fe20000000000 */
[----:B--2---:R-:W-:-:S13]  /*0580*/  ISETP.NE.AND P0, PT, R2, RZ, PT ;  /* 0x000000ff0200720c */ /* 0x004fda0003f05270 */
[----:B------:R-:W-:Y:S05]  /*0590*/  @!P0 BRA `(.L_x_38) ;  /* 0x00000000002c8947 */ /* 0x000fea0003800000 */
[----:B------:R-:W2:Y:S01]  /*05a0*/  LDL R2, [R0+0x54] ;  /* 0x0000540000027983 */ /* 0x000ea20000100800 */
[----:B------:R-:W-:Y:S01]  /*05b0*/  VIADD R3, R0, 0x54 ;  /* 0x0000005400037836 */ /* 0x000fe20000000000 */
[----:B--2---:R-:W-:-:S13]  /*05c0*/  ISETP.NE.AND P0, PT, R2, RZ, PT ;  /* 0x000000ff0200720c */ /* 0x004fda0003f05270 */
[----:B------:R-:W-:Y:S05]  /*05d0*/  @!P0 BRA `(.L_x_38) ;  /* 0x00000000001c8947 */ /* 0x000fea0003800000 */
[----:B------:R-:W2:Y:S02]  /*05e0*/  LDL R2, [R0+0x38] ;  /* 0x0000380000027983 */ /* 0x000ea40000100800 */
[----:B--2---:R-:W-:-:S13]  /*05f0*/  ISETP.NE.AND P0, PT, R2, RZ, PT ;  /* 0x000000ff0200720c */ /* 0x004fda0003f05270 */
[----:B------:R-:W2:Y:S01]  /*0600*/  @P0 LDL R2, [R0+0x1c] ;  /* 0x00001c0000020983 */ /* 0x000ea20000100800 */
[----:B------:R-:W-:Y:S01]  /*0610*/  VIADD R3, R0, 0x38 ;  /* 0x0000003800037836 */ /* 0x000fe20000000000 */
[----:B--2---:R-:W-:-:S13]  /*0620*/  ISETP.NE.OR P1, PT, R2, RZ, !P0 ;  /* 0x000000ff0200720c */ /* 0x004fda0004725670 */
[----:B------:R-:W-:-:S04]  /*0630*/  @!P1 VIADD R0, R0, 0x1c ;  /* 0x0000001c00009836 */ /* 0x000fc80000000000 */
[----:B------:R-:W-:-:S07]  /*0640*/  @P0 IMAD.MOV.U32 R3, RZ, RZ, R0 ;  /* 0x000000ffff030224 */ /* 0x000fce00078e0000 */
.L_x_38:
[----:B------:R-:W-:Y:S05]  /*0650*/  BSYNC.RECONVERGENT B0 ;  /* 0x0000000000007941 */ /* 0x000fea0003800200 */
.L_x_37:
[----:B------:R-:W0:Y:S02]  /*0660*/  LDC R9, c[0x0][0x390] ;  /* 0x0000e400ff097b82 */ /* 0x000e240000000800 */
[----:B0-----:R0:W-:Y:S04]  /*0670*/  STL [R3], R9 ;  /* 0x0000000903007387 */ /* 0x0011e80000100800 */
[----:B------:R-:W2:Y:S01]  /*0680*/  LDL R0, [R7+0x8c] ;  /* 0x00008c0007007983 */ /* 0x000ea20000100800 */
[----:B------:R-:W-:Y:S01]  /*0690*/  BSSY.RECONVERGENT B0, `(.L_x_39) ;  /* 0x0000012000007945 */ /* 0x000fe20003800200 */
[----:B------:R-:W-:Y:S01]  /*06a0*/  IMAD.MOV.U32 R2, RZ, RZ, 0x5 ;  /* 0x00000005ff027424 */ /* 0x000fe200078e00ff */
[----:B--2---:R-:W-:-:S13]  /*06b0*/  ISETP.NE.AND P0, PT, R0, R9, PT ;  /* 0x000000090000720c */ /* 0x004fda0003f05270 */
[----:B0-----:R-:W-:Y:S05]  /*06c0*/  @!P0 BRA `(.L_x_40) ;  /* 0x0000000000388947 */ /* 0x001fea0003800000 */
[----:B------:R-:W2:Y:S02]  /*06d0*/  LDL R2, [R7+0x70] ;  /* 0x0000700007027983 */ /* 0x000ea40000100800 */
[----:B--2---:R-:W-:Y:S01]  /*06e0*/  ISETP.NE.AND P0, PT, R2, R9, PT ;  /* 0x000000090200720c */ /* 0x004fe20003f05270 */
[----:B------:R-:W-:-:S12]  /*06f0*/  IMAD.MOV.U32 R2, RZ, RZ, 0x4 ;  /* 0x00000004ff027424 */ /* 0x000fd800078e00ff */
        /* <DEDUP_REMOVED lines=11> */
.L_x_40:
[----:B------:R-:W-:Y:S05]  /*07b0*/  BSYNC.RECONVERGENT B0 ;  /* 0x0000000000007941 */ /* 0x000fea0003800200 */
.L_x_39:
[----:B------:R-:W-:-:S05]  /*07c0*/  IMAD R3, R2, 0x1c, R1 ;  /* 0x0000001c02037824 */ /* 0x000fca00078e0201 */
[----:B------:R-:W2:Y:S01]  /*07d0*/  LDL R4, [R3+0xc] ;  /* 0x00000c0003047983 */ /* 0x000ea20000100800 */
[----:B------:R-:W-:Y:S01]  /*07e0*/  BSSY.RECONVERGENT B0, `(.L_x_41) ;  /* 0x0000011000007945 */ /* 0x000fe20003800200 */
        /* <DEDUP_REMOVED lines=14> */
[----:B------:R-:W-:Y:S05]  /*08d0*/  @!P0 BRA `(.L_x_43) ;  /* 0x000000a400488947 */ /* 0x000fea0003800000 */
[----:B------:R-:W-:-:S07]  /*08e0*/  VIADD R4, R4, 0x1 ;  /* 0x0000000104047836 */ /* 0x000fce0000000000 */
.L_x_42:
[----:B------:R-:W-:Y:S05]  /*08f0*/  BSYNC.RECONVERGENT B0 ;  /* 0x0000000000007941 */ /* 0x000fea0003800200 */
.L_x_41:
[----:B------:R-:W2:Y:S01]  /*0900*/  LDL R5, [R3+0x10] ;  /* 0x0000100003057983 */ /* 0x000ea20000100800 */
[----:B------:R-:W-:Y:S01]  /*0910*/  BSSY.RECONVERGENT B1, `(.L_x_44) ;  /* 0x0000007000017945 */ /* 0x000fe20003800200 */
[----:B--2---:R-:W-:Y:S01]  /*0920*/  ISETP.NE.AND P0, PT, R5, R9, PT ;  /* 0x000000090500720c */ /* 0x004fe20003f05270 */
[----:B------:R-:W-:-:S12]  /*0930*/  IMAD.MOV.U32 R5, RZ, RZ, RZ ;  /* 0x000000ffff057224 */ /* 0x000fd800078e00ff */
[----:B------:R-:W-:Y:S05]  /*0940*/  @P0 BRA `(.L_x_45) ;  /* 0x00000000000c0947 */ /* 0x000fea0003800000 */
[----:B------:R-:W-:-:S13]  /*0950*/  ISETP.GT.U32.AND P0, PT, R4, 0x2, PT ;  /* 0x000000020400780c */ /* 0x000fda0003f04070 */
[----:B------:R-:W-:Y:S05]  /*0960*/  @P0 BRA `(.L_x_43) ;  /* 0x000000a400240947 */ /* 0x000fea0003800000 */
[----:B------:R-:W-:-:S07]  /*0970*/  VIADD R5, R4, 0x1 ;  /* 0x0000000104057836 */ /* 0x000fce0000000000 */
.L_x_45:
[----:B------:R-:W-:Y:S05]  /*0980*/  BSYNC.RECONVERGENT B1 ;  /* 0x0000000000017941 */ /* 0x000fea0003800200 */
.L_x_44:
        /* <DEDUP_REMOVED lines=8> */
.L_x_47:
[----:B------:R-:W-:Y:S05]  /*0a10*/  BSYNC.RECONVERGENT B2 ;  /* 0x0000000000027941 */ /* 0x000fea0003800200 */
.L_x_46:
[----:B------:R-:W2:Y:S01]  /*0a20*/  LDL R3, [R3+0x18] ;  /* 0x0000180003037983 */ /* 0x000ea20000100800 */
[----:B------:R-:W-:Y:S02]  /*0a30*/  ISETP.GT.U32.AND P0, PT, R4, 0x2, PT ;  /* 0x000000020400780c */ /* 0x000fe40003f04070 */
[----:B--2---:R-:W-:-:S13]  /*0a40*/  ISETP.EQ.AND P1, PT, R3, R9, PT ;  /* 0x000000090300720c */ /* 0x004fda0003f22270 */
[----:B------:R-:W-:Y:S05]  /*0a50*/  @P0 BRA P1, `(.L_x_43) ;  /* 0x000000a000e80947 */ /* 0x000fea0000800000 */
[----:B------:R-:W2:Y:S01]  /*0a60*/  LDL R4, [R7+0x54] ;  /* 0x0000540007047983 */ /* 0x000ea20000100800 */
[----:B------:R-:W-:Y:S01]  /*0a70*/  BSSY.RECONVERGENT B4, `(.L_x_48) ;  /* 0x0000011000047945 */ /* 0x000fe20003800200 */
[----:B------:R-:W-:Y:S01]  /*0a80*/  IMAD.MOV.U32 R3, RZ, RZ, RZ ;  /* 0x000000ffff037224 */ /* 0x000fe200078e00ff */
[----:B--2---:R-:W-:-:S13]  /*0a90*/  ISETP.NE.AND P0, PT, R4, R9, PT ;  /* 0x000000090400720c */ /* 0x004fda0003f05270 */
        /* <DEDUP_REMOVED lines=14> */
.L_x_49:
[----:B------:R-:W-:Y:S05]  /*0b80*/  BSYNC.RECONVERGENT B4 ;  /* 0x0000000000047941 */ /* 0x000fea0003800200 */
.L_x_48:
        /* <DEDUP_REMOVED lines=8> */
.L_x_51:
[----:B------:R-:W-:Y:S05]  /*0c10*/  BSYNC.RECONVERGENT B5 ;  /* 0x0000000000057941 */ /* 0x000fea0003800200 */
.L_x_50:
[----:B------:R-:W-:Y:S02]  /*0c20*/  ISETP.EQ.AND P1, PT, R0, R9, PT ;  /* 0x000000090000720c */ /* 0x000fe40003f22270 */
[----:B------:R-:W-:-:S13]  /*0c30*/  ISETP.GT.U32.AND P0, PT, R4, 0x2, PT ;  /* 0x000000020400780c */ /* 0x000fda0003f04070 */
[----:B------:R-:W-:Y:S05]  /*0c40*/  @P0 BRA P1, `(.L_x_43) ;  /* 0x000000a0006c0947 */ /* 0x000fea0000800000 */
[----:B------:R-:W0:Y:S01]  /*0c50*/  LDC R7, c[0x0][0x390] ;  /* 0x0000e400ff077b82 */ /* 0x000e220000000800 */
[----:B------:R-:W-:Y:S01]  /*0c60*/  VIMNMX.U32 R3, PT, PT, R44, R2, PT ;  /* 0x000000022c037248 */ /* 0x000fe20003fe0000 */
[----:B------:R-:W-:Y:S01]  /*0c70*/  BSSY.RECONVERGENT B6, `(.L_x_52) ;  /* 0x0000015000067945 */ /* 0x000fe20003800200 */
[----:B------:R-:W-:-:S03]  /*0c80*/  IMAD.MOV.U32 R4, RZ, RZ, RZ ;  /* 0x000000ffff047224 */ /* 0x000fc600078e00ff */
[--C-:B------:R-:W-:Y:S02]  /*0c90*/  IMAD.IADD R0, R2, 0x1, -R3.reuse ;  /* 0x0000000102007824 */ /* 0x100fe400078e0a03 */
[----:B------:R-:W-:-:S07]  /*0ca0*/  IMAD.IADD R3, R44, 0x1, -R3 ;  /* 0x000000012c037824 */ /* 0x000fce00078e0a03 */
.L_x_55:
[----:B------:R-:W-:-:S04]  /*0cb0*/  IMAD R6, R0, 0x1c, R1 ;  /* 0x0000001c00067824 */ /* 0x000fc800078e0201 */
[----:B------:R-:W-:-:S06]  /*0cc0*/  IMAD R6, R3, 0x4, R6 ;  /* 0x0000000403067824 */ /* 0x000fcc00078e0206 */
[----:B------:R-:W0:Y:S01]  /*0cd0*/  LDL R6, [R6] ;  /* 0x0000000006067983 */ /* 0x000e220000100800 */
[----:B------:R-:W-:Y:S01]  /*0ce0*/  BSSY.RECONVERGENT B7, `(.L_x_53) ;  /* 0x0000007000077945 */ /* 0x000fe20003800200 */
[----:B------:R-:W-:Y:S01]  /*0cf0*/  IMAD.MOV.U32 R5, RZ, RZ, RZ ;  /* 0x000000ffff057224 */ /* 0x000fe200078e00ff */
[----:B0-----:R-:W-:-:S13]  /*0d00*/  ISETP.NE.AND P0, PT, R6, R7, PT ;  /* 0x000000070600720c */ /* 0x001fda0003f05270 */
[----:B------:R-:W-:Y:S05]  /*0d10*/  @P0 BRA `(.L_x_54) ;  /* 0x00000000000c0947 */ /* 0x000fea0003800000 */
[----:B------:R-:W-:-:S13]  /*0d20*/  ISETP.GT.AND P0, PT, R4, 0x2, PT ;  /* 0x000000020400780c */ /* 0x000fda0003f04270 */
[----:B------:R-:W-:Y:S05]  /*0d30*/  @P0 BRA `(.L_x_43) ;  /* 0x000000a000300947 */ /* 0x000fea0003800000 */
[----:B------:R-:W-:-:S07]  /*0d40*/  VIADD R5, R4, 0x1 ;  /* 0x0000000104057836 */ /* 0x000fce0000000000 */
.L_x_54:
[----:B------:R-:W-:Y:S05]  /*0d50*/  BSYNC.RECONVERGENT B7 ;  /* 0x0000000000077941 */ /* 0x000fea0003800200 */
.L_x_53:
[C---:B------:R-:W-:Y:S01]  /*0d60*/  ISETP.GE.AND P0, PT, R3.reuse, 0x6, PT ;  /* 0x000000060300780c */ /* 0x040fe20003f06270 */
[----:B------:R-:W-:Y:S01]  /*0d70*/  VIADD R3, R3, 0x1 ;  /* 0x0000000103037836 */ /* 0x000fe20000000000 */
[C---:B------:R-:W-:Y:S01]  /*0d80*/  ISETP.LT.AND P1, PT, R0.reuse, 0x5, PT ;  /* 0x000000050000780c */ /* 0x040fe20003f21270 */
[----:B------:R-:W-:Y:S02]  /*0d90*/  VIADD R0, R0, 0x1 ;  /* 0x0000000100007836 */ /* 0x000fe40000000000 */
[----:B------:R-:W-:-:S10]  /*0da0*/  IMAD.MOV.U32 R4, RZ, RZ, R5 ;  /* 0x000000ffff047224 */ /* 0x000fd400078e0005 */
[----:B------:R-:W-:Y:S05]  /*0db0*/  @!P0 BRA P1, `(.L_x_55) ;  /* 0xfffffffc00bc8947 */ /* 0x000fea000083ffff */
[----:B------:R-:W-:Y:S05]  /*0dc0*/  BSYNC.RECONVERGENT B6 ;  /* 0x0000000000067941 */ /* 0x000fea0003800200 */
.L_x_52:
[----:B------:R-:W-:Y:S01]  /*0dd0*/  IMAD.MOV R3, RZ, RZ, -R44 ;  /* 0x000000ffff037224 */ /* 0x000fe200078e0a2c */
[----:B------:R-:W-:Y:S04]  /*0de0*/  BSSY.RECONVERGENT B8, `(.L_x_56) ;  /* 0x0000019000087945 */ /* 0x000fe80003800200 */
[----:B------:R-:W-:-:S05]  /*0df0*/  VIADDMNMX R3, R3, 0x6, R2, PT ;  /* 0x0000000603037846 */ /* 0x000fca0003800102 */
[--C-:B------:R-:W-:Y:S02]  /*0e00*/  IMAD.IADD R0, R44, 0x1, R3.reuse ;  /* 0x000000012c007824 */ /* 0x100fe400078e0203 */
[----:B------:R-:W-:-:S03]  /*0e10*/  IMAD.IADD R2, R2, 0x1, -R3 ;  /* 0x0000000102027824 */ /* 0x000fc600078e0a03 */
[----:B------:R-:W-:-:S13]  /*0e20*/  ISETP.GE.AND P0, PT, R0, RZ, PT ;  /* 0x000000ff0000720c */ /* 0x000fda0003f06270 */
[----:B------:R-:W-:Y:S05]  /*0e30*/  @!P0 BRA `(.L_x_57) ;  /* 0x00000000004c8947 */ /* 0x000fea0003800000 */
[----:B------:R-:W0:Y:S01]  /*0e40*/  LDC R7, c[0x0][0x390] ;  /* 0x0000e400ff077b82 */ /* 0x000e220000000800 */
[----:B------:R-:W-:-:S07]  /*0e50*/  IMAD.MOV.U32 R3, RZ, RZ, RZ ;  /* 0x000000ffff037224 */ /* 0x000fce00078e00ff */
.L_x_60:
        /* <DEDUP_REMOVED lines=10> */
.L_x_59:
[----:B------:R-:W-:Y:S05]  /*0f00*/  BSYNC.RECONVERGENT B9 ;  /* 0x0000000000097941 */ /* 0x000fea0003800200 */
.L_x_58:
[C---:B------:R-:W-:Y:S01]  /*0f10*/  ISETP.NE.AND P0, PT, R0.reuse, RZ, PT ;  /* 0x000000ff0000720c */ /* 0x040fe20003f05270 */
[----:B------:R-:W-:Y:S01]  /*0f20*/  VIADD R0, R0, 0xffffffff ;  /* 0xffffffff00007836 */ /* 0x000fe20000000000 */
[C---:B------:R-:W-:Y:S01]  /*0f30*/  ISETP.LT.AND P1, PT, R2.reuse, 0x5, PT ;  /* 0x000000050200780c */ /* 0x040fe20003f21270 */
[----:B------:R-:W-:Y:S02]  /*0f40*/  VIADD R2, R2, 0x1 ;  /* 0x0000000102027836 */ /* 0x000fe40000000000 */
[----:B------:R-:W-:-:S10]  /*0f50*/  IMAD.MOV.U32 R3, RZ, RZ, R4 ;  /* 0x000000ffff037224 */ /* 0x000fd400078e0004 */
[----:B------:R-:W-:Y:S05]  /*0f60*/  @P0 BRA P1, `(.L_x_60) ;  /* 0xfffffffc00bc0947 */ /* 0x000fea000083ffff */
.L_x_57:
[----:B------:R-:W-:Y:S05]  /*0f70*/  BSYNC.RECONVERGENT B8 ;  /* 0x0000000000087941 */ /* 0x000fea0003800200 */
.L_x_56:
[----:B------:R-:W-:Y:S01]  /*0f80*/  IMAD.MOV.U32 R29, RZ, RZ, 0x2 ;  /* 0x00000002ff1d7424 */ /* 0x000fe200078e00ff */
[----:B------:R-:W-:Y:S01]  /*0f90*/  ISETP.NE.AND P0, PT, R7, 0x1, PT ;  /* 0x000000010700780c */ /* 0x000fe20003f05270 */
[----:B------:R-:W-:Y:S01]  /*0fa0*/  BSSY.RECONVERGENT B2, `(.L_x_61) ;  /* 0x00001f5000027945 */ /* 0x000fe20003800200 */
[----:B------:R-:W-:Y:S02]  /*0fb0*/  IMAD.MOV.U32 R4, RZ, RZ, RZ ;  /* 0x000000ffff047224 */ /* 0x000fe400078e00ff */
[----:B------:R-:W-:Y:S01]  /*0fc0*/  VIADD R2, R1, 0xa8 ;  /* 0x000000a801027836 */ /* 0x000fe20000000000 */
[----:B------:R-:W-:-:S08]  /*0fd0*/  SEL R29, R29, 0x1, !P0 ;  /* 0x000000011d1d7807 */ /* 0x000fd00004000000 */
.L_x_113:
[----:B------:R-:W-:-:S06]  /*0fe0*/  IMAD R0, R4, 0x4, R1 ;  /* 0x0000000404007824 */ /* 0x000fcc00078e0201 */
[----:B--2---:R-:W2:Y:S01]  /*0ff0*/  LDL R0, [R0] ;  /* 0x0000000000007983 */ /* 0x004ea20000100800 */
[----:B------:R-:W-:Y:S01]  /*1000*/  BSSY.RECONVERGENT B1, `(.L_x_62) ;  /* 0x00001eb000017945 */ /* 0x000fe20003800200 */
[----:B--2---:R-:W-:-:S13]  /*1010*/  ISETP.NE.AND P0, PT, R0, RZ, PT ;  /* 0x000000ff0000720c */ /* 0x004fda0003f05270 */
[----:B-1-34-:R-:W-:Y:S05]  /*1020*/  @P0 BRA `(.L_x_63) ;  /* 0x0000001c00a00947 */ /* 0x01afea0003800000 */
[----:B------:R-:W-:Y:S01]  /*1030*/  BSSY.RECONVERGENT B0, `(.L_x_64) ;  /* 0x000000b000007945 */ /* 0x000fe20003800200 */
[----:B------:R-:W-:Y:S02]  /*1040*/  IMAD.MOV.U32 R3, RZ, RZ, RZ ;  /* 0x000000ffff037224 */ /* 0x000fe400078e00ff */
[----:B------:R-:W-:Y:S02]  /*1050*/  IMAD.MOV.U32 R0, RZ, RZ, R1 ;  /* 0x000000ffff007224 */ /* 0x000fe400078e0001 */
[----:B------:R-:W-:-:S07]  /*1060*/  IMAD.MOV.U32 R6, RZ, RZ, R2 ;  /* 0x000000ffff067224 */ /* 0x000fce00078e0002 */
.L_x_65:
[----:B------:R0:W2:Y:S01]  /*1070*/  LDL R5, [R0] ;  /* 0x0000000000057983 */ /* 0x0000a20000100800 */
[C---:B------:R-:W-:Y:S01]  /*1080*/  ISETP.GE.U32.AND P0, PT, R3.reuse, 0x29, PT ;  /* 0x000000290300780c */ /* 0x040fe20003f06070 */
[----:B------:R-:W-:Y:S02]  /*1090*/  VIADD R3, R3, 0x1 ;  /* 0x0000000103037836 */ /* 0x000fe40000000000 */
[----:B0-----:R-:W-:Y:S01]  /*10a0*/  VIADD R0, R0, 0x4 ;  /* 0x0000000400007836 */ /* 0x001fe20000000000 */
[----:B--2---:R0:W-:Y:S02]  /*10b0*/  STL [R6], R5 ;  /* 0x0000000506007387 */ /* 0x0041e40000100800 */
[----:B0-----:R-:W-:-:S07]  /*10c0*/  VIADD R6, R6, 0x4 ;  /* 0x0000000406067836 */ /* 0x001fce0000000000 */
[----:B------:R-:W-:Y:S05]  /*10d0*/  @!P0 BRA `(.L_x_65) ;  /* 0xfffffffc00e48947 */ /* 0x000fea000383ffff */
[----:B------:R-:W-:Y:S05]  /*10e0*/  BSYNC.RECONVERGENT B0 ;  /* 0x0000000000007941 */ /* 0x000fea0003800200 */
.L_x_64:
[----:B------:R-:W-:-:S05]  /*10f0*/  IMAD R22, R4, 0x4, R1 ;  /* 0x0000000404167824 */ /* 0x000fca00078e0201 */
[----:B------:R-:W2:Y:S01]  /*1100*/  LDL R0, [R22+0x134] ;  /* 0x0001340016007983 */ /* 0x000ea20000100800 */
[----:B------:R-:W-:Y:S04]  /*1110*/  BSSY.RECONVERGENT B11, `(.L_x_66) ;  /* 0x000001d0000b7945 */ /* 0x000fe80003800200 */
[----:B------:R-:W-:Y:S01]  /*1120*/  BSSY.RELIABLE B0, `(.L_x_67) ;  /* 0x0000019000007945 */ /* 0x000fe20003800100 */
        /* <DEDUP_REMOVED lines=21> */
[----:B------:R-:W-:Y:S05]  /*1280*/  @P0 BREAK.RELIABLE B0 ;  /* 0x0000000000000942 */ /* 0x000fea0003800100 */
[----:B------:R-:W-:Y:S05]  /*1290*/  @P0 BRA `(.L_x_69) ;  /* 0x0000000000100947 */ /* 0x000fea0003800000 */
[----:B------:R-:W-:-:S07]  /*12a0*/  VIADD R6, R22, 0xa8 ;  /* 0x000000a816067836 */ /* 0x000fce0000000000 */
.L_x_68:
[----:B------:R-:W-:Y:S05]  /*12b0*/  BSYNC.RELIABLE B0 ;  /* 0x0000000000007941 */ /* 0x000fea0003800100 */
.L_x_67:
[----:B------:R0:W-:Y:S04]  /*12c0*/  STL [R6], R29 ;  /* 0x0000001d06007387 */ /* 0x0001e80000100800 */
[----:B------:R0:W5:Y:S02]  /*12d0*/  LDL R0, [R22+0x134] ;  /* 0x0001340016007983 */ /* 0x0001640000100800 */
.L_x_69:
[----:B------:R-:W-:Y:S05]  /*12e0*/  BSYNC.RECONVERGENT B11 ;  /* 0x00000000000b7941 */ /* 0x000fea0003800200 */
.L_x_66:
[----:B-----5:R-:W-:Y:S01]  /*12f0*/  ISETP.NE.AND P0, PT, R0, R29, PT ;  /* 0x0000001d0000720c */ /* 0x020fe20003f05270 */
[----:B------:R-:W-:Y:S01]  /*1300*/  BSSY.RECONVERGENT B11, `(.L_x_70) ;  /* 0x00000110000b7945 */ /* 0x000fe20003800200 */
[----:B------:R-:W-:-:S11]  /*1310*/  IMAD.MOV.U32 R3, RZ, RZ, 0x5 ;  /* 0x00000005ff037424 */ /* 0x000fd600078e00ff */
[----:B------:R-:W-:Y:S05]  /*1320*/  @!P0 BRA `(.L_x_71) ;  /* 0x0000000000388947 */ /* 0x000fea0003800000 */
[----:B0-----:R-:W2:Y:S01]  /*1330*/  LDL R6, [R22+0x118] ;  /* 0x0001180016067983 */ /* 0x001ea20000100800 */
[----:B------:R-:W-:Y:S01]  /*1340*/  IMAD.MOV.U32 R3, RZ, RZ, 0x4 ;  /* 0x00000004ff037424 */ /* 0x000fe200078e00ff */
[----:B--2---:R-:W-:-:S13]  /*1350*/  ISETP.NE.AND P0, PT, R6, R29, PT ;  /* 0x0000001d0600720c */ /* 0x004fda0003f05270 */
[----:B------:R-:W-:Y:S05]  /*1360*/  @!P0 BRA `(.L_x_71) ;  /* 0x0000000000288947 */ /* 0x000fea0003800000 */
[----:B------:R-:W2:Y:S01]  /*1370*/  LDL R6, [R22+0xfc] ;  /* 0x0000fc0016067983 */ /* 0x000ea20000100800 */
[----:B------:R-:W-:Y:S01]  /*1380*/  IMAD.MOV.U32 R3, RZ, RZ, 0x3 ;  /* 0x00000003ff037424 */ /* 0x000fe200078e00ff */
[----:B--2---:R-:W-:-:S13]  /*1390*/  ISETP.NE.AND P0, PT, R6, R29, PT ;  /* 0x0000001d0600720c */ /* 0x004fda0003f05270 */
[----:B------:R-:W-:Y:S05]  /*13a0*/  @!P0 BRA `(.L_x_71) ;  /* 0x0000000000188947 */ /* 0x000fea0003800000 */
[----:B------:R-:W2:Y:S02]  /*13b0*/  LDL R6, [R22+0xe0] ;  /* 0x0000e00016067983 */ /* 0x000ea40000100800 */
[----:B--2---:R-:W-:-:S13]  /*13c0*/  ISETP.NE.AND P0, PT, R6, R29, PT ;  /* 0x0000001d0600720c */ /* 0x004fda0003f05270 */
[----:B------:R-:W2:Y:S01]  /*13d0*/  @P0 LDL R6, [R22+0xc4] ;  /* 0x0000c40016060983 */ /* 0x000ea20000100800 */
[----:B------:R-:W-:Y:S01]  /*13e0*/  IMAD.MOV.U32 R3, RZ, RZ, 0x2 ;  /* 0x00000002ff037424 */ /* 0x000fe200078e00ff */
[----:B--2---:R-:W-:-:S04]  /*13f0*/  @P0 ISETP.NE.AND P1, PT, R6, R29, PT ;  /* 0x0000001d0600020c */ /* 0x004fc80003f25270 */
[----:B------:R-:W-:-:S09]  /*1400*/  @P0 SEL R3, RZ, 0x1, P1 ;  /* 0x00000001ff030807 */ /* 0x000fd20000800000 */
.L_x_71:
[----:B------:R-:W-:Y:S05]  /*1410*/  BSYNC.RECONVERGENT B11 ;  /* 0x00000000000b7941 */ /* 0x000fea0003800200 */
.L_x_70:
[----:B------:R-:W-:-:S05]  /*1420*/  IMAD R5, R3, 0x1c, R2 ;  /* 0x0000001c03057824 */ /* 0x000fca00078e0202 */
[----:B0-----:R-:W2:Y:S01]  /*1430*/  LDL R6, [R5+0xc] ;  /* 0x00000c0005067983 */ /* 0x001ea20000100800 */
        /* <DEDUP_REMOVED lines=17> */
.L_x_73:
[----:B------:R-:W-:Y:S05]  /*1550*/  BSYNC.RECONVERGENT B11 ;  /* 0x00000000000b7941 */ /* 0x000fea0003800200 */
.L_x_72:
[----:B------:R-:W2:Y:S01]  /*1560*/  LDL R8, [R5+0x10] ;  /* 0x0000100005087983 */ /* 0x000ea20000100800 */
[----:B------:R-:W0:Y:S05]  /*1570*/  BMOV.32.CLEAR R10, B0 ;  /* 0x00000000000a7355 */ /* 0x000e2a0000100000 */
[----:B------:R-:W-:Y:S01]  /*1580*/  BSSY.RECONVERGENT B0, `(.L_x_75) ;  /* 0x000000b000007945 */ /* 0x000fe20003800200 */
[----:B------:R-:W-:-:S03]  /*1590*/  IMAD.MOV.U32 R7, RZ, RZ, RZ ;  /* 0x000000ffff077224 */ /* 0x000fc600078e00ff */
[----:B------:R-:W1:Y:S05]  /*15a0*/  BMOV.32.CLEAR R13, B0 ;  /* 0x00000000000d7355 */ /* 0x000e6a0000100000 */
[----:B0-----:R0:W-:Y:S05]  /*15b0*/  BMOV.32 B0, R10 ;  /* 0x0000000a00007356 */ /* 0x0011ea0000000000 */
[----:B--2---:R-:W-:-:S13]  /*15c0*/  ISETP.NE.AND P0, PT, R8, R29, PT ;  /* 0x0000001d0800720c */ /* 0x004fda0003f05270 */
[----:B01----:R-:W-:Y:S05]  /*15d0*/  @P0 BRA `(.L_x_76) ;  /* 0x00000000000c0947 */ /* 0x003fea0003800000 */
[----:B------:R-:W-:-:S13]  /*15e0*/  ISETP.GT.U32.AND P0, PT, R6, 0x2, PT ;  /* 0x000000020600780c */ /* 0x000fda0003f04070 */
[----:B------:R-:W-:Y:S05]  /*15f0*/  @P0 BRA `(.L_x_74) ;  /* 0x0000009400ec0947 */ /* 0x000fea0003800000 */
[----:B------:R-:W-:-:S07]  /*1600*/  VIADD R7, R6, 0x1 ;  /* 0x0000000106077836 */ /* 0x000fce0000000000 */
.L_x_76:
[----:B------:R-:W0:Y:S05]  /*1610*/  BMOV.32.CLEAR R6, B0 ;  /* 0x0000000000067355 */ /* 0x000e2a0000100000 */
[----:B------:R1:W-:Y:S05]  /*1620*/  BMOV.32 B0, R13 ;  /* 0x0000000d00007356 */ /* 0x0003ea0000000000 */
[----:B------:R-:W-:Y:S05]  /*1630*/  BSYNC.RECONVERGENT B0 ;  /* 0x0000000000007941 */ /* 0x000fea0003800200 */
.L_x_75:
[----:B0-----:R0:W-:Y:S05]  /*1640*/  BMOV.32 B0, R6 ;  /* 0x0000000600007356 */ /* 0x0011ea0000000000 */
[----:B------:R-:W2:Y:S05]  /*1650*/  BMOV.32.CLEAR R8, B0 ;  /* 0x0000000000087355 */ /* 0x000eaa0000100000 */
[----:B0-----:R-:W3:Y:S01]  /*1660*/  LDL R6, [R5+0x14] ;  /* 0x0000140005067983 */ /* 0x001ee20000100800 */
[----:B------:R-:W-:Y:S04]  /*1670*/  BSSY.RECONVERGENT B0, `(.L_x_77) ;  /* 0x000000b000007945 */ /* 0x000fe80003800200 */
[----:B------:R-:W0:Y:S05]  /*1680*/  BMOV.32.CLEAR R12, B0 ;  /* 0x00000000000c7355 */ /* 0x000e2a0000100000 */
[----:B--2---:R2:W-:Y:S05]  /*1690*/  BMOV.32 B0, R8 ;  /* 0x0000000800007356 */ /* 0x0045ea0000000000 */
[----:B---3--:R-:W-:Y:S01]  /*16a0*/  ISETP.NE.AND P0, PT, R6, R29, PT ;  /* 0x0000001d0600720c */ /* 0x008fe20003f05270 */
[----:B------:R-:W-:-:S12]  /*16b0*/  IMAD.MOV.U32 R6, RZ, RZ, RZ ;  /* 0x000000ffff067224 */ /* 0x000fd800078e00ff */
[----:B0-2---:R-:W-:Y:S05]  /*16c0*/  @P0 BRA `(.L_x_78) ;  /* 0x00000000000c0947 */ /* 0x005fea0003800000 */
[----:B------:R-:W-:-:S13]  /*16d0*/  ISETP.GT.U32.AND P0, PT, R7, 0x2, PT ;  /* 0x000000020700780c */ /* 0x000fda0003f04070 */
[----:B------:R-:W-:Y:S05]  /*16e0*/  @P0 BRA `(.L_x_74) ;  /* 0x0000009400b00947 */ /* 0x000fea0003800000 */
[----:B------:R-:W-:-:S07]  /*16f0*/  VIADD R6, R7, 0x1 ;  /* 0x0000000107067836 */ /* 0x000fce0000000000 */
.L_x_78:
[----:B------:R-:W0:Y:S05]  /*1700*/  BMOV.32.CLEAR R7, B0 ;  /* 0x0000000000077355 */ /* 0x000e2a0000100000 */
[----:B------:R2:W-:Y:S05]  /*1710*/  BMOV.32 B0, R12 ;  /* 0x0000000c00007356 */ /* 0x0005ea0000000000 */
[----:B------:R-:W-:Y:S05]  /*1720*/  BSYNC.RECONVERGENT B0 ;  /* 0x0000000000007941 */ /* 0x000fea0003800200 */
.L_x_77:
[----:B------:R-:W3:Y:S01]  /*1730*/  LDL R8, [R5+0x18] ;  /* 0x0000180005087983 */ /* 0x000ee20000100800 */
[----:B------:R-:W-:Y:S01]  /*1740*/  ISETP.GT.U32.AND P0, PT, R6, 0x2, PT ;  /* 0x000000020600780c */ /* 0x000fe20003f04070 */
[----:B0-----:R0:W-:Y:S05]  /*1750*/  BMOV.32 B0, R7 ;  /* 0x0000000700007356 */ /* 0x0011ea0000000000 */
[----:B---3--:R-:W-:-:S13]  /*1760*/  ISETP.EQ.AND P1, PT, R8, R29, PT ;  /* 0x0000001d0800720c */ /* 0x008fda0003f22270 */
[----:B0-----:R-:W-:Y:S05]  /*1770*/  @P0 BRA P1, `(.L_x_74) ;  /* 0x00000094008c0947 */ /* 0x001fea0000800000 */
[----:B------:R-:W3:Y:S01]  /*1780*/  LDL R6, [R22+0xfc] ;  /* 0x0000fc0016067983 */ /* 0x000ee20000100800 */
[----:B------:R-:W0:Y:S05]  /*1790*/  BMOV.32.CLEAR R7, B0 ;  /* 0x0000000000077355 */ /* 0x000e2a0000100000 */
[----:B------:R-:W-:Y:S01]  /*17a0*/  BSSY.RECONVERGENT B0, `(.L_x_79) ;  /* 0x0000015000007945 */ /* 0x000fe20003800200 */
[----:B------:R-:W-:-:S03]  /*17b0*/  IMAD.MOV.U32 R5, RZ, RZ, RZ ;  /* 0x000000ffff057224 */ /* 0x000fc600078e00ff */
[----:B------:R-:W4:Y:S05]  /*17c0*/  BMOV.32.CLEAR R11, B0 ;  /* 0x00000000000b7355 */ /* 0x000f2a0000100000 */
[----:B0-----:R0:W-:Y:S05]  /*17d0*/  BMOV.32 B0, R7 ;  /* 0x0000000700007356 */ /* 0x0011ea0000000000 */
[----:B---3--:R-:W-:-:S13]  /*17e0*/  ISETP.NE.AND P0, PT, R6, R29, PT ;  /* 0x0000001d0600720c */ /* 0x008fda0003f05270 */
[----:B0---4-:R-:W-:Y:S05]  /*17f0*/  @P0 BRA `(.L_x_80) ;  /* 0x0000000000340947 */ /* 0x011fea0003800000 */
[----:B------:R-:W3:Y:S04]  /*1800*/  LDL R6, [R22+0xa8] ;  /* 0x0000a80016067983 */ /* 0x000ee80000100800 */
[----:B------:R-:W4:Y:S04]  /*1810*/  LDL R8, [R22+0xc4] ;  /* 0x0000c40016087983 */ /* 0x000f280000100800 */
[----:B------:R-:W5:Y:S01]  /*1820*/  LDL R10, [R22+0xe0] ;  /* 0x0000e000160a7983 */ /* 0x000f620000100800 */
[----:B------:R-:W-:Y:S01]  /*1830*/  IMAD.MOV.U32 R5, RZ, RZ, 0x3 ;  /* 0x00000003ff057424 */ /* 0x000fe200078e00ff */
[----:B---3--:R-:W-:-:S02]  /*1840*/  ISETP.NE.AND P0, PT, R6, R29, PT ;  /* 0x0000001d0600720c */ /* 0x008fc40003f05270 */
[-C--:B----4-:R-:W-:Y:S02]  /*1850*/  ISETP.NE.AND P1, PT, R8, R29.reuse, PT ;  /* 0x0000001d0800720c */ /* 0x090fe40003f25270 */
[----:B------:R-:W-:Y:S02]  /*1860*/  SEL R5, R5, 0x2, !P0 ;  /* 0x0000000205057807 */ /* 0x000fe40004000000 */
[----:B-----5:R-:W-:Y:S02]  /*1870*/  ISETP.NE.AND P0, PT, R10, R29, PT ;  /* 0x0000001d0a00720c */ /* 0x020fe40003f05270 */
[----:B------:R-:W-:-:S04]  /*1880*/  SEL R5, R5, 0x1, !P1 ;  /* 0x0000000105057807 */ /* 0x000fc80004800000 */
[----:B------:R-:W-:-:S04]  /*1890*/  SEL R5, R5, RZ, !P0 ;  /* 0x000000ff05057207 */ /* 0x000fc80004000000 */
[----:B------:R-:W-:-:S13]  /*18a0*/  ISETP.NE.AND P0, PT, R5, 0x3, PT ;  /* 0x000000030500780c */ /* 0x000fda0003f05270 */
[----:B------:R-:W-:Y:S05]  /*18b0*/  @!P0 BRA `(.L_x_74) ;  /* 0x00000094003c8947 */ /* 0x000fea0003800000 */
[----:B------:R-:W-:-:S07]  /*18c0*/  VIADD R5, R5, 0x1 ;  /* 0x0000000105057836 */ /* 0x000fce0000000000 */
.L_x_80:
[----:B------:R-:W0:Y:S05]  /*18d0*/  BMOV.32.CLEAR R6, B0 ;  /* 0x0000000000067355 */ /* 0x000e2a0000100000 */
[----:B------:R3:W-:Y:S05]  /*18e0*/  BMOV.32 B0, R11 ;  /* 0x0000000b00007356 */ /* 0x0007ea0000000000 */
[----:B------:R-:W-:Y:S05]  /*18f0*/  BSYNC.RECONVERGENT B0 ;  /* 0x0000000000007941 */ /* 0x000fea0003800200 */
.L_x_79:
[----:B------:R-:W4:Y:S01]  /*1900*/  LDL R22, [R22+0x118] ;  /* 0x0001180016167983 */ /* 0x000f220000100800 */
[----:B0-----:R0:W-:Y:S05]  /*1910*/  BMOV.32 B0, R6 ;  /* 0x0000000600007356 */ /* 0x0011ea0000000000 */
[----:B------:R-:W5:Y:S05]  /*1920*/  BMOV.32.CLEAR R7, B0 ;  /* 0x0000000000077355 */ /* 0x000f6a0000100000 */
[----:B------:R-:W-:Y:S01]  /*1930*/  BSSY.RECONVERGENT B0, `(.L_x_81) ;  /* 0x000000b000007945 */ /* 0x000fe20003800200 */
[----:B0-----:R-:W-:-:S03]  /*1940*/  IMAD.MOV.U32 R6, RZ, RZ, RZ ;  /* 0x000000ffff067224 */ /* 0x001fc600078e00ff */
[----:B------:R-:W0:Y:S05]  /*1950*/  BMOV.32.CLEAR R9, B0 ;  /* 0x0000000000097355 */ /* 0x000e2a0000100000 */
[----:B-----5:R0:W-:Y:S05]  /*1960*/  BMOV.32 B0, R7 ;  /* 0x0000000700007356 */ /* 0x0201ea0000000000 */
[----:B----4-:R-:W-:-:S13]  /*1970*/  ISETP.NE.AND P0, PT, R22, R29, PT ;  /* 0x0000001d1600720c */ /* 0x010fda0003f05270 */
[----:B0-----:R-:W-:Y:S05]  /*1980*/  @P0 BRA `(.L_x_82) ;  /* 0x00000000000c0947 */ /* 0x001fea0003800000 */
[----:B------:R-:W-:-:S13]  /*1990*/  ISETP.GT.U32.AND P0, PT, R5, 0x2, PT ;  /* 0x000000020500780c */ /* 0x000fda0003f04070 */
[----:B------:R-:W-:Y:S05]  /*19a0*/  @P0 BRA `(.L_x_74) ;  /* 0x0000009400000947 */ /* 0x000fea0003800000 */
[----:B------:R-:W-:-:S07]  /*19b0*/  VIADD R6, R5, 0x1 ;  /* 0x0000000105067836 */ /* 0x000fce0000000000 */
.L_x_82:
[----:B------:R-:W0:Y:S05]  /*19c0*/  BMOV.32.CLEAR R5, B0 ;  /* 0x0000000000057355 */ /* 0x000e2a0000100000 */
[----:B------:R4:W-:Y:S05]  /*19d0*/  BMOV.32 B0, R9 ;  /* 0x0000000900007356 */ /* 0x0009ea0000000000 */
[----:B------:R-:W-:Y:S05]  /*19e0*/  BSYNC.RECONVERGENT B0 ;  /* 0x0000000000007941 */ /* 0x000fea0003800200 */
.L_x_81:
[----:B------:R-:W-:Y:S01]  /*19f0*/  ISETP.GT.U32.AND P0, PT, R6, 0x2, PT ;  /* 0x000000020600780c */ /* 0x000fe20003f04070 */
[----:B0-----:R0:W-:Y:S05]  /*1a00*/  BMOV.32 B0, R5 ;  /* 0x0000000500007356 */ /* 0x0011ea0000000000 */
[----:B------:R-:W-:-:S13]  /*1a10*/  ISETP.EQ.AND P1, PT, R0, R29, PT ;  /* 0x0000001d0000720c */ /* 0x000fda0003f22270 */
[----:B0-----:R-:W-:Y:S05]  /*1a20*/  @P0 BRA P1, `(.L_x_74) ;  /* 0x0000009000e00947 */ /* 0x001fea0000800000 */
[C---:B------:R-:W-:Y:S01]  /*1a30*/  VIMNMX R0, PT, PT, R3.reuse, R4, PT ;  /* 0x0000000403007248 */ /* 0x040fe20003fe0100 */
[----:B------:R-:W0:Y:S05]  /*1a40*/  BMOV.32.CLEAR R5, B0 ;  /* 0x0000000000057355 */ /* 0x000e2a0000100000 */
[--C-:B------:R-:W-:Y:S01]  /*1a50*/  IMAD.IADD R22, R4, 0x1, -R0.reuse ;  /* 0x0000000104167824 */ /* 0x100fe200078e0a00 */
[----:B------:R-:W-:Y:S01]  /*1a60*/  BSSY.RECONVERGENT B0, `(.L_x_83) ;  /* 0x00000b2000007945 */ /* 0x000fe20003800200 */
[----:B------:R-:W-:-:S03]  /*1a70*/  IMAD.IADD R7, R3, 0x1, -R0 ;  /* 0x0000000103077824 */ /* 0x000fc600078e0a00 */
[C---:B------:R-:W-:Y:S02]  /*1a80*/  ISETP.GT.AND P0, PT, R22.reuse, 0x6, PT ;  /* 0x000000061600780c */ /* 0x040fe40003f04270 */
[----:B------:R-:W-:Y:S01]  /*1a90*/  ISETP.GT.AND P1, PT, R22, 0x5, PT ;  /* 0x000000051600780c */ /* 0x000fe20003f24270 */
[----:B------:R-:W0:Y:S05]  /*1aa0*/  BMOV.32.CLEAR R14, B0 ;  /* 0x00000000000e7355 */ /* 0x000e2a0000100000 */
[C---:B------:R-:W-:Y:S01]  /*1ab0*/  ISETP.GT.OR P0, PT, R7.reuse, 0x5, P0 ;  /* 0x000000050700780c */ /* 0x040fe20000704670 */
[----:B0-----:R0:W-:Y:S05]  /*1ac0*/  BMOV.32 B0, R5 ;  /* 0x0000000500007356 */ /* 0x0011ea0000000000 */
[----:B------:R-:W-:-:S04]  /*1ad0*/  ISETP.GT.OR P1, PT, R7, 0x4, P1 ;  /* 0x000000040700780c */ /* 0x000fc80000f24670 */
[----:B------:R-:W-:-:S13]  /*1ae0*/  PLOP3.LUT P0, PT, P0, P1, PT, 0xf8, 0x8f ;  /* 0x00000000008f781c */ /* 0x000fda0000703f70 */
[----:B0-----:R-:W-:Y:S05]  /*1af0*/  @P0 BRA `(.L_x_84) ;  /* 0x0000000800980947 */ /* 0x001fea0003800000 */
[C---:B------:R-:W-:Y:S02]  /*1b00*/  ISETP.GT.AND P0, PT, R22.reuse, 0x4, PT ;  /* 0x000000041600780c */ /* 0x040fe40003f04270 */
[----:B------:R-:W-:Y:S02]  /*1b10*/  ISETP.GT.AND P1, PT, R22, 0x3, PT ;  /* 0x000000031600780c */ /* 0x000fe40003f24270 */
[C---:B------:R-:W-:Y:S02]  /*1b20*/  ISETP.GT.OR P0, PT, R7.reuse, 0x3, P0 ;  /* 0x000000030700780c */ /* 0x040fe40000704670 */
[----:B------:R-:W-:-:S04]  /*1b30*/  ISETP.GT.OR P1, PT, R7, 0x2, P1 ;  /* 0x000000020700780c */ /* 0x000fc80000f24670 */
[----:B------:R-:W-:-:S13]  /*1b40*/  PLOP3.LUT P0, PT, P0, P1, PT, 0xf8, 0x8f ;  /* 0x00000000008f781c */ /* 0x000fda0000703f70 */
[----:B------:R-:W-:Y:S05]  /*1b50*/  @P0 BRA `(.L_x_84) ;  /* 0x0000000800800947 */ /* 0x000fea0003800000 */
[----:B------:R-:W-:Y:S01]  /*1b60*/  IMAD R0, R7, 0x1c, R2 ;  /* 0x0000001c07007824 */ /* 0x000fe200078e0202 */
[----:B------:R-:W0:Y:S05]  /*1b70*/  BMOV.32.CLEAR R8, B0 ;  /* 0x0000000000087355 */ /* 0x000e2a0000100000 */
[----:B------:R-:W-:-:S05]  /*1b80*/  IMAD R0, R22, 0x4, R0 ;  /* 0x0000000416007824 */ /* 0x000fca00078e0200 */
[----:B------:R-:W5:Y:S01]  /*1b90*/  LDL R6, [R0+0x60] ;  /* 0x0000600000067983 */ /* 0x000f620000100800 */
[----:B------:R-:W-:Y:S01]  /*1ba0*/  BSSY.RECONVERGENT B0, `(.L_x_85) ;  /* 0x0000015000007945 */ /* 0x000fe20003800200 */
[----:B------:R-:W-:-:S03]  /*1bb0*/  IMAD.MOV.U32 R5, RZ, RZ, RZ ;  /* 0x000000ffff057224 */ /* 0x000fc600078e00ff */
[----:B------:R-:W1:Y:S05]  /*1bc0*/  BMOV.32.CLEAR R16, B0 ;  /* 0x0000000000107355 */ /* 0x000e6a0000100000 */
[----:B0-----:R0:W-:Y:S05]  /*1bd0*/  BMOV.32 B0, R8 ;  /* 0x0000000800007356 */ /* 0x0011ea0000000000 */
[----:B-----5:R-:W-:-:S13]  /*1be0*/  ISETP.NE.AND P0, PT, R6, R29, PT ;  /* 0x0000001d0600720c */ /* 0x020fda0003f05270 */
[----:B01----:R-:W-:Y:S05]  /*1bf0*/  @P0 BRA `(.L_x_86) ;  /* 0x0000000000340947 */ /* 0x003fea0003800000 */
[----:B------:R-:W5:Y:S04]  /*1c00*/  LDL R6, [R0] ;  /* 0x0000000000067983 */ /* 0x000f680000100800 */
[----:B------:R-:W2:Y:S04]  /*1c10*/  LDL R8, [R0+0x20] ;  /* 0x0000200000087983 */ /* 0x000ea80000100800 */
[----:B------:R-:W3:Y:S01]  /*1c20*/  LDL R10, [R0+0x40] ;  /* 0x00004000000a7983 */ /* 0x000ee20000100800 */
[----:B------:R-:W-:Y:S01]  /*1c30*/  IMAD.MOV.U32 R5, RZ, RZ, 0x3 ;  /* 0x00000003ff057424 */ /* 0x000fe200078e00ff */
[----:B-----5:R-:W-:-:S02]  /*1c40*/  ISETP.NE.AND P0, PT, R6, R29, PT ;  /* 0x0000001d0600720c */ /* 0x020fc40003f05270 */
[-C--:B--2---:R-:W-:Y:S02]  /*1c50*/  ISETP.NE.AND P1, PT, R8, R29.reuse, PT ;  /* 0x0000001d0800720c */ /* 0x084fe40003f25270 */
[----:B------:R-:W-:Y:S02]  /*1c60*/  SEL R5, R5, 0x2, !P0 ;  /* 0x0000000205057807 */ /* 0x000fe40004000000 */
[----:B---3--:R-:W-:Y:S02]  /*1c70*/  ISETP.NE.AND P0, PT, R10, R29, PT ;  /* 0x0000001d0a00720c */ /* 0x008fe40003f05270 */
[----:B------:R-:W-:-:S04]  /*1c80*/  SEL R5, R5, 0x1, !P1 ;  /* 0x0000000105057807 */ /* 0x000fc80004800000 */
[----:B------:R-:W-:-:S04]  /*1c90*/  SEL R5, R5, RZ, !P0 ;  /* 0x000000ff05057207 */ /* 0x000fc80004000000 */
[----:B------:R-:W-:-:S13]  /*1ca0*/  ISETP.NE.AND P0, PT, R5, 0x3, PT ;  /* 0x000000030500780c */ /* 0x000fda0003f05270 */
[----:B------:R-:W-:Y:S05]  /*1cb0*/  @!P0 BRA `(.L_x_74) ;  /* 0x00000090003c8947 */ /* 0x000fea0003800000 */
[----:B------:R-:W-:-:S07]  /*1cc0*/  VIADD R5, R5, 0x1 ;  /* 0x0000000105057836 */ /* 0x000fce0000000000 */
.L_x_86:
[----:B------:R-:W0:Y:S05]  /*1cd0*/  BMOV.32.CLEAR R6, B0 ;  /* 0x0000000000067355 */ /* 0x000e2a0000100000 */
[----:B------:R1:W-:Y:S05]  /*1ce0*/  BMOV.32 B0, R16 ;  /* 0x0000001000007356 */ /* 0x0003ea0000000000 */
[----:B------:R-:W-:Y:S05]  /*1cf0*/  BSYNC.RECONVERGENT B0 ;  /* 0x0000000000007941 */ /* 0x000fea0003800200 */
.L_x_85:
[----:B------:R-:W-:Y:S01]  /*1d00*/  ISETP.GT.AND P0, PT, R22, 0x2, PT ;  /* 0x000000021600780c */ /* 0x000fe20003f04270 */
[----:B0-----:R0:W-:Y:S05]  /*1d10*/  BMOV.32 B0, R6 ;  /* 0x0000000600007356 */ /* 0x0011ea0000000000 */
[----:B------:R-:W-:-:S13]  /*1d20*/  ISETP.GT.OR P0, PT, R7, 0x1, P0 ;  /* 0x000000010700780c */ /* 0x000fda0000704670 */
[----:B0-----:R-:W-:Y:S05]  /*1d30*/  @P0 BRA `(.L_x_84) ;  /* 0x0000000800080947 */ /* 0x001fea0003800000 */
[----:B------:R-:W5:Y:S01]  /*1d40*/  LDL R0, [R0+0x80] ;  /* 0x0000800000007983 */ /* 0x000f620000100800 */
[----:B------:R-:W0:Y:S05]  /*1d50*/  BMOV.32.CLEAR R8, B0 ;  /* 0x0000000000087355 */ /* 0x000e2a0000100000 */
[----:B------:R-:W-:Y:S01]  /*1d60*/  BSSY.RECONVERGENT B0, `(.L_x_87) ;  /* 0x000000b000007945 */ /* 0x000fe20003800200 */
[----:B------:R-:W-:-:S03]  /*1d70*/  IMAD.MOV.U32 R6, RZ, RZ, RZ ;  /* 0x000000ffff067224 */ /* 0x000fc600078e00ff */
[----:B------:R-:W1:Y:S05]  /*1d80*/  BMOV.32.CLEAR R15, B0 ;  /* 0x00000000000f7355 */ /* 0x000e6a0000100000 */
[----:B0-----:R0:W-:Y:S05]  /*1d90*/  BMOV.32 B0, R8 ;  /* 0x0000000800007356 */ /* 0x0011ea0000000000 */
[----:B-----5:R-:W-:-:S13]  /*1da0*/  ISETP.NE.AND P0, PT, R0, R29, PT ;  /* 0x0000001d0000720c */ /* 0x020fda0003f05270 */
[----:B01----:R-:W-:Y:S05]  /*1db0*/  @P0 BRA `(.L_x_88) ;  /* 0x00000000000c0947 */ /* 0x003fea0003800000 */
[----:B------:R-:W-:-:S13]  /*1dc0*/  ISETP.GT.U32.AND P0, PT, R5, 0x2, PT ;  /* 0x000000020500780c */ /* 0x000fda0003f04070 */
[----:B------:R-:W-:Y:S05]  /*1dd0*/  @P0 BRA `(.L_x_74) ;  /* 0x0000008c00f40947 */ /* 0x000fea0003800000 */
[----:B------:R-:W-:-:S07]  /*1de0*/  VIADD R6, R5, 0x1 ;  /* 0x0000000105067836 */ /* 0x000fce0000000000 */
.L_x_88:
[----:B------:R-:W0:Y:S05]  /*1df0*/  BMOV.32.CLEAR R0, B0 ;  /* 0x0000000000007355 */ /* 0x000e2a0000100000 */
[----:B------:R1:W-:Y:S05]  /*1e00*/  BMOV.32 B0, R15 ;  /* 0x0000000f00007356 */ /* 0x0003ea0000000000 */
[----:B------:R-:W-:Y:S05]  /*1e10*/  BSYNC.RECONVERGENT B0 ;  /* 0x0000000000007941 */ /* 0x000fea0003800200 */
.L_x_87:
[----:B------:R-:W-:Y:S01]  /*1e20*/  ISETP.GT.AND P0, PT, R22, 0x1, PT ;  /* 0x000000011600780c */ /* 0x000fe20003f04270 */
[----:B0-----:R0:W-:Y:S05]  /*1e30*/  BMOV.32 B0, R0 ;  /* 0x0000000000007356 */ /* 0x0011ea0000000000 */
[----:B------:R-:W-:-:S13]  /*1e40*/  ISETP.GT.OR P0, PT, R7, RZ, P0 ;  /* 0x000000ff0700720c */ /* 0x000fda0000704670 */
[----:B0-----:R-:W-:Y:S05]  /*1e50*/  @P0 BRA `(.L_x_84) ;  /* 0x0000000400c00947 */ /* 0x001fea0003800000 */
[----:B------:R-:W-:Y:S01]  /*1e60*/  VIADD R5, R7, 0x5 ;  /* 0x0000000507057836 */ /* 0x000fe20000000000 */
[----:B------:R-:W0:Y:S05]  /*1e70*/  BMOV.32.CLEAR R8, B0 ;  /* 0x0000000000087355 */ /* 0x000e2a0000100000 */
[----:B------:R-:W-:-:S04]  /*1e80*/  IMAD R5, R5, 0x1c, R2 ;  /* 0x0000001c05057824 */ /* 0x000fc800078e0202 */
[----:B------:R-:W-:-:S05]  /*1e90*/  IMAD R5, R22, 0x4, R5 ;  /* 0x0000000416057824 */ /* 0x000fca00078e0205 */
[----:B------:R-:W5:Y:S01]  /*1ea0*/  LDL R0, [R5+0x14] ;  /* 0x0000140005007983 */ /* 0x000f620000100800 */
[----:B------:R-:W-:Y:S04]  /*1eb0*/  BSSY.RECONVERGENT B0, `(.L_x_89) ;  /* 0x000000b000007945 */ /* 0x000fe80003800200 */
[----:B------:R-:W1:Y:S05]  /*1ec0*/  BMOV.32.CLEAR R19, B0 ;  /* 0x0000000000137355 */ /* 0x000e6a0000100000 */
[----:B0-----:R0:W-:Y:S05]  /*1ed0*/  BMOV.32 B0, R8 ;  /* 0x0000000800007356 */ /* 0x0011ea0000000000 */
[----:B-----5:R-:W-:Y:S01]  /*1ee0*/  ISETP.NE.AND P0, PT, R0, R29, PT ;  /* 0x0000001d0000720c */ /* 0x020fe20003f05270 */
[----:B------:R-:W-:-:S12]  /*1ef0*/  IMAD.MOV.U32 R0, RZ, RZ, RZ ;  /* 0x000000ffff007224 */ /* 0x000fd800078e00ff */
[----:B01----:R-:W-:Y:S05]  /*1f00*/  @P0 BRA `(.L_x_90) ;  /* 0x00000000000c0947 */ /* 0x003fea0003800000 */
[----:B------:R-:W-:-:S13]  /*1f10*/  ISETP.GT.U32.AND P0, PT, R6, 0x2, PT ;  /* 0x000000020600780c */ /* 0x000fda0003f04070 */
[----:B------:R-:W-:Y:S05]  /*1f20*/  @P0 BRA `(.L_x_74) ;  /* 0x0000008c00a00947 */ /* 0x000fea0003800000 */
[----:B------:R-:W-:-:S07]  /*1f30*/  VIADD R0, R6, 0x1 ;  /* 0x0000000106007836 */ /* 0x000fce0000000000 */
.L_x_90:
[----:B------:R-:W0:Y:S05]  /*1f40*/  BMOV.32.CLEAR R5, B0 ;  /* 0x0000000000057355 */ /* 0x000e2a0000100000 */
[----:B------:R1:W-:Y:S05]  /*1f50*/  BMOV.32 B0, R19 ;  /* 0x0000001300007356 */ /* 0x0003ea0000000000 */
[----:B------:R-:W-:Y:S05]  /*1f60*/  BSYNC.RECONVERGENT B0 ;  /* 0x0000000000007941 */ /* 0x000fea0003800200 */
.L_x_89:
[----:B------:R-:W-:Y:S01]  /*1f70*/  ISETP.GT.AND P0, PT, R22, RZ, PT ;  /* 0x000000ff1600720c */ /* 0x000fe20003f04270 */
[----:B0-----:R0:W-:Y:S05]  /*1f80*/  BMOV.32 B0, R5 ;  /* 0x0000000500007356 */ /* 0x0011ea0000000000 */
[----:B------:R-:W-:-:S13]  /*1f90*/  ISETP.GT.OR P0, PT, R7, -0x1, P0 ;  /* 0xffffffff0700780c */ /* 0x000fda0000704670 */
        /* <DEDUP_REMOVED lines=15> */
.L_x_92:
[----:B------:R-:W0:Y:S05]  /*2090*/  BMOV.32.CLEAR R0, B0 ;  /* 0x0000000000007355 */ /* 0x000e2a0000100000 */
[----:B------:R1:W-:Y:S05]  /*20a0*/  BMOV.32 B0, R21 ;  /* 0x0000001500007356 */ /* 0x0003ea0000000000 */
[----:B------:R-:W-:Y:S05]  /*20b0*/  BSYNC.RECONVERGENT B0 ;  /* 0x0000000000007941 */ /* 0x000fea0003800200 */
.L_x_91:
[----:B------:R-:W-:Y:S01]  /*20c0*/  ISETP.GT.AND P0, PT, R22, -0x1, PT ;  /* 0xffffffff1600780c */ /* 0x000fe20003f04270 */
[----:B0-----:R0:W-:Y:S05]  /*20d0*/  BMOV.32 B0, R0 ;  /* 0x0000000000007356 */ /* 0x0011ea0000000000 */
[----:B------:R-:W-:-:S13]  /*20e0*/  ISETP.EQ.OR P0, PT, R7, -0x1, P0 ;  /* 0xffffffff0700780c */ /* 0x000fda0000702670 */
        /* <DEDUP_REMOVED lines=15> */
.L_x_94:
[----:B------:R-:W0:Y:S05]  /*21e0*/  BMOV.32.CLEAR R5, B0 ;  /* 0x0000000000057355 */ /* 0x000e2a0000100000 */
[----:B------:R1:W-:Y:S05]  /*21f0*/  BMOV.32 B0, R20 ;  /* 0x0000001400007356 */ /* 0x0003ea0000000000 */
[----:B------:R-:W-:Y:S05]  /*2200*/  BSYNC.RECONVERGENT B0 ;  /* 0x0000000000007941 */ /* 0x000fea0003800200 */
.L_x_93:
[----:B------:R-:W-:Y:S01]  /*2210*/  ISETP.NE.AND P0, PT, R22, -0x1, PT ;  /* 0xffffffff1600780c */ /* 0x000fe20003f05270 */
[----:B0-----:R0:W-:Y:S05]  /*2220*/  BMOV.32 B0, R5 ;  /* 0x0000000500007356 */ /* 0x0011ea0000000000 */
[----:B------:R-:W-:-:S13]  /*2230*/  ISETP.GT.U32.OR P0, PT, R7, -0x3, !P0 ;  /* 0xfffffffd0700780c */ /* 0x000fda0004704470 */
        /* <DEDUP_REMOVED lines=15> */
.L_x_96:
[----:B------:R-:W0:Y:S05]  /*2330*/  BMOV.32.CLEAR R0, B0 ;  /* 0x0000000000007355 */ /* 0x000e2a0000100000 */
[----:B------:R1:W-:Y:S05]  /*2340*/  BMOV.32 B0, R18 ;  /* 0x0000001200007356 */ /* 0x0003ea0000000000 */
[----:B------:R-:W-:Y:S05]  /*2350*/  BSYNC.RECONVERGENT B0 ;  /* 0x0000000000007941 */ /* 0x000fea0003800200 */
.L_x_95:
[----:B------:R-:W-:Y:S01]  /*2360*/  ISETP.GT.U32.AND P0, PT, R22, -0x3, PT ;  /* 0xfffffffd1600780c */ /* 0x000fe20003f04070 */
[----:B0-----:R0:W-:Y:S05]  /*2370*/  BMOV.32 B0, R0 ;  /* 0x0000000000007356 */ /* 0x0011ea0000000000 */
[----:B------:R-:W-:-:S13]  /*2380*/  ISETP.GT.U32.OR P0, PT, R7, -0x4, P0 ;  /* 0xfffffffc0700780c */ /* 0x000fda0000704470 */
        /* <DEDUP_REMOVED lines=15> */
.L_x_98:
[----:B------:R-:W0:Y:S05]  /*2480*/  BMOV.32.CLEAR R5, B0 ;  /* 0x0000000000057355 */ /* 0x000e2a0000100000 */
[----:B------:R1:W-:Y:S05]  /*2490*/  BMOV.32 B0, R17 ;  /* 0x0000001100007356 */ /* 0x0003ea0000000000 */
[----:B------:R-:W-:Y:S05]  /*24a0*/  BSYNC.RECONVERGENT B0 ;  /* 0x0000000000007941 */ /* 0x000fea0003800200 */
.L_x_97:
[----:B------:R-:W-:Y:S01]  /*24b0*/  ISETP.GT.U32.AND P0, PT, R22, -0x4, PT ;  /* 0xfffffffc1600780c */ /* 0x000fe20003f04070 */
[----:B0-----:R0:W-:Y:S05]  /*24c0*/  BMOV.32 B0, R5 ;  /* 0x0000000500007356 */ /* 0x0011ea0000000000 */
[----:B------:R-:W-:-:S13]  /*24d0*/  ISETP.GT.U32.OR P0, PT, R7, -0x5, P0 ;  /* 0xfffffffb0700780c */ /* 0x000fda0000704470 */
[----:B0-----:R-:W-:Y:S05]  /*24e0*/  @P0 BRA `(.L_x_84) ;  /* 0x00000000001c0947 */ /* 0x001fea0003800000 */
[----:B------:R-:W-:-:S04]  /*24f0*/  VIADD R5, R7, 0xa ;  /* 0x0000000a07057836 */ /* 0x000fc80000000000 */
[----:B------:R-:W-:-:S04]  /*2500*/  IMAD R5, R5, 0x1c, R2 ;  /* 0x0000001c05057824 */ /* 0x000fc800078e0202 */
[----:B------:R-:W-:-:S05]  /*2510*/  IMAD R5, R22, 0x4, R5 ;  /* 0x0000000416057824 */ /* 0x000fca00078e0205 */
[----:B------:R-:W5:Y:S01]  /*2520*/  LDL R6, [R5+0x28] ;  /* 0x0000280005067983 */ /* 0x000f620000100800 */
[----:B------:R-:W-:Y:S02]  /*2530*/  ISETP.GT.U32.AND P0, PT, R0, 0x2, PT ;  /* 0x000000020000780c */ /* 0x000fe40003f04070 */
[----:B-----5:R-:W-:-:S13]  /*2540*/  ISETP.EQ.AND P1, PT, R6, R29, PT ;  /* 0x0000001d0600720c */ /* 0x020fda0003f22270 */
[----:B------:R-:W-:Y:S05]  /*2550*/  @P0 BRA P1, `(.L_x_74) ;  /* 0x0000008800140947 */ /* 0x000fea0000800000 */
.L_x_84:
[----:B------:R-:W0:Y:S05]  /*2560*/  BMOV.32.CLEAR R0, B0 ;  /* 0x0000000000007355 */ /* 0x000e2a0000100000 */
[----:B------:R0:W-:Y:S05]  /*2570*/  BMOV.32 B0, R14 ;  /* 0x0000000e00007356 */ /* 0x0001ea0000000000 */
[----:B------:R-:W-:Y:S05]  /*2580*/  BSYNC.RECONVERGENT B0 ;  /* 0x0000000000007941 */ /* 0x000fea0003800200 */
.L_x_83:
[----:B0-----:R0:W-:Y:S05]  /*2590*/  BMOV.32 B0, R0 ;  /* 0x0000000000007356 */ /* 0x0011ea0000000000 */
[----:B0-----:R-:W-:-:S05]  /*25a0*/  IMAD.MOV R0, RZ, RZ, -R4 ;  /* 0x000000ffff007224 */ /* 0x001fca00078e0a04 */
[----:B------:R-:W-:-:S05]  /*25b0*/  VIADDMNMX.U32 R0, R0, 0x6, R3, PT ;  /* 0x0000000600007846 */ /* 0x000fca0003800003 */
[----:B------:R-:W-:Y:S02]  /*25c0*/  IMAD.IADD R10, R0, 0x1, R4 ;  /* 0x00000001000a7824 */ /* 0x000fe400078e0204 */
[----:B------:R-:W-:-:S03]  /*25d0*/  IMAD.IADD R7, R3, 0x1, -R0 ;  /* 0x0000000103077824 */ /* 0x000fc600078e0a00 */
[----:B------:R-:W-:-:S04]  /*25e0*/  ISETP.NE.AND P0, PT, R10, RZ, PT ;  /* 0x000000ff0a00720c */ /* 0x000fc80003f05270 */
[----:B------:R-:W-:-:S13]  /*25f0*/  ISETP.EQ.OR P0, PT, R7, 0x5, !P0 ;  /* 0x000000050700780c */ /* 0x000fda0004702670 */
[----:B------:R-:W-:Y:S05]  /*2600*/  @P0 BRA `(.L_x_63) ;  /* 0x0000000800280947 */ /* 0x000fea0003800000 */
[C---:B------:R-:W-:Y:S02]  /*2610*/  ISETP.GE.U32.AND P0, PT, R10.reuse, 0x2, PT ;  /* 0x000000020a00780c */ /* 0x040fe40003f06070 */
[----:B------:R-:W-:Y:S02]  /*2620*/  ISETP.GE.U32.AND P1, PT, R10, 0x3, PT ;  /* 0x000000030a00780c */ /* 0x000fe40003f26070 */
[C---:B------:R-:W-:Y:S02]  /*2630*/  ISETP.GT.OR P0, PT, R7.reuse, 0x3, !P0 ;  /* 0x000000030700780c */ /* 0x040fe40004704670 */
[----:B------:R-:W-:-:S04]  /*2640*/  ISETP.GT.OR P1, PT, R7, 0x2, !P1 ;  /* 0x000000020700780c */ /* 0x000fc80004f24670 */
[----:B------:R-:W-:-:S13]  /*2650*/  PLOP3.LUT P0, PT, P0, P1, PT, 0xf8, 0x8f ;  /* 0x00000000008f781c */ /* 0x000fda0000703f70 */
[----:B------:R-:W-:Y:S05]  /*2660*/  @P0 BRA `(.L_x_63) ;  /* 0x0000000800100947 */ /* 0x000fea0003800000 */
[----:B------:R-:W-:Y:S02]  /*2670*/  IMAD R23, R7, 0x1c, R2 ;  /* 0x0000001c07177824 */ /* 0x000fe400078e0202 */
[----:B------:R-:W-:-:S04]  /*2680*/  VIADD R0, R10, 0xfffffffd ;  /* 0xfffffffd0a007836 */ /* 0x000fc80000000000 */
[----:B------:R-:W-:-:S06]  /*2690*/  IMAD R0, R0, 0x4, R23 ;  /* 0x0000000400007824 */ /* 0x000fcc00078e0217 */
[----:B------:R-:W5:Y:S01]  /*26a0*/  LDL R0, [R0+0x54] ;  /* 0x0000540000007983 */ /* 0x000f620000100800 */
[----:B------:R-:W-:Y:S01]  /*26b0*/  BSSY.RECONVERGENT B4, `(.L_x_99) ;  /* 0x0000016000047945 */ /* 0x000fe20003800200 */
[----:B------:R-:W-:Y:S01]  /*26c0*/  IMAD.MOV.U32 R3, RZ, RZ, RZ ;  /* 0x000000ffff037224 */ /* 0x000fe200078e00ff */
[----:B-----5:R-:W-:-:S13]  /*26d0*/  ISETP.NE.AND P0, PT, R0, R29, PT ;  /* 0x0000001d0000720c */ /* 0x020fda0003f05270 */
[----:B------:R-:W-:Y:S05]  /*26e0*/  @P0 BRA `(.L_x_100) ;  /* 0x0000000000480947 */ /* 0x000fea0003800000 */
[C-C-:B------:R-:W-:Y:S02]  /*26f0*/  IMAD R0, R10.reuse, 0x4, R23.reuse ;  /* 0x000000040a007824 */ /* 0x140fe400078e0217 */
[C---:B------:R-:W-:Y:S02]  /*2700*/  VIADD R3, R10.reuse, 0xffffffff ;  /* 0xffffffff0a037836 */ /* 0x040fe40000000000 */
[----:B------:R-:W-:Y:S02]  /*2710*/  VIADD R5, R10, 0xfffffffe ;  /* 0xfffffffe0a057836 */ /* 0x000fe40000000000 */
[--C-:B------:R-:W-:Y:S01]  /*2720*/  IMAD R3, R3, 0x4, R23.reuse ;  /* 0x0000000403037824 */ /* 0x100fe200078e0217 */
[----:B------:R-:W5:Y:S01]  /*2730*/  LDL R0, [R0] ;  /* 0x0000000000007983 */ /* 0x000f620000100800 */
[----:B------:R-:W-:-:S03]  /*2740*/  IMAD R5, R5, 0x4, R23 ;  /* 0x0000000405057824 */ /* 0x000fc600078e0217 */
[----:B------:R-:W2:Y:S04]  /*2750*/  LDL R6, [R3+0x1c] ;  /* 0x00001c0003067983 */ /* 0x000ea80000100800 */
[----:B------:R-:W3:Y:S01]  /*2760*/  LDL R8, [R5+0x38] ;  /* 0x0000380005087983 */ /* 0x000ee20000100800 */
[----:B------:R-:W-:Y:S01]  /*2770*/  IMAD.MOV.U32 R22, RZ, RZ, 0x3 ;  /* 0x00000003ff167424 */ /* 0x000fe200078e00ff */
[-C--:B-----5:R-:W-:Y:S02]  /*2780*/  ISETP.NE.AND P0, PT, R0, R29.reuse, PT ;  /* 0x0000001d0000720c */ /* 0x0a0fe40003f05270 */
[----:B--2---:R-:W-:Y:S02]  /*2790*/  ISETP.NE.AND P1, PT, R6, R29, PT ;  /* 0x0000001d0600720c */ /* 0x004fe40003f25270 */
[----:B------:R-:W-:-:S02]  /*27a0*/  SEL R6, R22, 0x2, !P0 ;  /* 0x0000000216067807 */ /* 0x000fc40004000000 */
[----:B---3--:R-:W-:Y:S02]  /*27b0*/  ISETP.NE.AND P0, PT, R8, R29, PT ;  /* 0x0000001d0800720c */ /* 0x008fe40003f05270 */
[----:B------:R-:W-:-:S04]  /*27c0*/  SEL R6, R6, 0x1, !P1 ;  /* 0x0000000106067807 */ /* 0x000fc80004800000 */
[----:B------:R-:W-:-:S04]  /*27d0*/  SEL R6, R6, RZ, !P0 ;  /* 0x000000ff06067207 */ /* 0x000fc80004000000 */
[----:B------:R-:W-:-:S13]  /*27e0*/  ISETP.NE.AND P0, PT, R6, 0x3, PT ;  /* 0x000000030600780c */ /* 0x000fda0003f05270 */
[----:B------:R-:W-:Y:S05]  /*27f0*/  @!P0 BRA `(.L_x_74) ;  /* 0x00000084006c8947 */ /* 0x000fea0003800000 */
[----:B------:R-:W-:-:S07]  /*2800*/  VIADD R3, R6, 0x1 ;  /* 0x0000000106037836 */ /* 0x000fce0000000000 */
.L_x_100:
[----:B------:R-:W-:Y:S05]  /*2810*/  BSYNC.RECONVERGENT B4 ;  /* 0x0000000000047941 */ /* 0x000fea0003800200 */
.L_x_99:
[----:B------:R-:W-:-:S04]  /*2820*/  ISETP.GE.U32.AND P0, PT, R10, 0x4, PT ;  /* 0x000000040a00780c */ /* 0x000fc80003f06070 */
[----:B------:R-:W-:-:S13]  /*2830*/  ISETP.GT.OR P0, PT, R7, 0x1, !P0 ;  /* 0x000000010700780c */ /* 0x000fda0004704670 */
[----:B------:R-:W-:Y:S05]  /*2840*/  @P0 BRA `(.L_x_63) ;  /* 0x0000000400980947 */ /* 0x000fea0003800000 */
[----:B------:R-:W-:-:S04]  /*2850*/  VIADD R0, R10, 0xfffffffc ;  /* 0xfffffffc0a007836 */ /* 0x000fc80000000000 */
[----:B------:R-:W-:-:S06]  /*2860*/  IMAD R0, R0, 0x4, R23 ;  /* 0x0000000400007824 */ /* 0x000fcc00078e0217 */
[----:B------:R-:W5:Y:S01]  /*2870*/  LDL R0, [R0+0x70] ;  /* 0x0000700000007983 */ /* 0x000f620000100800 */
[----:B------:R-:W-:Y:S01]  /*2880*/  BSSY.RECONVERGENT B5, `(.L_x_101) ;  /* 0x0000007000057945 */ /* 0x000fe20003800200 */
[----:B------:R-:W-:Y:S01]  /*2890*/  IMAD.MOV.U32 R5, RZ, RZ, RZ ;  /* 0x000000ffff057224 */ /* 0x000fe200078e00ff */
[----:B-----5:R-:W-:-:S13]  /*28a0*/  ISETP.NE.AND P0, PT, R0, R29, PT ;  /* 0x0000001d0000720c */ /* 0x020fda0003f05270 */
[----:B------:R-:W-:Y:S05]  /*28b0*/  @P0 BRA `(.L_x_102) ;  /* 0x00000000000c0947 */ /* 0x000fea0003800000 */
[----:B------:R-:W-:-:S13]  /*28c0*/  ISETP.GT.U32.AND P0, PT, R3, 0x2, PT ;  /* 0x000000020300780c */ /* 0x000fda0003f04070 */
[----:B------:R-:W-:Y:S05]  /*28d0*/  @P0 BRA `(.L_x_74) ;  /* 0x0000008400340947 */ /* 0x000fea0003800000 */
[----:B------:R-:W-:-:S07]  /*28e0*/  VIADD R5, R3, 0x1 ;  /* 0x0000000103057836 */ /* 0x000fce0000000000 */
.L_x_102:
[----:B------:R-:W-:Y:S05]  /*28f0*/  BSYNC.RECONVERGENT B5 ;  /* 0x0000000000057941 */ /* 0x000fea0003800200 */
.L_x_101:
[----:B------:R-:W-:-:S04]  /*2900*/  ISETP.GE.U32.AND P0, PT, R10, 0x5, PT ;  /* 0x000000050a00780c */ /* 0x000fc80003f06070 */
[----:B------:R-:W-:-:S13]  /*2910*/  ISETP.GT.OR P0, PT, R7, RZ, !P0 ;  /* 0x000000ff0700720c */ /* 0x000fda0004704670 */
[----:B------:R-:W-:Y:S05]  /*2920*/  @P0 BRA `(.L_x_63) ;  /* 0x0000000400600947 */ /* 0x000fea0003800000 */
[----:B------:R-:W-:Y:S02]  /*2930*/  VIADD R3, R7, 0x5 ;  /* 0x0000000507037836 */ /* 0x000fe40000000000 */
[----:B------:R-:W-:Y:S02]  /*2940*/  VIADD R0, R10, 0xfffffffb ;  /* 0xfffffffb0a007836 */ /* 0x000fe40000000000 */
[----:B------:R-:W-:-:S04]  /*2950*/  IMAD R3, R3, 0x1c, R2 ;  /* 0x0000001c03037824 */ /* 0x000fc800078e0202 */
[----:B------:R-:W-:-:S06]  /*2960*/  IMAD R0, R0, 0x4, R3 ;  /* 0x0000000400007824 */ /* 0x000fcc00078e0203 */
[----:B------:R-:W5:Y:S01]  /*2970*/  LDL R0, [R0] ;  /* 0x0000000000007983 */ /* 0x000f620000100800 */
[----:B------:R-:W-:Y:S01]  /*2980*/  BSSY.RECONVERGENT B6, `(.L_x_103) ;  /* 0x0000007000067945 */ /* 0x000fe20003800200 */
[----:B------:R-:W-:Y:S01]  /*2990*/  IMAD.MOV.U32 R3, RZ, RZ, RZ ;  /* 0x000000ffff037224 */ /* 0x000fe200078e00ff */
[----:B-----5:R-:W-:-:S13]  /*29a0*/  ISETP.NE.AND P0, PT, R0, R29, PT ;  /* 0x0000001d0000720c */ /* 0x020fda0003f05270 */
[----:B------:R-:W-:Y:S05]  /*29b0*/  @P0 BRA `(.L_x_104) ;  /* 0x00000000000c0947 */ /* 0x000fea0003800000 */
[----:B------:R-:W-:-:S13]  /*29c0*/  ISETP.GT.U32.AND P0, PT, R5, 0x2, PT ;  /* 0x000000020500780c */ /* 0x000fda0003f04070 */
[----:B------:R-:W-:Y:S05]  /*29d0*/  @P0 BRA `(.L_x_74) ;  /* 0x0000008000f40947 */ /* 0x000fea0003800000 */
[----:B------:R-:W-:-:S07]  /*29e0*/  VIADD R3, R5, 0x1 ;  /* 0x0000000105037836 */ /* 0x000fce0000000000 */
.L_x_104:
[----:B------:R-:W-:Y:S05]  /*29f0*/  BSYNC.RECONVERGENT B6 ;  /* 0x0000000000067941 */ /* 0x000fea0003800200 */
.L_x_103:
[----:B------:R-:W-:-:S04]  /*2a00*/  ISETP.GE.U32.AND P0, PT, R10, 0x6, PT ;  /* 0x000000060a00780c */ /* 0x000fc80003f06070 */
[----:B------:R-:W-:-:S13]  /*2a10*/  ISETP.GT.OR P0, PT, R7, -0x1, !P0 ;  /* 0xffffffff0700780c */ /* 0x000fda0004704670 */
        /* <DEDUP_REMOVED lines=13> */
.L_x_106:
[----:B------:R-:W-:Y:S05]  /*2af0*/  BSYNC.RECONVERGENT B7 ;  /* 0x0000000000077941 */ /* 0x000fea0003800200 */
.L_x_105:
[----:B------:R-:W-:-:S04]  /*2b00*/  ISETP.GE.U32.AND P0, PT, R10, 0x7, PT ;  /* 0x000000070a00780c */ /* 0x000fc80003f06070 */
[----:B------:R-:W-:-:S13]  /*2b10*/  ISETP.EQ.OR P0, PT, R7, -0x1, !P0 ;  /* 0xffffffff0700780c */ /* 0x000fda0004702670 */
        /* <DEDUP_REMOVED lines=13> */
.L_x_108:
[----:B------:R-:W-:Y:S05]  /*2bf0*/  BSYNC.RECONVERGENT B8 ;  /* 0x0000000000087941 */ /* 0x000fea0003800200 */
.L_x_107:
[----:B------:R-:W-:-:S04]  /*2c00*/  ISETP.GE.U32.AND P0, PT, R10, 0x8, PT ;  /* 0x000000080a00780c */ /* 0x000fc80003f06070 */
[----:B------:R-:W-:-:S13]  /*2c10*/  ISETP.GT.U32.OR P0, PT, R7, -0x3, !P0 ;  /* 0xfffffffd0700780c */ /* 0x000fda0004704470 */
        /* <DEDUP_REMOVED lines=13> */
.L_x_110:
[----:B------:R-:W-:Y:S05]  /*2cf0*/  BSYNC.RECONVERGENT B9 ;  /* 0x0000000000097941 */ /* 0x000fea0003800200 */
.L_x_109:
        /* <DEDUP_REMOVED lines=15> */
.L_x_112:
[----:B------:R-:W-:Y:S05]  /*2df0*/  BSYNC.RECONVERGENT B10 ;  /* 0x00000000000a7941 */ /* 0x000fea0003800200 */
.L_x_111:
        /* <DEDUP_REMOVED lines=8> */
[----:B------:R-:W-:-:S04]  /*2e80*/  ISETP.GE.U32.AND P0, PT, R3, 0x3, PT ;  /* 0x000000030300780c */ /* 0x000fc80003f06070 */
[----:B-----5:R-:W-:-:S13]  /*2e90*/  ISETP.NE.OR P0, PT, R0, R29, !P0 ;  /* 0x0000001d0000720c */ /* 0x020fda0004705670 */
[----:B------:R-:W-:Y:S05]  /*2ea0*/  @!P0 BRA `(.L_x_74) ;  /* 0x0000007c00c08947 */ /* 0x000fea0003800000 */
.L_x_63:
[----:B------:R-:W-:Y:S05]  /*2eb0*/  BSYNC.RECONVERGENT B1 ;  /* 0x0000000000017941 */ /* 0x000fea0003800200 */
.L_x_62:
[----:B------:R-:W-:-:S05]  /*2ec0*/  VIADD R4, R4, 0x1 ;  /* 0x0000000104047836 */ /* 0x000fca0000000000 */
[----:B------:R-:W-:-:S13]  /*2ed0*/  ISETP.NE.AND P0, PT, R4, 0x7, PT ;  /* 0x000000070400780c */ /* 0x000fda0003f05270 */
[----:B------:R-:W-:Y:S05]  /*2ee0*/  @P0 BRA `(.L_x_113) ;  /* 0xffffffe0003c0947 */ /* 0x000fea000383ffff */
[----:B------:R-:W-:Y:S05]  /*2ef0*/  BSYNC.RECONVERGENT B2 ;  /* 0x0000000000027941 */ /* 0x000fea0003800200 */
.L_x_61:
[----:B------:R-:W5:Y:S01]  /*2f00*/  LDL.64 R30, [R1] ;  /* 0x00000000011e7983 */ /* 0x000f620000100a00 */
[----:B------:R-:W0:Y:S03]  /*2f10*/  LDCU UR6, c[0x0][0x390] ;  /* 0x00007200ff0677ac */ /* 0x000e260008000800 */
[----:B------:R-:W0:Y:S04]  /*2f20*/  LDL.64 R2, [R1+0x8] ;  /* 0x0000080001027983 */ /* 0x000e280000100a00 */
[----:B----4-:R-:W4:Y:S04]  /*2f30*/  LDL.64 R8, [R1+0x30] ;  /* 0x0000300001087983 */ /* 0x010f280000100a00 */
[----:B------:R-:W2:Y:S04]  /*2f40*/  LDL.64 R6, [R1+0x10] ;  /* 0x0000100001067983 */ /* 0x000ea80000100a00 */
[----:B------:R-:W3:Y:S01]  /*2f50*/  LDL.64 R4, [R1+0x18] ;  /* 0x0000180001047983 */ /* 0x000ee20000100a00 */
[----:B------:R-:W-:Y:S01]  /*2f60*/  LOP3.LUT R80, R80, 0xfffffffe, RZ, 0xc0, !PT ;  /* 0xfffffffe50507812 */ /* 0x000fe200078ec0ff */
[----:B------:R-:W-:Y:S01]  /*2f70*/  IMAD.MOV.U32 R58, RZ, RZ, 0x2 ;  /* 0x00000002ff3a7424 */ /* 0x000fe200078e00ff */
[----:B------:R-:W-:Y:S01]  /*2f80*/  LOP3.LUT R78, R78, 0xfffff7ff, RZ, 0xc0, !PT ;  /* 0xfffff7ff4e4e7812 */ /* 0x000fe200078ec0ff */
[----:B------:R-:W3:Y:S01]  /*2f90*/  LDL.64 R32, [R1+0x20] ;  /* 0x0000200001207983 */ /* 0x000ee20000100a00 */
[----:B------:R-:W-:-:S03]  /*2fa0*/  LOP3.LUT R79, R79, 0xfff7ffff, RZ, 0xc0, !PT ;  /* 0xfff7ffff4f4f7812 */ /* 0x000fc600078ec0ff */
[----:B------:R-:W3:Y:S04]  /*2fb0*/  LDL.64 R34, [R1+0x50] ;  /* 0x0000500001227983 */ /* 0x000ee80000100a00 */
[----:B------:R-:W3:Y:S04]  /*2fc0*/  LDL.64 R36, [R1+0x38] ;  /* 0x0000380001247983 */ /* 0x000ee80000100a00 */
[----:B------:R-:W3:Y:S04]  /*2fd0*/  LDL.64 R38, [R1+0x48] ;  /* 0x0000480001267983 */ /* 0x000ee80000100a00 */
[----:B------:R-:W3:Y:S01]  /*2fe0*/  LDL.64 R40, [R1+0x58] ;  /* 0x0000580001287983 */ /* 0x000ee20000100a00 */
[----:B-----5:R-:W-:-:S02]  /*2ff0*/  ISETP.NE.AND P0, PT, R30, RZ, PT ;  /* 0x000000ff1e00720c */ /* 0x020fc40003f05270 */
[----:B------:R-:W-:Y:S02]  /*3000*/  ISETP.NE.AND P2, PT, R31, RZ, PT ;  /* 0x000000ff1f00720c */ /* 0x000fe40003f45270 */
[----:B0-----:R-:W-:Y:S02]  /*3010*/  ISETP.NE.AND P1, PT, R3, UR6, PT ;  /* 0x0000000603007c0c */ /* 0x001fe4000bf25270 */
[----:B----4-:R-:W-:Y:S02]  /*3020*/  ISETP.NE.AND P6, PT, R9, UR6, PT ;  /* 0x0000000609007c0c */ /* 0x010fe4000bfc5270 */
[----:B------:R-:W-:Y:S02]  /*3030*/  ISETP.EQ.AND P3, PT, R3, RZ, P1 ;  /* 0x000000ff0300720c */ /* 0x000fe40000f62270 */
[----:B------:R-:W-:-:S03]  /*3040*/  ISETP.NE.AND P5, PT, R9, RZ, PT ;  /* 0x000000ff0900720c */ /* 0x000fc60003fa5270 */
[----:B------:R-:W-:Y:S02]  /*3050*/  @P0 LOP3.LUT R80, R80, 0x1, RZ, 0xfc, !PT ;  /* 0x0000000150500812 */ /* 0x000fe400078efcff */
[----:B------:R-:W-:Y:S02]  /*3060*/  ISETP.NE.AND P0, PT, R30, UR6, !P0 ;  /* 0x000000061e007c0c */ /* 0x000fe4000c705270 */
[----:B------:R-:W-:Y:S02]  /*3070*/  LOP3.LUT R80, R80, 0xfffffff7, RZ, 0xc0, !PT ;  /* 0xfffffff750507812 */ /* 0x000fe400078ec0ff */
[----:B------:R-:W-:Y:S01]  /*3080*/  SEL R0, RZ, 0x1, !P0 ;  /* 0x00000001ff007807 */ /* 0x000fe20004000000 */
[----:B------:R-:W-:Y:S01]  /*3090*/  @P6 IMAD.MOV.U32 R23, RZ, RZ, 0x2 ;  /* 0x00000002ff176424 */ /* 0x000fe200078e00ff */
[----:B--2---:R-:W-:Y:S02]  /*30a0*/  ISETP.NE.AND P0, PT, R6, UR6, PT ;  /* 0x0000000606007c0c */ /* 0x004fe4000bf05270 */
[----:B------:R-:W-:-:S02]  /*30b0*/  SEL R68, RZ, 0x1, !P3 ;  /* 0x00000001ff447807 */ /* 0x000fc40005800000 */
[----:B---3--:R-:W-:Y:S02]  /*30c0*/  ISETP.NE.AND P3, PT, R4, UR6, PT ;  /* 0x0000000604007c0c */ /* 0x008fe4000bf65270 */
[----:B------:R-:W-:Y:S02]  /*30d0*/  @P2 LOP3.LUT R80, R80, 0x8, RZ, 0xfc, !PT ;  /* 0x0000000850502812 */ /* 0x000fe400078efcff */
[----:B------:R-:W-:Y:S02]  /*30e0*/  ISETP.NE.AND P2, PT, R31, UR6, !P2 ;  /* 0x000000061f007c0c */ /* 0x000fe4000d745270 */
[----:B------:R-:W-:Y:S02]  /*30f0*/  ISETP.EQ.AND P0, PT, R6, RZ, P0 ;  /* 0x000000ff0600720c */ /* 0x000fe40000702270 */
[----:B------:R-:W-:Y:S02]  /*3100*/  ISETP.EQ.AND P4, PT, R4, RZ, P3 ;  /* 0x000000ff0400720c */ /* 0x000fe40001f82270 */
[----:B------:R-:W-:-:S02]  /*3110*/  SEL R12, RZ, 0x1, !P2 ;  /* 0x00000001ff0c7807 */ /* 0x000fc40005000000 */
[----:B------:R-:W-:Y:S02]  /*3120*/  SEL R73, RZ, 0x1, !P0 ;  /* 0x00000001ff497807 */ /* 0x000fe40004000000 */
[----:B------:R-:W-:Y:S02]  /*3130*/  ISETP.NE.AND P2, PT, R9, RZ, P6 ;  /* 0x000000ff0900720c */ /* 0x000fe40003745270 */
[----:B------:R-:W-:Y:S02]  /*3140*/  PLOP3.LUT P0, PT, PT, PT, PT, 0x80, 0x8 ;  /* 0x000000000008781c */ /* 0x000fe40003f0f070 */
[----:B------:R-:W-:Y:S02]  /*3150*/  @P6 PLOP3.LUT P0, PT, P4, PT, PT, 0x80, 0x8 ;  /* 0x000000000008681c */ /* 0x000fe4000270f070 */
[----:B------:R-:W-:Y:S02]  /*3160*/  @P6 SEL R11, RZ, 0x1, P5 ;  /* 0x00000001ff0b6807 */ /* 0x000fe40002800000 */
[----:B------:R-:W-:-:S02]  /*3170*/  ISETP.NE.AND P3, PT, R31, UR6, PT ;  /* 0x000000061f007c0c */ /* 0x000fc4000bf65270 */
[----:B------:R-:W-:Y:S02]  /*3180*/  @P6 LOP3.LUT R78, R78, 0x800, RZ, 0xfc, !PT ;  /* 0x000008004e4e6812 */ /* 0x000fe400078efcff */
[----:B------:R-:W-:Y:S01]  /*3190*/  P2R R10, PR, RZ, 0x2 ;  /* 0x00000002ff0a7803 */ /* 0x000fe20000000000 */
[----:B------:R-:W-:Y:S01]  /*31a0*/  @P2 IMAD.MOV R23, RZ, RZ, 0x1 ;  /* 0x00000001ff172424 */ /* 0x000fe200078e02ff */
[----:B------:R-:W-:Y:S02]  /*31b0*/  LOP3.LUT R78, R78, 0xfffffffb, RZ, 0xc0, !PT ;  /* 0xfffffffb4e4e7812 */ /* 0x000fe400078ec0ff */
[----:B------:R-:W-:Y:S01]  /*31c0*/  ISETP.NE.AND P1, PT, R30, UR6, PT ;  /* 0x000000061e007c0c */ /* 0x000fe2000bf25270 */
[----:B------:R-:W-:Y:S01]  /*31d0*/  @!P0 IMAD.MOV R23, RZ, RZ, R11 ;  /* 0x000000ffff178224 */ /* 0x000fe200078e020b */
[----:B------:R-:W-:Y:S02]  /*31e0*/  ISETP.NE.AND P0, PT, R31, RZ, P3 ;  /* 0x000000ff1f00720c */ /* 0x000fe40001f05270 */
[----:B------:R-:W-:Y:S01]  /*31f0*/  @P4 LOP3.LUT R78, R78, 0x4, RZ, 0xfc, !PT ;  /* 0x000000044e4e4812 */ /* 0x000fe200078efcff */
[----:B------:R-:W-:Y:S01]  /*3200*/  @P3 VIADD R11, R0, 0x1 ;  /* 0x00000001000b3836 */ /* 0x000fe20000000000 */
[----:B------:R-:W-:-:S02]  /*3210*/  @P5 LOP3.LUT R79, R79, 0x80000, RZ, 0xfc, !PT ;  /* 0x000800004f4f5812 */ /* 0x000fc400078efcff */
[----:B------:R-:W-:Y:S02]  /*3220*/  LOP3.LUT R78, R78, 0xfffffffe, RZ, 0xc0, !PT ;  /* 0xfffffffe4e4e7812 */ /* 0x000fe400078ec0ff */
[----:B------:R-:W-:Y:S02]  /*3230*/  ISETP.NE.AND P5, PT, R3, UR6, PT ;  /* 0x0000000603007c0c */ /* 0x000fe4000bfa5270 */
[----:B------:R-:W-:Y:S02]  /*3240*/  @P3 LOP3.LUT R78, R78, 0x1, RZ, 0xfc, !PT ;  /* 0x000000014e4e3812 */ /* 0x000fe400078efcff */
[----:B------:R-:W-:Y:S01]  /*3250*/  @P3 SEL R14, RZ, 0x1, P1 ;  /* 0x00000001ff0e3807 */ /* 0x000fe20000800000 */
[----:B------:R-:W-:Y:S01]  /*3260*/  @P0 IMAD.MOV R11, RZ, RZ, R0 ;  /* 0x000000ffff0b0224 */ /* 0x000fe200078e0200 */
[----:B------:R-:W-:Y:S02]  /*3270*/  ISETP.NE.AND P0, PT, R2, UR6, PT ;  /* 0x0000000602007c0c */ /* 0x000fe4000bf05270 */
[----:B------:R-:W-:Y:S01]  /*3280*/  LOP3.LUT R78, R78, 0xffff7fff, RZ, 0xc0, !PT ;  /* 0xffff7fff4e4e7812 */ /* 0x000fe200078ec0ff */
[----:B------:R-:W-:Y:S01]  /*3290*/  @P3 IMAD.MOV.U32 R0, RZ, RZ, R11 ;  /* 0x000000ffff003224 */ /* 0x000fe200078e000b */
[----:B------:R-:W-:-:S02]  /*32a0*/  ISETP.NE.AND P2, PT, R2, RZ, P0 ;  /* 0x000000ff0200720c */ /* 0x000fc40000745270 */
[----:B------:R-:W-:Y:S01]  /*32b0*/  @P1 LOP3.LUT R78, R78, 0x8000, RZ, 0xfc, !PT ;  /* 0x000080004e4e1812 */ /* 0x000fe200078efcff */
[----:B------:R-:W-:Y:S01]  /*32c0*/  VIADD R11, R0, 0x1 ;  /* 0x00000001000b7836 */ /* 0x000fe20000000000 */
[----:B------:R-:W-:Y:S02]  /*32d0*/  ISETP.NE.AND P1, PT, R30, UR6, PT ;  /* 0x000000061e007c0c */ /* 0x000fe4000bf25270 */
[----:B-1----:R-:W-:Y:S02]  /*32e0*/  @P5 SEL R13, RZ, 0x1, P0 ;  /* 0x00000001ff0d5807 */ /* 0x002fe40000000000 */
[----:B------:R-:W-:Y:S01]  /*32f0*/  LOP3.LUT R79, R79, 0xffffffef, RZ, 0xc0, !PT ;  /* 0xffffffef4f4f7812 */ /* 0x000fe200078ec0ff */
[----:B------:R-:W-:Y:S01]  /*3300*/  @P0 VIADD R15, R12, 0x1 ;  /* 0x000000010c0f0836 */ /* 0x000fe20000000000 */
[----:B------:R-:W-:Y:S02]  /*3310*/  @!P3 SEL R14, R58, 0x1, !P1 ;  /* 0x000000013a0eb807 */ /* 0x000fe40004800000 */
[----:B------:R-:W-:Y:S01]  /*3320*/  SEL R71, RZ, 0x1, P5 ;  /* 0x00000001ff477807 */ /* 0x000fe20002800000 */
[----:B------:R-:W-:Y:S01]  /*3330*/  @P2 IMAD.MOV R15, RZ, RZ, R12 ;  /* 0x000000ffff0f2224 */ /* 0x000fe200078e020c */
[----:B------:R-:W-:-:S02]  /*3340*/  ISETP.NE.AND P2, PT, R2, UR6, PT ;  /* 0x0000000602007c0c */ /* 0x000fc4000bf45270 */
[----:B------:R-:W-:Y:S01]  /*3350*/  P2R R27, PR, RZ, 0x1 ;  /* 0x00000001ff1b7803 */ /* 0x000fe20000000000 */
[----:B------:R-:W-:Y:S01]  /*3360*/  @P0 IMAD.MOV.U32 R12, RZ, RZ, R15 ;  /* 0x000000ffff0c0224 */ /* 0x000fe200078e000f */
[----:B------:R-:W-:Y:S02]  /*3370*/  @!P5 SEL R13, R58, 0x1, !P2 ;  /* 0x000000013a0dd807 */ /* 0x000fe40005000000 */
[----:B------:R-:W-:Y:S02]  /*3380*/  ISETP.EQ.AND P2, PT, R2, RZ, P2 ;  /* 0x000000ff0200720c */ /* 0x000fe40001742270 */
[----:B------:R-:W-:Y:S02]  /*3390*/  @P1 LOP3.LUT R79, R79, 0x10, RZ, 0xfc, !PT ;  /* 0x000000104f4f1812 */ /* 0x000fe400078efcff */
[----:B------:R-:W-:Y:S01]  /*33a0*/  ISETP.NE.AND P1, PT, R10, RZ, PT ;  /* 0x000000ff0a00720c */ /* 0x000fe20003f25270 */
[----:B------:R-:W-:Y:S01]  /*33b0*/  VIADD R10, R14, 0x1 ;  /* 0x000000010e0a7836 */ /* 0x000fe20000000000 */
[----:B------:R-:W-:Y:S01]  /*33c0*/  LOP3.LUT R79, R79, 0xffffffbf, RZ, 0xc0, !PT ;  /* 0xffffffbf4f4f7812 */ /* 0x000fe200078ec0ff */
[----:B------:R-:W-:Y:S01]  /*33d0*/  @P0 IMAD.MOV R10, RZ, RZ, R14 ;  /* 0x000000ffff0a0224 */ /* 0x000fe200078e020e */
[----:B------:R-:W-:-:S02]  /*33e0*/  IADD3 R12, PT, PT, R73, R12, R68 ;  /* 0x0000000c490c7210 */ /* 0x000fc40007ffe044 */
[----:B------:R-:W-:Y:S01]  /*33f0*/  LOP3.LUT R80, R80, 0xfffffffb, RZ, 0xc0, !PT ;  /* 0xfffffffb50507812 */ /* 0x000fe200078ec0ff */
[----:B------:R-:W-:Y:S01]  /*3400*/  IMAD.IADD R10, R71, 0x1, R10 ;  /* 0x00000001470a7824 */ /* 0x000fe200078e020a */
[----:B------:R-:W-:Y:S01]  /*3410*/  LOP3.LUT R78, R78, 0xffbfffff, RZ, 0xc0, !PT ;  /* 0xffbfffff4e4e7812 */ /* 0x000fe200078ec0ff */
[----:B------:R-:W-:Y:S01]  /*3420*/  @!P2 IMAD.MOV R11, RZ, RZ, R0 ;  /* 0x000000ffff0ba224 */ /* 0x000fe200078e0200 */
[----:B------:R-:W-:Y:S02]  /*3430*/  @P2 LOP3.LUT R79, R79, 0x40, RZ, 0xfc, !PT ;  /* 0x000000404f4f2812 */ /* 0x000fe400078efcff */
[----:B------:R-:W-:Y:S02]  /*3440*/  @P0 SEL R0, RZ, 0x1, P3 ;  /* 0x00000001ff000807 */ /* 0x000fe40001800000 */
[C---:B------:R-:W-:Y:S01]  /*3450*/  IADD3 R11, PT, PT, R10.reuse, R11, R68 ;  /* 0x0000000b0a0b7210 */ /* 0x040fe20007ffe044 */
[----:B------:R-:W-:Y:S01]  /*3460*/  IMAD R10, R10, R10, RZ ;  /* 0x0000000a0a0a7224 */ /* 0x000fe200078e02ff */
[----:B------:R-:W-:-:S02]  /*3470*/  ISETP.NE.AND P3, PT, R6, UR6, PT ;  /* 0x0000000606007c0c */ /* 0x000fc4000bf65270 */
[----:B------:R-:W-:Y:S02]  /*3480*/  ISETP.NE.AND P2, PT, R11, 0x4, PT ;  /* 0x000000040b00780c */ /* 0x000fe40003f45270 */
[----:B------:R-:W-:Y:S02]  /*3490*/  LOP3.LUT R79, R79, 0xffffffdf, RZ, 0xc0, !PT ;  /* 0xffffffdf4f4f7812 */ /* 0x000fe400078ec0ff */
[----:B------:R-:W-:Y:S02]  /*34a0*/  SEL R14, R10, RZ, !P2 ;  /* 0x000000ff0a0e7207 */ /* 0x000fe40005000000 */
[----:B------:R-:W-:Y:S02]  /*34b0*/  ISETP.NE.AND P2, PT, R31, UR6, PT ;  /* 0x000000061f007c0c */ /* 0x000fe4000bf45270 */
[----:B------:R-:W-:Y:S02]  /*34c0*/  SEL R10, RZ, 0x1, P3 ;  /* 0x00000001ff0a7807 */ /* 0x000fe40001800000 */
[----:B------:R-:W-:-:S02]  /*34d0*/  @!P0 SEL R0, R58, 0x1, !P2 ;  /* 0x000000013a008807 */ /* 0x000fc40005000000 */
[----:B------:R-:W-:Y:S02]  /*34e0*/  ISETP.NE.AND P0, PT, R2, RZ, PT ;  /* 0x000000ff0200720c */ /* 0x000fe40003f05270 */
[----:B------:R-:W-:Y:S02]  /*34f0*/  IADD3 R11, PT, PT, R10, R0, R71 ;  /* 0x000000000a0b7210 */ /* 0x000fe40007ffe047 */
[----:B------:R-:W-:-:S03]  /*3500*/  @P5 LOP3.LUT R78, R78, 0x400000, RZ, 0xfc, !PT ;  /* 0x004000004e4e5812 */ /* 0x000fc600078efcff */
[----:B------:R-:W-:Y:S01]  /*3510*/  IMAD.IADD R12, R12, 0x1, R11 ;  /* 0x000000010c0c7824 */ /* 0x000fe200078e020b */
[----:B------:R-:W-:Y:S02]  /*3520*/  @P2 LOP3.LUT R79, R79, 0x20, RZ, 0xfc, !PT ;  /* 0x000000204f4f2812 */ /* 0x000fe400078efcff */
[----:B------:R-:W-:Y:S02]  /*3530*/  LOP3.LUT R78, R78, 0xfffbffff, RZ, 0xc0, !PT ;  /* 0xfffbffff4e4e7812 */ /* 0x000fe400078ec0ff */
[----:B------:R-:W-:Y:S02]  /*3540*/  ISETP.NE.AND P2, PT, R12, 0x4, PT ;  /* 0x000000040c00780c */ /* 0x000fe40003f45270 */
[----:B------:R-:W-:Y:S02]  /*3550*/  @P0 LOP3.LUT R80, R80, 0x4, RZ, 0xfc, !PT ;  /* 0x0000000450500812 */ /* 0x000fe400078efcff */
[----:B------:R-:W-:Y:S02]  /*3560*/  LOP3.LUT R79, R79, 0xfffffffd, RZ, 0xc0, !PT ;  /* 0xfffffffd4f4f7812 */ /* 0x000fe400078ec0ff */
[----:B------:R-:W-:-:S02]  /*3570*/  LOP3.LUT R80, R80, 0xfffffffd, RZ, 0xc0, !PT ;  /* 0xfffffffd50507812 */ /* 0x000fc400078ec0ff */
[----:B------:R-:W-:-:S04]  /*3580*/  @P3 LOP3.LUT R78, R78, 0x40000, RZ, 0xfc, !PT ;  /* 0x000400004e4e3812 */ /* 0x000fc800078efcff */
[----:B------:R-:W-:Y:S01]  /*3590*/  LOP3.LUT R78, R78, 0x7fffffff, RZ, 0xc0, !PT ;  /* 0x7fffffff4e4e7812 */ /* 0x000fe200078ec0ff */
[----:B------:R-:W-:Y:S01]  /*35a0*/  @!P2 IMAD R14, R11, R11, R14 ;  /* 0x0000000b0b0ea224 */ /* 0x000fe200078e020e */
[----:B------:R-:W-:Y:S02]  /*35b0*/  ISETP.NE.AND P2, PT, R2, UR6, !P0 ;  /* 0x0000000602007c0c */ /* 0x000fe4000c745270 */
[C---:B------:R-:W-:Y:S02]  /*35c0*/  ISETP.NE.AND P0, PT, R3.reuse, RZ, PT ;  /* 0x000000ff0300720c */ /* 0x040fe40003f05270 */
[----:B------:R-:W-:Y:S02]  /*35d0*/  SEL R0, RZ, 0x1, !P2 ;  /* 0x00000001ff007807 */ /* 0x000fe40005000000 */
[----:B------:R-:W-:-:S03]  /*35e0*/  ISETP.NE.AND P2, PT, R3, UR6, !P0 ;  /* 0x0000000603007c0c */ /* 0x000fc6000c745270 */
[----:B------:R-:W-:Y:S01]  /*35f0*/  @P5 VIADD R12, R0, 0x1 ;  /* 0x00000001000c5836 */ /* 0x000fe20000000000 */
[----:B------:R-:W-:Y:S02]  /*3600*/  SEL R15, RZ, 0x1, !P2 ;  /* 0x00000001ff0f7807 */ /* 0x000fe40005000000 */
[----:B------:R-:W-:-:S03]  /*3610*/  ISETP.NE.AND P2, PT, R7, UR6, PT ;  /* 0x0000000607007c0c */ /* 0x000fc6000bf45270 */
[----:B------:R-:W-:Y:S02]  /*3620*/  @P0 LOP3.LUT R80, R80, 0x2, RZ, 0xfc, !PT ;  /* 0x0000000250500812 */ /* 0x000fe400078efcff */
[C---:B------:R-:W-:Y:S02]  /*3630*/  ISETP.EQ.AND P2, PT, R7.reuse, RZ, P2 ;  /* 0x000000ff0700720c */ /* 0x040fe40001742270 */
[----:B------:R-:W-:Y:S02]  /*3640*/  ISETP.NE.AND P0, PT, R7, UR6, PT ;  /* 0x0000000607007c0c */ /* 0x000fe4000bf05270 */
[----:B------:R-:W-:Y:S02]  /*3650*/  SEL R26, RZ, 0x1, !P2 ;  /* 0x00000001ff1a7807 */ /* 0x000fe40005000000 */
[----:B------:R-:W-:Y:S02]  /*3660*/  ISETP.NE.AND P2, PT, R3, RZ, P5 ;  /* 0x000000ff0300720c */ /* 0x000fe40002f45270 */
[----:B------:R-:W-:-:S02]  /*3670*/  SEL R11, RZ, 0x1, P0 ;  /* 0x00000001ff0b7807 */ /* 0x000fc40000000000 */
[----:B------:R-:W-:Y:S02]  /*3680*/  LOP3.LUT R80, R80, 0xffffffdf, RZ, 0xc0, !PT ;  /* 0xffffffdf50507812 */ /* 0x000fe400078ec0ff */
[----:B------:R-:W-:Y:S01]  /*3690*/  IADD3 R13, PT, PT, R11, R13, R10 ;  /* 0x0000000d0b0d7210 */ /* 0x000fe20007ffe00a */
[----:B------:R-:W-:Y:S02]  /*36a0*/  @P3 VIADD R10, R15, 0x1 ;  /* 0x000000010f0a3836 */ /* 0x000fe40000000000 */
[----:B------:R-:W-:Y:S02]  /*36b0*/  @P0 LOP3.LUT R79, R79, 0x2, RZ, 0xfc, !PT ;  /* 0x000000024f4f0812 */ /* 0x000fe400078efcff */
[----:B------:R-:W-:Y:S02]  /*36c0*/  ISETP.NE.AND P0, PT, R5, RZ, PT ;  /* 0x000000ff0500720c */ /* 0x000fe40003f05270 */
[----:B------:R-:W-:-:S04]  /*36d0*/  @P2 IMAD.MOV R12, RZ, RZ, R0 ;  /* 0x000000ffff0c2224 */ /* 0x000fc800078e0200 */
[----:B------:R-:W-:-:S05]  /*36e0*/  @P5 IMAD.MOV.U32 R0, RZ, RZ, R12 ;  /* 0x000000ffff005224 */ /* 0x000fca00078e000c */
[----:B------:R-:W-:Y:S02]  /*36f0*/  IADD3 R0, PT, PT, R26, R0, R73 ;  /* 0x000000001a007210 */ /* 0x000fe40007ffe049 */
[----:B------:R-:W-:-:S03]  /*3700*/  @P0 LOP3.LUT R80, R80, 0x20, RZ, 0xfc, !PT ;  /* 0x0000002050500812 */ /* 0x000fc600078efcff */
[----:B------:R-:W-:-:S05]  /*3710*/  IMAD.IADD R0, R0, 0x1, R13 ;  /* 0x0000000100007824 */ /* 0x000fca00078e020d */
[----:B------:R-:W-:Y:S01]  /*3720*/  ISETP.NE.AND P2, PT, R0, 0x4, PT ;  /* 0x000000040000780c */ /* 0x000fe20003f45270 */
[----:B------:R-:W-:Y:S01]  /*3730*/  @P3 IMAD.MOV.U32 R0, RZ, RZ, R71 ;  /* 0x000000ffff003224 */ /* 0x000fe200078e0047 */
[----:B------:R-:W-:-:S05]  /*3740*/  @!P3 SEL R0, R58, 0x1, !P1 ;  /* 0x000000013a00b807 */ /* 0x000fca0004800000 */
[----:B------:R-:W-:-:S06]  /*3750*/  IMAD.IADD R11, R11, 0x1, R0 ;  /* 0x000000010b0b7824 */ /* 0x000fcc00078e0200 */
[----:B------:R-:W-:Y:S01]  /*3760*/  @!P2 IMAD R14, R13, R13, R14 ;  /* 0x0000000d0d0ea224 */ /* 0x000fe200078e020e */
[----:B------:R-:W-:Y:S01]  /*3770*/  ISETP.NE.AND P2, PT, R5, UR6, !P0 ;  /* 0x0000000605007c0c */ /* 0x000fe2000c745270 */
[----:B------:R-:W-:Y:S01]  /*3780*/  VIADD R13, R11, 0x1 ;  /* 0x000000010b0d7836 */ /* 0x000fe20000000000 */
[----:B------:R-:W-:Y:S01]  /*3790*/  ISETP.NE.AND P0, PT, R4, UR6, PT ;  /* 0x0000000604007c0c */ /* 0x000fe2000bf05270 */
[----:B------:R-:W-:Y:S01]  /*37a0*/  IMAD.MOV.U32 R16, RZ, RZ, R14 ;  /* 0x000000ffff107224 */ /* 0x000fe200078e000e */
[----:B------:R-:W-:Y:S02]  /*37b0*/  SEL R17, RZ, 0x1, !P2 ;  /* 0x00000001ff117807 */ /* 0x000fe40005000000 */
[----:B------:R-:W-:-:S09]  /*37c0*/  ISETP.NE.AND P2, PT, R6, RZ, P3 ;  /* 0x000000ff0600720c */ /* 0x000fd20001f45270 */
[----:B------:R-:W-:Y:S01]  /*37d0*/  @P0 IMAD.MOV R13, RZ, RZ, R11 ;  /* 0x000000ffff0d0224 */ /* 0x000fe200078e020b */
[----:B------:R-:W-:-:S03]  /*37e0*/  @P0 LOP3.LUT R78, R78, 0x80000000, RZ, 0xfc, !PT ;  /* 0x800000004e4e0812 */ /* 0x000fc600078efcff */
[----:B------:R-:W-:-:S04]  /*37f0*/  @P2 IMAD.MOV R10, RZ, RZ, R15 ;  /* 0x000000ffff0a2224 */ /* 0x000fc800078e020f */
[----:B------:R-:W-:Y:S02]  /*3800*/  @P3 IMAD.MOV.U32 R15, RZ, RZ, R10 ;  /* 0x000000ffff0f3224 */ /* 0x000fe400078e000a */
[----:B------:R-:W2:Y:S02]  /*3810*/  LDL.64 R10, [R1+0x28] ;  /* 0x00002800010a7983 */ /* 0x000ea40000100a00 */
[----:B------:R-:W-:-:S04]  /*3820*/  IMAD.IADD R15, R26, 0x1, R15 ;  /* 0x000000011a0f7824 */ /* 0x000fc800078e020f */
[----:B------:R-:W-:Y:S02]  /*3830*/  VIADD R0, R15, 0x1 ;  /* 0x000000010f007836 */ /* 0x000fe40000000000 */
[----:B------:R-:W-:-:S04]  /*3840*/  @!P4 IMAD.MOV R0, RZ, RZ, R15 ;  /* 0x000000ffff00c224 */ /* 0x000fc800078e020f */
[----:B------:R-:W-:-:S05]  /*3850*/  IMAD.IADD R0, R0, 0x1, R13 ;  /* 0x0000000100007824 */ /* 0x000fca00078e020d */
[----:B------:R-:W-:Y:S02]  /*3860*/  ISETP.NE.AND P1, PT, R0, 0x4, PT ;  /* 0x000000040000780c */ /* 0x000fe40003f25270 */
[----:B------:R-:W-:Y:S02]  /*3870*/  ISETP.NE.AND P0, PT, R32, RZ, PT ;  /* 0x000000ff2000720c */ /* 0x000fe40003f05270 */
[----:B------:R-:W-:-:S09]  /*3880*/  LOP3.LUT R79, R79, 0xffefffff, RZ, 0xc0, !PT ;  /* 0xffefffff4f4f7812 */ /* 0x000fd200078ec0ff */
[----:B------:R-:W-:Y:S01]  /*3890*/  @!P1 IMAD R16, R13, R13, R16 ;  /* 0x0000000d0d109224 */ /* 0x000fe200078e0210 */
[----:B------:R-:W-:-:S04]  /*38a0*/  ISETP.NE.AND P1, PT, R32, UR6, !P0 ;  /* 0x0000000620007c0c */ /* 0x000fc8000c725270 */
[----:B------:R-:W-:Y:S02]  /*38b0*/  SEL R14, RZ, 0x1, !P1 ;  /* 0x00000001ff0e7807 */ /* 0x000fe40004800000 */
[----:B------:R-:W-:Y:S02]  /*38c0*/  @P0 LOP3.LUT R79, R79, 0x100000, RZ, 0xfc, !PT ;  /* 0x001000004f4f0812 */ /* 0x000fe400078efcff */
[----:B------:R-:W-:Y:S02]  /*38d0*/  ISETP.NE.AND P0, PT, R5, UR6, PT ;  /* 0x0000000605007c0c */ /* 0x000fe4000bf05270 */
[----:B------:R-:W-:-:S11]  /*38e0*/  LOP3.LUT R78, R78, 0xffffdfff, RZ, 0xc0, !PT ;  /* 0xffffdfff4e4e7812 */ /* 0x000fd600078ec0ff */
[----:B------:R-:W-:Y:S02]  /*38f0*/  @P0 LOP3.LUT R78, R78, 0x2000, RZ, 0xfc, !PT ;  /* 0x000020004e4e0812 */ /* 0x000fe400078efcff */
[----:B------:R-:W-:Y:S02]  /*3900*/  LOP3.LUT R79, R79, 0xfffffff7, RZ, 0xc0, !PT ;  /* 0xfffffff74f4f7812 */ /* 0x000fe400078ec0ff */
[----:B------:R-:W-:-:S04]  /*3910*/  ISETP.NE.AND P4, PT, R33, UR6, PT ;  /* 0x0000000621007c0c */ /* 0x000fc8000bf85270 */
[----:B------:R-:W-:Y:S02]  /*3920*/  ISETP.EQ.AND P5, PT, R33, RZ, P4 ;  /* 0x000000ff2100720c */ /* 0x000fe400027a2270 */
[----:B------:R-:W-:Y:S02]  /*3930*/  LOP3.LUT R78, R78, 0xfff7ffff, RZ, 0xc0, !PT ;  /* 0xfff7ffff4e4e7812 */ /* 0x000fe400078ec0ff */
[----:B------:R-:W-:Y:S02]  /*3940*/  LOP3.LUT R80, R80, 0xffffffef, RZ, 0xc0, !PT ;  /* 0xffffffef50507812 */ /* 0x000fe400078ec0ff */
[----:B--2---:R-:W-:-:S04]  /*3950*/  ISETP.NE.AND P3, PT, R10, UR6, PT ;  /* 0x000000060a007c0c */ /* 0x004fc8000bf65270 */
[----:B------:R-:W-:-:S04]  /*3960*/  ISETP.EQ.AND P1, PT, R10, RZ, P3 ;  /* 0x000000ff0a00720c */ /* 0x000fc80001f22270 */
[----:B------:R-:W-:Y:S02]  /*3970*/  SEL R21, RZ, 0x1, !P1 ;  /* 0x00000001ff157807 */ /* 0x000fe40004800000 */
[----:B------:R-:W-:-:S04]  /*3980*/  ISETP.NE.AND P1, PT, R32, UR6, PT ;  /* 0x0000000620007c0c */ /* 0x000fc8000bf25270 */
[----:B------:R-:W-:-:S09]  /*3990*/  ISETP.NE.AND P2, PT, R32, RZ, P1 ;  /* 0x000000ff2000720c */ /* 0x000fd20000f45270 */
[----:B------:R-:W-:Y:S02]  /*39a0*/  @P1 SEL R12, RZ, 0x1, P0 ;  /* 0x00000001ff0c1807 */ /* 0x000fe40000000000 */
[----:B------:R-:W-:Y:S01]  /*39b0*/  ISETP.NE.AND P0, PT, R5, UR6, PT ;  /* 0x0000000605007c0c */ /* 0x000fe2000bf05270 */
[----:B------:R-:W-:Y:S02]  /*39c0*/  @P1 VIADD R0, R17, 0x1 ;  /* 0x0000000111001836 */ /* 0x000fe40000000000 */
[----:B------:R-:W-:Y:S01]  /*39d0*/  @P2 IMAD.MOV R0, RZ, RZ, R17 ;  /* 0x000000ffff002224 */ /* 0x000fe200078e0211 */
[----:B------:R-:W-:Y:S02]  /*39e0*/  ISETP.NE.AND P2, PT, R33, UR6, PT ;  /* 0x0000000621007c0c */ /* 0x000fe4000bf45270 */
[----:B------:R-:W-:-:S07]  /*39f0*/  @!P1 SEL R12, R58, 0x1, !P0 ;  /* 0x000000013a0c9807 */ /* 0x000fce0004000000 */
[----:B------:R-:W-:Y:S02]  /*3a00*/  @P0 LOP3.LUT R79, R79, 0x8, RZ, 0xfc, !PT ;  /* 0x000000084f4f0812 */ /* 0x000fe400078efcff */
[----:B------:R-:W-:Y:S01]  /*3a10*/  ISETP.NE.AND P0, PT, R10, UR6, PT ;  /* 0x000000060a007c0c */ /* 0x000fe2000bf05270 */
[----:B------:R-:W-:Y:S02]  /*3a20*/  VIADD R18, R12, 0x1 ;  /* 0x000000010c127836 */ /* 0x000fe40000000000 */
[----:B------:R-:W-:Y:S01]  /*3a30*/  @P1 IMAD.MOV.U32 R17, RZ, RZ, R0 ;  /* 0x000000ffff111224 */ /* 0x000fe200078e0000 */
[----:B------:R-:W-:Y:S01]  /*3a40*/  SEL R65, RZ, 0x1, P0 ;  /* 0x00000001ff417807 */ /* 0x000fe20000000000 */
[----:B------:R-:W-:Y:S02]  /*3a50*/  @P2 IMAD.MOV R18, RZ, RZ, R12 ;  /* 0x000000ffff122224 */ /* 0x000fe400078e020c */
[----:B------:R-:W-:Y:S02]  /*3a60*/  VIADD R0, R17, 0x1 ;  /* 0x0000000111007836 */ /* 0x000fe40000000000 */
[----:B------:R-:W-:-:S02]  /*3a70*/  @!P5 IMAD.MOV R0, RZ, RZ, R17 ;  /* 0x000000ffff00d224 */ /* 0x000fc400078e0211 */
[----:B------:R-:W-:Y:S02]  /*3a80*/  IMAD.IADD R13, R65, 0x1, R18 ;  /* 0x00000001410d7824 */ /* 0x000fe400078e0212 */
[----:B------:R-:W-:-:S03]  /*3a90*/  @P0 LOP3.LUT R78, R78, 0x80000, RZ, 0xfc, !PT ;  /* 0x000800004e4e0812 */ /* 0x000fc600078efcff */
[----:B------:R-:W-:Y:S02]  /*3aa0*/  IADD3 R0, PT, PT, R13, R0, R21 ;  /* 0x000000000d007210 */ /* 0x000fe40007ffe015 */
[----:B------:R-:W-:-:S04]  /*3ab0*/  LOP3.LUT R78, R78, 0xfdffffff, RZ, 0xc0, !PT ;  /* 0xfdffffff4e4e7812 */ /* 0x000fc800078ec0ff */
[----:B------:R-:W-:Y:S02]  /*3ac0*/  @P5 LOP3.LUT R78, R78, 0x2000000, RZ, 0xfc, !PT ;  /* 0x020000004e4e5812 */ /* 0x000fe400078efcff */
[----:B------:R-:W-:-:S13]  /*3ad0*/  ISETP.NE.AND P5, PT, R0, 0x4, PT ;  /* 0x000000040000780c */ /* 0x000fda0003fa5270 */
[----:B------:R-:W-:Y:S01]  /*3ae0*/  @!P5 IMAD R16, R13, R13, R16 ;  /* 0x0000000d0d10d224 */ /* 0x000fe200078e0210 */
[----:B------:R-:W-:-:S13]  /*3af0*/  ISETP.NE.AND P5, PT, R33, RZ, PT ;  /* 0x000000ff2100720c */ /* 0x000fda0003fa5270 */
[----:B------:R-:W-:Y:S02]  /*3b00*/  @P5 LOP3.LUT R80, R80, 0x10, RZ, 0xfc, !PT ;  /* 0x0000001050505812 */ /* 0x000fe400078efcff */
[----:B------:R-:W-:-:S04]  /*3b10*/  ISETP.NE.AND P5, PT, R33, UR6, !P5 ;  /* 0x0000000621007c0c */ /* 0x000fc8000efa5270 */
[----:B------:R-:W-:Y:S02]  /*3b20*/  SEL R15, RZ, 0x1, !P5 ;  /* 0x00000001ff0f7807 */ /* 0x000fe40006800000 */
[----:B------:R-:W-:-:S04]  /*3b30*/  ISETP.NE.AND P5, PT, R11, UR6, PT ;  /* 0x000000060b007c0c */ /* 0x000fc8000bfa5270 */
[----:B------:R-:W-:-:S04]  /*3b40*/  ISETP.EQ.AND P5, PT, R11, RZ, P5 ;  /* 0x000000ff0b00720c */ /* 0x000fc80002fa2270 */
[----:B------:R-:W-:Y:S02]  /*3b50*/  SEL R45, RZ, 0x1, !P5 ;  /* 0x00000001ff2d7807 */ /* 0x000fe40006800000 */
[----:B------:R-:W-:Y:S01]  /*3b60*/  ISETP.NE.AND P5, PT, R33, RZ, P2 ;  /* 0x000000ff2100720c */ /* 0x000fe200017a5270 */
[----:B------:R-:W-:Y:S01]  /*3b70*/  @P2 VIADD R13, R14, 0x1 ;  /* 0x000000010e0d2836 */ /* 0x000fe20000000000 */
[----:B------:R-:W-:Y:S02]  /*3b80*/  @P2 SEL R0, RZ, 0x1, P1 ;  /* 0x00000001ff002807 */ /* 0x000fe40000800000 */
[----:B------:R-:W-:Y:S02]  /*3b90*/  P2R R50, PR, RZ, 0x2 ;  /* 0x00000002ff327803 */ /* 0x000fe40000000000 */
[----:B------:R-:W-:-:S07]  /*3ba0*/  ISETP.NE.AND P1, PT, R11, UR6, PT ;  /* 0x000000060b007c0c */ /* 0x000fce000bf25270 */
[----:B------:R-:W-:Y:S01]  /*3bb0*/  @P5 IMAD.MOV R13, RZ, RZ, R14 ;  /* 0x000000ffff0d5224 */ /* 0x000fe200078e020e */
[----:B------:R-:W-:Y:S02]  /*3bc0*/  ISETP.NE.AND P5, PT, R32, UR6, PT ;  /* 0x0000000620007c0c */ /* 0x000fe4000bfa5270 */
[----:B------:R-:W-:Y:S01]  /*3bd0*/  SEL R12, RZ, 0x1, P1 ;  /* 0x00000001ff0c7807 */ /* 0x000fe20000800000 */
[----:B------:R-:W-:Y:S01]  /*3be0*/  @P2 IMAD.MOV.U32 R14, RZ, RZ, R13 ;  /* 0x000000ffff0e2224 */ /* 0x000fe200078e000d */
[----:B------:R-:W-:-:S04]  /*3bf0*/  @!P2 SEL R0, R58, 0x1, !P5 ;  /* 0x000000013a00a807 */ /* 0x000fc80006800000 */
[----:B------:R-:W-:Y:S02]  /*3c00*/  IADD3 R13, PT, PT, R12, R0, R65 ;  /* 0x000000000c0d7210 */ /* 0x000fe40007ffe041 */
[----:B------:R-:W-:-:S05]  /*3c10*/  IADD3 R14, PT, PT, R45, R14, R21 ;  /* 0x0000000e2d0e7210 */ /* 0x000fca0007ffe015 */
[----:B------:R-:W-:-:S05]  /*3c20*/  IMAD.IADD R14, R14, 0x1, R13 ;  /* 0x000000010e0e7824 */ /* 0x000fca00078e020d */
[----:B------:R-:W-:-:S13]  /*3c30*/  ISETP.NE.AND P5, PT, R14, 0x4, PT ;  /* 0x000000040e00780c */ /* 0x000fda0003fa5270 */
[----:B------:R-:W-:Y:S01]  /*3c40*/  @!P5 IMAD R16, R13, R13, R16 ;  /* 0x0000000d0d10d224 */ /* 0x000fe200078e0210 */
[----:B------:R-:W-:Y:S02]  /*3c50*/  ISETP.NE.AND P5, PT, R10, RZ, PT ;  /* 0x000000ff0a00720c */ /* 0x000fe40003fa5270 */
[----:B------:R-:W-:Y:S02]  /*3c60*/  @P0 SEL R13, RZ, 0x1, P2 ;  /* 0x00000001ff0d0807 */ /* 0x000fe40001000000 */
[----:B------:R-:W-:Y:S02]  /*3c70*/  @!P0 SEL R13, R58, 0x1, !P4 ;  /* 0x000000013a0d8807 */ /* 0x000fe40006000000 */
[----:B------:R-:W-:-:S04]  /*3c80*/  ISETP.NE.AND P4, PT, R10, UR6, !P5 ;  /* 0x000000060a007c0c */ /* 0x000fc8000ef85270 */
[----:B------:R-:W-:Y:S02]  /*3c90*/  SEL R17, RZ, 0x1, !P4 ;  /* 0x00000001ff117807 */ /* 0x000fe40006000000 */
[----:B------:R-:W-:-:S04]  /*3ca0*/  ISETP.NE.AND P4, PT, R8, UR6, PT ;  /* 0x0000000608007c0c */ /* 0x000fc8000bf85270 */
[----:B------:R-:W-:-:S04]  /*3cb0*/  ISETP.EQ.AND P4, PT, R8, RZ, P4 ;  /* 0x000000ff0800720c */ /* 0x000fc80002782270 */
[----:B------:R-:W-:Y:S02]  /*3cc0*/  SEL R28, RZ, 0x1, !P4 ;  /* 0x00000001ff1c7807 */ /* 0x000fe40006000000 */
[----:B------:R-:W-:Y:S01]  /*3cd0*/  ISETP.NE.AND P4, PT, R10, RZ, P0 ;  /* 0x000000ff0a00720c */ /* 0x000fe20000785270 */
[----:B------:R-:W-:Y:S01]  /*3ce0*/  @P0 VIADD R0, R15, 0x1 ;  /* 0x000000010f000836 */ /* 0x000fe20000000000 */
[----:B------:R-:W-:Y:S02]  /*3cf0*/  P2R R51, PR, RZ, 0x4 ;  /* 0x00000004ff337803 */ /* 0x000fe40000000000 */
[----:B------:R-:W-:-:S04]  /*3d00*/  ISETP.NE.AND P2, PT, R8, UR6, PT ;  /* 0x0000000608007c0c */ /* 0x000fc8000bf45270 */
[----:B------:R-:W-:-:S05]  /*3d10*/  SEL R14, RZ, 0x1, P2 ;  /* 0x00000001ff0e7807 */ /* 0x000fca0001000000 */
[----:B------:R-:W-:-:S04]  /*3d20*/  @P4 IMAD.MOV R0, RZ, RZ, R15 ;  /* 0x000000ffff004224 */ /* 0x000fc800078e020f */
[----:B------:R-:W-:Y:S01]  /*3d30*/  @P0 IMAD.MOV.U32 R15, RZ, RZ, R0 ;  /* 0x000000ffff0f0224 */ /* 0x000fe200078e0000 */
[----:B------:R-:W-:-:S04]  /*3d40*/  IADD3 R13, PT, PT, R14, R13, R12 ;  /* 0x0000000d0e0d7210 */ /* 0x000fc80007ffe00c */
[----:B------:R-:W-:-:S05]  /*3d50*/  IADD3 R15, PT, PT, R28, R15, R45 ;  /* 0x0000000f1c0f7210 */ /* 0x000fca0007ffe02d */
[----:B------:R-:W-:-:S05]  /*3d60*/  IMAD.IADD R15, R15, 0x1, R13 ;  /* 0x000000010f0f7824 */ /* 0x000fca00078e020d */
[----:B------:R-:W-:Y:S02]  /*3d70*/  ISETP.NE.AND P4, PT, R15, 0x4, PT ;  /* 0x000000040f00780c */ /* 0x000fe40003f85270 */
[----:B------:R-:W-:-:S04]  /*3d80*/  LOP3.LUT R79, R79, 0xbfffffff, RZ, 0xc0, !PT ;  /* 0xbfffffff4f4f7812 */ /* 0x000fc800078ec0ff */
[----:B------:R-:W-:Y:S02]  /*3d90*/  @P5 LOP3.LUT R79, R79, 0x40000000, RZ, 0xfc, !PT ;  /* 0x400000004f4f5812 */ /* 0x000fe400078efcff */
[----:B------:R-:W-:-:S05]  /*3da0*/  ISETP.NE.AND P5, PT, R34, UR6, PT ;  /* 0x0000000622007c0c */ /* 0x000fca000bfa5270 */
[----:B------:R-:W-:Y:S01]  /*3db0*/  @!P4 IMAD R16, R13, R13, R16 ;  /* 0x0000000d0d10c224 */ /* 0x000fe200078e0210 */
[----:B------:R-:W-:Y:S02]  /*3dc0*/  ISETP.NE.AND P4, PT, R34, RZ, P5 ;  /* 0x000000ff2200720c */ /* 0x000fe40002f85270 */
[----:B------:R-:W-:-:S05]  /*3dd0*/  LOP3.LUT R78, R78, 0xffffffef, RZ, 0xc0, !PT ;  /* 0xffffffef4e4e7812 */ /* 0x000fca00078ec0ff */
[----:B------:R-:W-:Y:S01]  /*3de0*/  @P5 IMAD.MOV.U32 R22, RZ, RZ, 0x2 ;  /* 0x00000002ff165424 */ /* 0x000fe200078e00ff */
[----:B------:R-:W-:-:S05]  /*3df0*/  @P1 LOP3.LUT R78, R78, 0x10, RZ, 0xfc, !PT ;  /* 0x000000104e4e1812 */ /* 0x000fca00078efcff */
[----:B------:R-:W-:Y:S01]  /*3e00*/  @P4 IMAD.MOV R22, RZ, RZ, 0x1 ;  /* 0x00000001ff164424 */ /* 0x000fe200078e02ff */
[----:B------:R-:W-:-:S04]  /*3e10*/  ISETP.NE.AND P4, PT, R9, UR6, PT ;  /* 0x0000000609007c0c */ /* 0x000fc8000bf85270 */
[----:B------:R-:W-:Y:S02]  /*3e20*/  ISETP.EQ.AND P0, PT, R9, RZ, P4 ;  /* 0x000000ff0900720c */ /* 0x000fe40002702270 */
[----:B------:R-:W-:Y:S02]  /*3e30*/  LOP3.LUT R78, R78, 0xfffdffff, RZ, 0xc0, !PT ;  /* 0xfffdffff4e4e7812 */ /* 0x000fe400078ec0ff */
[----:B------:R-:W-:Y:S02]  /*3e40*/  PLOP3.LUT P4, PT, PT, PT, PT, 0x80, 0x8 ;  /* 0x000000000008781c */ /* 0x000fe40003f8f070 */
[----:B------:R-:W-:Y:S02]  /*3e50*/  @P5 PLOP3.LUT P4, PT, P0, PT, PT, 0x80, 0x8 ;  /* 0x000000000008581c */ /* 0x000fe4000078f070 */
[----:B------:R-:W-:Y:S02]  /*3e60*/  @P2 LOP3.LUT R78, R78, 0x20000, RZ, 0xfc, !PT ;  /* 0x000200004e4e2812 */ /* 0x000fe400078efcff */
[----:B------:R-:W-:-:S04]  /*3e70*/  ISETP.NE.AND P2, PT, R34, RZ, PT ;  /* 0x000000ff2200720c */ /* 0x000fc80003f45270 */
[----:B------:R-:W-:-:S05]  /*3e80*/  @P5 SEL R0, RZ, 0x1, P2 ;  /* 0x00000001ff005807 */ /* 0x000fca0001000000 */
[----:B------:R-:W-:Y:S01]  /*3e90*/  @!P4 IMAD.MOV R22, RZ, RZ, R0 ;  /* 0x000000ffff16c224 */ /* 0x000fe200078e0200 */
[----:B------:R-:W-:Y:S01]  /*3ea0*/  ISETP.NE.AND P4, PT, R11, RZ, P1 ;  /* 0x000000ff0b00720c */ /* 0x000fe20000f85270 */
[----:B------:R-:W-:Y:S02]  /*3eb0*/  @P1 VIADD R0, R17, 0x1 ;  /* 0x0000000111001836 */ /* 0x000fe40000000000 */
[----:B------:R-:W-:Y:S01]  /*3ec0*/  @P1 IMAD.MOV.U32 R13, RZ, RZ, R65 ;  /* 0x000000ffff0d1224 */ /* 0x000fe200078e0041 */
[----:B------:R-:W-:-:S09]  /*3ed0*/  @!P1 SEL R13, R58, 0x1, !P3 ;  /* 0x000000013a0d9807 */ /* 0x000fd20005800000 */
[----:B------:R-:W-:-:S04]  /*3ee0*/  @P4 IMAD.MOV R0, RZ, RZ, R17 ;  /* 0x000000ffff004224 */ /* 0x000fc800078e0211 */
[----:B------:R-:W-:Y:S02]  /*3ef0*/  @P1 IMAD.MOV.U32 R17, RZ, RZ, R0 ;  /* 0x000000ffff111224 */ /* 0x000fe400078e0000 */
[----:B------:R-:W-:Y:S02]  /*3f00*/  IMAD.IADD R14, R14, 0x1, R13 ;  /* 0x000000010e0e7824 */ /* 0x000fe400078e020d */
[----:B------:R-:W-:Y:S02]  /*3f10*/  IMAD.IADD R17, R28, 0x1, R17 ;  /* 0x000000011c117824 */ /* 0x000fe400078e0211 */
[----:B------:R-:W-:Y:S02]  /*3f20*/  VIADD R13, R14, 0x1 ;  /* 0x000000010e0d7836 */ /* 0x000fe40000000000 */
[----:B------:R-:W-:Y:S02]  /*3f30*/  VIADD R0, R17, 0x1 ;  /* 0x0000000111007836 */ /* 0x000fe40000000000 */
[----:B------:R-:W-:-:S02]  /*3f40*/  @P6 IMAD.MOV R13, RZ, RZ, R14 ;  /* 0x000000ffff0d6224 */ /* 0x000fc400078e020e */
[----:B------:R-:W-:-:S04]  /*3f50*/  @!P0 IMAD.MOV R0, RZ, RZ, R17 ;  /* 0x000000ffff008224 */ /* 0x000fc800078e0211 */
[----:B------:R-:W-:-:S05]  /*3f60*/  IMAD.IADD R0, R0, 0x1, R13 ;  /* 0x0000000100007824 */ /* 0x000fca00078e020d */
[----:B------:R-:W-:Y:S01]  /*3f70*/  ISETP.NE.AND P3, PT, R0, 0x4, PT ;  /* 0x000000040000780c */ /* 0x000fe20003f65270 */
[----:B------:R-:W-:-:S12]  /*3f80*/  IMAD.MOV.U32 R18, RZ, RZ, R16 ;  /* 0x000000ffff127224 */ /* 0x000fd800078e0010 */
[----:B------:R-:W-:Y:S02]  /*3f90*/  @!P3 IMAD R18, R13, R13, R18 ;  /* 0x0000000d0d12b224 */ /* 0x000fe400078e0212 */
[----:B------:R-:W2:Y:S01]  /*3fa0*/  LDL.64 R12, [R1+0x40] ;  /* 0x00004000010c7983 */ /* 0x000ea20000100a00 */
[----:B------:R-:W-:-:S04]  /*3fb0*/  LOP3.LUT R78, R78, 0xffffff7f, RZ, 0xc0, !PT ;  /* 0xffffff7f4e4e7812 */ /* 0x000fc800078ec0ff */
[----:B------:R-:W-:-:S04]  /*3fc0*/  @P5 LOP3.LUT R78, R78, 0x80, RZ, 0xfc, !PT ;  /* 0x000000804e4e5812 */ /* 0x000fc800078efcff */
[----:B------:R-:W-:Y:S02]  /*3fd0*/  LOP3.LUT R78, R78, 0xfffffffd, RZ, 0xc0, !PT ;  /* 0xfffffffd4e4e7812 */ /* 0x000fe400078ec0ff */
[----:B------:R-:W-:Y:S02]  /*3fe0*/  LOP3.LUT R79, R79, 0xfffeffff, RZ, 0xc0, !PT ;  /* 0xfffeffff4f4f7812 */ /* 0x000fe400078ec0ff */
[----:B------:R-:W-:Y:S02]  /*3ff0*/  @P0 LOP3.LUT R78, R78, 0x2, RZ, 0xfc, !PT ;  /* 0x000000024e4e0812 */ /* 0x000fe400078efcff */
[----:B------:R-:W-:Y:S02]  /*4000*/  ISETP.NE.AND P0, PT, R36, RZ, PT ;  /* 0x000000ff2400720c */ /* 0x000fe40003f05270 */
[----:B------:R-:W-:Y:S02]  /*4010*/  ISETP.NE.AND P6, PT, R37, UR6, PT ;  /* 0x0000000625007c0c */ /* 0x000fe4000bfc5270 */
[----:B------:R-:W-:-:S02]  /*4020*/  @P2 LOP3.LUT R79, R79, 0x10000, RZ, 0xfc, !PT ;  /* 0x000100004f4f2812 */ /* 0x000fc400078efcff */
[C---:B------:R-:W-:Y:S02]  /*4030*/  ISETP.NE.AND P3, PT, R36.reuse, UR6, !P0 ;  /* 0x0000000624007c0c */ /* 0x040fe4000c765270 */
[----:B------:R-:W-:Y:S02]  /*4040*/  LOP3.LUT R79, R79, 0xfffbffff, RZ, 0xc0, !PT ;  /* 0xfffbffff4f4f7812 */ /* 0x000fe400078ec0ff */
[----:B------:R-:W-:Y:S02]  /*4050*/  SEL R14, RZ, 0x1, !P3 ;  /* 0x00000001ff0e7807 */ /* 0x000fe40005800000 */
[----:B------:R-:W-:Y:S02]  /*4060*/  ISETP.NE.AND P2, PT, R36, UR6, PT ;  /* 0x0000000624007c0c */ /* 0x000fe4000bf45270 */
[----:B------:R-:W-:Y:S02]  /*4070*/  LOP3.LUT R78, R78, 0xffffefff, RZ, 0xc0, !PT ;  /* 0xffffefff4e4e7812 */ /* 0x000fe400078ec0ff */
[----:B------:R-:W-:-:S02]  /*4080*/  @P0 LOP3.LUT R79, R79, 0x40000, RZ, 0xfc, !PT ;  /* 0x000400004f4f0812 */ /* 0x000fc400078efcff */
[----:B------:R-:W-:Y:S02]  /*4090*/  ISETP.NE.AND P0, PT, R36, UR6, PT ;  /* 0x0000000624007c0c */ /* 0x000fe4000bf05270 */
[----:B------:R-:W-:-:S04]  /*40a0*/  @P6 LOP3.LUT R78, R78, 0x1000, RZ, 0xfc, !PT ;  /* 0x000010004e4e6812 */ /* 0x000fc800078efcff */
[----:B------:R-:W-:Y:S02]  /*40b0*/  LOP3.LUT R78, R78, 0xfeffffff, RZ, 0xc0, !PT ;  /* 0xfeffffff4e4e7812 */ /* 0x000fe400078ec0ff */
[----:B------:R-:W-:Y:S02]  /*40c0*/  @P6 SEL R16, RZ, 0x1, P2 ;  /* 0x00000001ff106807 */ /* 0x000fe40001000000 */
[----:B------:R-:W-:Y:S02]  /*40d0*/  @P2 LOP3.LUT R78, R78, 0x1000000, RZ, 0xfc, !PT ;  /* 0x010000004e4e2812 */ /* 0x000fe400078efcff */
[----:B------:R-:W-:Y:S02]  /*40e0*/  P2R R52, PR, RZ, 0x4 ;  /* 0x00000004ff347803 */ /* 0x000fe40000000000 */
[----:B------:R-:W-:Y:S01]  /*40f0*/  LOP3.LUT R79, R79, 0xfffffffb, RZ, 0xc0, !PT ;  /* 0xfffffffb4f4f7812 */ /* 0x000fe200078ec0ff */
[----:B------:R-:W-:Y:S01]  /*4100*/  @P6 VIADD R15, R14, 0x1 ;  /* 0x000000010e0f6836 */ /* 0x000fe20000000000 */
[----:B------:R-:W-:-:S02]  /*4110*/  @!P6 SEL R16, R58, 0x1, !P0 ;  /* 0x000000013a10e807 */ /* 0x000fc40004000000 */
[----:B------:R-:W-:-:S03]  /*4120*/  @P0 LOP3.LUT R79, R79, 0x4, RZ, 0xfc, !PT ;  /* 0x000000044f4f0812 */ /* 0x000fc600078efcff */
[----:B------:R-:W-:Y:S01]  /*4130*/  VIADD R17, R16, 0x1 ;  /* 0x0000000110117836 */ /* 0x000fe20000000000 */
[----:B------:R-:W-:Y:S02]  /*4140*/  LOP3.LUT R78, R78, 0xfffffbff, RZ, 0xc0, !PT ;  /* 0xfffffbff4e4e7812 */ /* 0x000fe400078ec0ff */
[----:B------:R-:W-:Y:S02]  /*4150*/  LOP3.LUT R79, R79, 0xffffff7f, RZ, 0xc0, !PT ;  /* 0xffffff7f4f4f7812 */ /* 0x000fe400078ec0ff */
[----:B--2---:R-:W-:-:S04]  /*4160*/  ISETP.NE.AND P4, PT, R13, UR6, PT ;  /* 0x000000060d007c0c */ /* 0x004fc8000bf85270 */
[----:B------:R-:W-:-:S04]  /*4170*/  ISETP.EQ.AND P3, PT, R13, RZ, P4 ;  /* 0x000000ff0d00720c */ /* 0x000fc80002762270 */
[----:B------:R-:W-:Y:S02]  /*4180*/  SEL R0, RZ, 0x1, !P3 ;  /* 0x00000001ff007807 */ /* 0x000fe40005800000 */
[----:B------:R-:W-:Y:S02]  /*4190*/  ISETP.NE.AND P3, PT, R37, RZ, P6 ;  /* 0x000000ff2500720c */ /* 0x000fe40003765270 */
[C---:B------:R-:W-:Y:S02]  /*41a0*/  ISETP.NE.AND P1, PT, R12.reuse, UR6, PT ;  /* 0x000000060c007c0c */ /* 0x040fe4000bf25270 */
[----:B------:R-:W-:-:S04]  /*41b0*/  ISETP.NE.AND P5, PT, R12, UR6, PT ;  /* 0x000000060c007c0c */ /* 0x000fc8000bfa5270 */
[----:B------:R-:W-:Y:S02]  /*41c0*/  ISETP.EQ.AND P2, PT, R12, RZ, P5 ;  /* 0x000000ff0c00720c */ /* 0x000fe40002f42270 */
[----:B------:R-:W-:-:S03]  /*41d0*/  ISETP.NE.AND P0, PT, R13, UR6, PT ;  /* 0x000000060d007c0c */ /* 0x000fc6000bf05270 */
[----:B------:R-:W-:Y:S01]  /*41e0*/  @P3 IMAD.MOV R15, RZ, RZ, R14 ;  /* 0x000000ffff0f3224 */ /* 0x000fe200078e020e */
[----:B------:R-:W-:Y:S01]  /*41f0*/  SEL R60, RZ, 0x1, P0 ;  /* 0x00000001ff3c7807 */ /* 0x000fe20000000000 */
[----:B------:R-:W-:Y:S02]  /*4200*/  @P1 IMAD.MOV R17, RZ, RZ, R16 ;  /* 0x000000ffff111224 */ /* 0x000fe400078e0210 */
[----:B------:R-:W-:Y:S02]  /*4210*/  @P6 IMAD.MOV.U32 R14, RZ, RZ, R15 ;  /* 0x000000ffff0e6224 */ /* 0x000fe400078e000f */
[----:B------:R-:W-:Y:S02]  /*4220*/  IMAD.IADD R17, R60, 0x1, R17 ;  /* 0x000000013c117824 */ /* 0x000fe400078e0211 */
[----:B------:R-:W-:Y:S02]  /*4230*/  VIADD R15, R14, 0x1 ;  /* 0x000000010e0f7836 */ /* 0x000fe40000000000 */
[----:B------:R-:W-:Y:S01]  /*4240*/  @!P2 IMAD.MOV R15, RZ, RZ, R14 ;  /* 0x000000ffff0fa224 */ /* 0x000fe200078e020e */
[----:B------:R-:W-:-:S04]  /*4250*/  @P1 LOP3.LUT R78, R78, 0x400, RZ, 0xfc, !PT ;  /* 0x000004004e4e1812 */ /* 0x000fc800078efcff */
[----:B------:R-:W-:Y:S02]  /*4260*/  IADD3 R15, PT, PT, R17, R15, R0 ;  /* 0x0000000f110f7210 */ /* 0x000fe40007ffe000 */
[----:B------:R-:W-:Y:S02]  /*4270*/  LOP3.LUT R78, R78, 0xfffeffff, RZ, 0xc0, !PT ;  /* 0xfffeffff4e4e7812 */ /* 0x000fe400078ec0ff */
[----:B------:R-:W-:Y:S02]  /*4280*/  ISETP.NE.AND P3, PT, R15, 0x4, PT ;  /* 0x000000040f00780c */ /* 0x000fe40003f65270 */
[----:B------:R-:W-:-:S04]  /*4290*/  @P0 LOP3.LUT R78, R78, 0x10000, RZ, 0xfc, !PT ;  /* 0x000100004e4e0812 */ /* 0x000fc800078efcff */
[----:B------:R-:W-:-:S04]  /*42a0*/  LOP3.LUT R78, R78, 0xbfffffff, RZ, 0xc0, !PT ;  /* 0xbfffffff4e4e7812 */ /* 0x000fc800078ec0ff */
[----:B------:R-:W-:Y:S02]  /*42b0*/  @P2 LOP3.LUT R78, R78, 0x40000000, RZ, 0xfc, !PT ;  /* 0x400000004e4e2812 */ /* 0x000fe400078efcff */
[----:B------:R-:W-:Y:S01]  /*42c0*/  ISETP.NE.AND P2, PT, R37, RZ, PT ;  /* 0x000000ff2500720c */ /* 0x000fe20003f45270 */
[----:B------:R-:W-:-:S03]  /*42d0*/  @!P3 IMAD R18, R17, R17, R18 ;  /* 0x000000111112b224 */ /* 0x000fc600078e0212 */
[----:B------:R-:W-:-:S04]  /*42e0*/  ISETP.NE.AND P3, PT, R37, UR6, !P2 ;  /* 0x0000000625007c0c */ /* 0x000fc8000d765270 */
[----:B------:R-:W-:Y:S02]  /*42f0*/  SEL R17, RZ, 0x1, !P3 ;  /* 0x00000001ff117807 */ /* 0x000fe40005800000 */
[----:B------:R-:W-:-:S04]  /*4300*/  ISETP.NE.AND P3, PT, R38, UR6, PT ;  /* 0x0000000626007c0c */ /* 0x000fc8000bf65270 */
[----:B------:R-:W-:-:S04]  /*4310*/  ISETP.EQ.AND P3, PT, R38, RZ, P3 ;  /* 0x000000ff2600720c */ /* 0x000fc80001f62270 */
[----:B------:R-:W-:Y:S02]  /*4320*/  SEL R25, RZ, 0x1, !P3 ;  /* 0x00000001ff197807 */ /* 0x000fe40005800000 */
[----:B------:R-:W-:Y:S01]  /*4330*/  ISETP.NE.AND P3, PT, R12, RZ, P1 ;  /* 0x000000ff0c00720c */ /* 0x000fe20000f65270 */
[----:B------:R-:W-:Y:S01]  /*4340*/  @P1 VIADD R14, R17, 0x1 ;  /* 0x00000001110e1836 */ /* 0x000fe20000000000 */
[----:B------:R-:W-:Y:S02]  /*4350*/  @P2 LOP3.LUT R79, R79, 0x80, RZ, 0xfc, !PT ;  /* 0x000000804f4f2812 */ /* 0x000fe400078efcff */
[----:B------:R-:W-:Y:S02]  /*4360*/  ISETP.NE.AND P2, PT, R37, UR6, PT ;  /* 0x0000000625007c0c */ /* 0x000fe4000bf45270 */
[----:B------:R-:W-:Y:S02]  /*4370*/  @P1 SEL R15, RZ, 0x1, P6 ;  /* 0x00000001ff0f1807 */ /* 0x000fe40003000000 */
[----:B------:R-:W-:-:S05]  /*4380*/  @!P1 SEL R15, R58, 0x1, !P2 ;  /* 0x000000013a0f9807 */ /* 0x000fca0005000000 */
[----:B------:R-:W-:Y:S01]  /*4390*/  @P3 IMAD.MOV R14, RZ, RZ, R17 ;  /* 0x000000ffff0e3224 */ /* 0x000fe200078e0211 */
[----:B------:R-:W-:-:S03]  /*43a0*/  ISETP.NE.AND P3, PT, R38, UR6, PT ;  /* 0x0000000626007c0c */ /* 0x000fc6000bf65270 */
[----:B------:R-:W-:Y:S01]  /*43b0*/  @P1 IMAD.MOV.U32 R17, RZ, RZ, R14 ;  /* 0x000000ffff111224 */ /* 0x000fe200078e000e */
[----:B------:R-:W-:-:S04]  /*43c0*/  SEL R16, RZ, 0x1, P3 ;  /* 0x00000001ff107807 */ /* 0x000fc80001800000 */
[----:B------:R-:W-:Y:S02]  /*43d0*/  IADD3 R14, PT, PT, R16, R15, R60 ;  /* 0x0000000f100e7210 */ /* 0x000fe40007ffe03c */
[----:B------:R-:W-:-:S05]  /*43e0*/  IADD3 R17, PT, PT, R25, R17, R0 ;  /* 0x0000001119117210 */ /* 0x000fca0007ffe000 */
[----:B------:R-:W-:-:S05]  /*43f0*/  IMAD.IADD R17, R17, 0x1, R14 ;  /* 0x0000000111117824 */ /* 0x000fca00078e020e */
[----:B------:R-:W-:Y:S02]  /*4400*/  ISETP.NE.AND P6, PT, R17, 0x4, PT ;  /* 0x000000041100780c */ /* 0x000fe40003fc5270 */
[----:B------:R-:W-:Y:S02]  /*4410*/  ISETP.NE.AND P2, PT, R12, RZ, PT ;  /* 0x000000ff0c00720c */ /* 0x000fe40003f45270 */
[----:B------:R-:W-:Y:S02]  /*4420*/  @P0 SEL R15, RZ, 0x1, P1 ;  /* 0x00000001ff0f0807 */ /* 0x000fe40000800000 */
[----:B------:R-:W-:Y:S02]  /*4430*/  @!P0 SEL R15, R58, 0x1, !P5 ;  /* 0x000000013a0f8807 */ /* 0x000fe40006800000 */
[----:B------:R-:W-:-:S05]  /*4440*/  ISETP.NE.AND P5, PT, R12, UR6, !P2 ;  /* 0x000000060c007c0c */ /* 0x000fca000d7a5270 */
[----:B------:R-:W-:Y:S01]  /*4450*/  @!P6 IMAD R18, R14, R14, R18 ;  /* 0x0000000e0e12e224 */ /* 0x000fe200078e0212 */
        /* <DEDUP_REMOVED lines=14> */
[----:B------:R-:W-:Y:S01]  /*4540*/  ISETP.NE.AND P5, PT, R14, 0x4, PT ;  /* 0x000000040e00780c */ /* 0x000fe20003fa5270 */
[----:B------:R-:W-:Y:S01]  /*4550*/  @P3 IMAD.MOV.U32 R14, RZ, RZ, R60 ;  /* 0x000000ffff0e3224 */ /* 0x000fe200078e003c */
[----:B------:R-:W-:Y:S02]  /*4560*/  ISETP.NE.AND P0, PT, R13, RZ, PT ;  /* 0x000000ff0d00720c */ /* 0x000fe40003f05270 */
[----:B------:R-:W-:Y:S02]  /*4570*/  @!P3 SEL R14, R58, 0x1, !P4 ;  /* 0x000000013a0eb807 */ /* 0x000fe40006000000 */
[----:B------:R-:W-:-:S07]  /*4580*/  ISETP.NE.AND P4, PT, R38, RZ, P3 ;  /* 0x000000ff2600720c */ /* 0x000fce0001f85270 */
[----:B------:R-:W-:Y:S01]  /*4590*/  @!P5 IMAD R18, R15, R15, R18 ;  /* 0x0000000f0f12d224 */ /* 0x000fe200078e0212 */
[----:B------:R-:W-:-:S04]  /*45a0*/  ISETP.NE.AND P5, PT, R13, UR6, !P0 ;  /* 0x000000060d007c0c */ /* 0x000fc8000c7a5270 */
[----:B------:R-:W-:-:S05]  /*45b0*/  SEL R15, RZ, 0x1, !P5 ;  /* 0x00000001ff0f7807 */ /* 0x000fca0006800000 */
[----:B------:R-:W-:Y:S02]  /*45c0*/  @P3 VIADD R16, R15, 0x1 ;  /* 0x000000010f103836 */ /* 0x000fe40000000000 */
[----:B------:R-:W-:Y:S01]  /*45d0*/  @P4 IMAD.MOV R16, RZ, RZ, R15 ;  /* 0x000000ffff104224 */ /* 0x000fe200078e020f */
[C---:B------:R-:W-:Y:S02]  /*45e0*/  ISETP.NE.AND P4, PT, R34.reuse, UR6, PT ;  /* 0x0000000622007c0c */ /* 0x040fe4000bf85270 */
[----:B------:R-:W-:Y:S01]  /*45f0*/  P2R R90, PR, RZ, 0x8 ;  /* 0x00000008ff5a7803 */ /* 0x000fe20000000000 */
[----:B------:R-:W-:Y:S01]  /*4600*/  @P3 IMAD.MOV.U32 R15, RZ, RZ, R16 ;  /* 0x000000ffff0f3224 */ /* 0x000fe200078e0010 */
[C---:B------:R-:W-:Y:S02]  /*4610*/  ISETP.EQ.AND P4, PT, R34.reuse, RZ, P4 ;  /* 0x000000ff2200720c */ /* 0x040fe40002782270 */
[----:B------:R-:W-:Y:S01]  /*4620*/  ISETP.NE.AND P3, PT, R34, UR6, PT ;  /* 0x0000000622007c0c */ /* 0x000fe2000bf65270 */
[----:B------:R-:W-:-:S02]  /*4630*/  IMAD.IADD R15, R62, 0x1, R15 ;  /* 0x000000013e0f7824 */ /* 0x000fc400078e020f */
[----:B------:R-:W-:Y:S02]  /*4640*/  IMAD.IADD R17, R17, 0x1, R14 ;  /* 0x0000000111117824 */ /* 0x000fe400078e020e */
[----:B------:R-:W-:-:S06]  /*4650*/  VIADD R16, R15, 0x1 ;  /* 0x000000010f107836 */ /* 0x000fcc0000000000 */
[----:B------:R-:W-:Y:S02]  /*4660*/  @!P4 IMAD.MOV R16, RZ, RZ, R15 ;  /* 0x000000ffff10c224 */ /* 0x000fe400078e020f */
[----:B------:R-:W-:Y:S02]  /*4670*/  VIADD R15, R17, 0x1 ;  /* 0x00000001110f7836 */ /* 0x000fe40000000000 */
[----:B------:R-:W-:-:S04]  /*4680*/  @P3 IMAD.MOV R15, RZ, RZ, R17 ;  /* 0x000000ffff0f3224 */ /* 0x000fc800078e0211 */
[----:B------:R-:W-:-:S05]  /*4690*/  IMAD.IADD R16, R16, 0x1, R15 ;  /* 0x0000000110107824 */ /* 0x000fca00078e020f */
[----:B------:R-:W-:Y:S01]  /*46a0*/  ISETP.NE.AND P4, PT, R16, 0x4, PT ;  /* 0x000000041000780c */ /* 0x000fe20003f85270 */
[----:B------:R-:W-:-:S12]  /*46b0*/  IMAD.MOV.U32 R24, RZ, RZ, R18 ;  /* 0x000000ffff187224 */ /* 0x000fd800078e0012 */
[----:B------:R-:W-:Y:S02]  /*46c0*/  @!P4 IMAD R24, R15, R15, R24 ;  /* 0x0000000f0f18c224 */ /* 0x000fe400078e0218 */
[----:B------:R-:W2:Y:S01]  /*46d0*/  LDL.64 R14, [R1+0x60] ;  /* 0x00006000010e7983 */ /* 0x000ea20000100a00 */
[----:B------:R-:W-:-:S04]  /*46e0*/  LOP3.LUT R79, R79, 0xfffdffff, RZ, 0xc0, !PT ;  /* 0xfffdffff4f4f7812 */ /* 0x000fc800078ec0ff */
[----:B------:R-:W-:-:S04]  /*46f0*/  @P2 LOP3.LUT R79, R79, 0x20000, RZ, 0xfc, !PT ;  /* 0x000200004f4f2812 */ /* 0x000fc800078efcff */
[----:B------:R-:W-:-:S04]  /*4700*/  LOP3.LUT R79, R79, 0xffbfffff, RZ, 0xc0, !PT ;  /* 0xffbfffff4f4f7812 */ /* 0x000fc800078ec0ff */
[----:B------:R-:W-:Y:S02]  /*4710*/  @P0 LOP3.LUT R79, R79, 0x400000, RZ, 0xfc, !PT ;  /* 0x004000004f4f0812 */ /* 0x000fe400078efcff */
[----:B------:R-:W-:Y:S02]  /*4720*/  ISETP.NE.AND P0, PT, R35, RZ, PT ;  /* 0x000000ff2300720c */ /* 0x000fe40003f05270 */
[----:B------:R-:W-:Y:S02]  /*4730*/  LOP3.LUT R79, R79, 0xffffbfff, RZ, 0xc0, !PT ;  /* 0xffffbfff4f4f7812 */ /* 0x000fe400078ec0ff */
[----:B------:R-:W-:-:S09]  /*4740*/  ISETP.NE.AND P4, PT, R35, UR6, !P0 ;  /* 0x0000000623007c0c */ /* 0x000fd2000c785270 */
[----:B------:R-:W-:Y:S02]  /*4750*/  @P0 LOP3.LUT R79, R79, 0x4000, RZ, 0xfc, !PT ;  /* 0x000040004f4f0812 */ /* 0x000fe400078efcff */
[----:B------:R-:W-:Y:S02]  /*4760*/  ISETP.NE.AND P0, PT, R41, RZ, PT ;  /* 0x000000ff2900720c */ /* 0x000fe40003f05270 */
[----:B------:R-:W-:Y:S02]  /*4770*/  LOP3.LUT R79, R79, 0x7fffffff, RZ, 0xc0, !PT ;  /* 0x7fffffff4f4f7812 */ /* 0x000fe400078ec0ff */
[----:B------:R-:W-:Y:S02]  /*4780*/  SEL R42, RZ, 0x1, !P4 ;  /* 0x00000001ff2a7807 */ /* 0x000fe40006000000 */
[----:B------:R-:W-:-:S07]  /*4790*/  ISETP.NE.AND P4, PT, R41, UR6, !P0 ;  /* 0x0000000629007c0c */ /* 0x000fce000c785270 */
[----:B------:R-:W-:Y:S02]  /*47a0*/  @P0 LOP3.LUT R79, R79, 0x80000000, RZ, 0xfc, !PT ;  /* 0x800000004f4f0812 */ /* 0x000fe400078efcff */
[C---:B------:R-:W-:Y:S02]  /*47b0*/  ISETP.NE.AND P0, PT, R40.reuse, RZ, PT ;  /* 0x000000ff2800720c */ /* 0x040fe40003f05270 */
[----:B------:R-:W-:Y:S02]  /*47c0*/  LOP3.LUT R79, R79, 0xfffffdff, RZ, 0xc0, !PT ;  /* 0xfffffdff4f4f7812 */ /* 0x000fe400078ec0ff */
[----:B------:R-:W-:Y:S02]  /*47d0*/  SEL R16, RZ, 0x1, !P4 ;  /* 0x00000001ff107807 */ /* 0x000fe40006000000 */
[----:B------:R-:W-:Y:S02]  /*47e0*/  ISETP.NE.AND P4, PT, R40, UR6, !P0 ;  /* 0x0000000628007c0c */ /* 0x000fe4000c785270 */
[----:B------:R-:W-:-:S05]  /*47f0*/  LOP3.LUT R78, R78, 0xfffffdff, RZ, 0xc0, !PT ;  /* 0xfffffdff4e4e7812 */ /* 0x000fca00078ec0ff */
[----:B------:R-:W-:Y:S02]  /*4800*/  @P0 LOP3.LUT R79, R79, 0x200, RZ, 0xfc, !PT ;  /* 0x000002004f4f0812 */ /* 0x000fe400078efcff */
[----:B------:R-:W-:Y:S02]  /*4810*/  SEL R20, RZ, 0x1, !P4 ;  /* 0x00000001ff147807 */ /* 0x000fe40006000000 */
[----:B------:R-:W-:Y:S02]  /*4820*/  @P1 LOP3.LUT R78, R78, 0x200, RZ, 0xfc, !PT ;  /* 0x000002004e4e1812 */ /* 0x000fe400078efcff */
[----:B------:R-:W-:Y:S02]  /*4830*/  P2R R46, PR, RZ, 0x2 ;  /* 0x00000002ff2e7803 */ /* 0x000fe40000000000 */
[----:B------:R-:W-:Y:S02]  /*4840*/  ISETP.NE.AND P1, PT, R40, UR6, PT ;  /* 0x0000000628007c0c */ /* 0x000fe4000bf25270 */
[----:B------:R-:W-:-:S11]  /*4850*/  LOP3.LUT R79, R79, 0xdfffffff, RZ, 0xc0, !PT ;  /* 0xdfffffff4f4f7812 */ /* 0x000fd600078ec0ff */
[----:B------:R-:W-:Y:S01]  /*4860*/  @P1 VIADD R18, R42, 0x1 ;  /* 0x000000012a121836 */ /* 0x000fe20000000000 */
[C---:B------:R-:W-:Y:S02]  /*4870*/  LOP3.LUT P2, RZ, R78.reuse, 0x2, RZ, 0xc0, !PT ;  /* 0x000000024eff7812 */ /* 0x040fe4000784c0ff */
[----:B------:R-:W-:Y:S02]  /*4880*/  LOP3.LUT R78, R78, 0xfffffeff, RZ, 0xc0, !PT ;  /* 0xfffffeff4e4e7812 */ /* 0x000fe400078ec0ff */
[----:B------:R-:W-:Y:S02]  /*4890*/  ISETP.NE.AND P6, PT, R35, UR6, PT ;  /* 0x0000000623007c0c */ /* 0x000fe4000bfc5270 */
[----:B------:R-:W-:-:S04]  /*48a0*/  @P1 LOP3.LUT R78, R78, 0x100, RZ, 0xfc, !PT ;  /* 0x000001004e4e1812 */ /* 0x000fc800078efcff */
[----:B------:R-:W-:Y:S02]  /*48b0*/  LOP3.LUT R78, R78, 0xff7fffff, RZ, 0xc0, !PT ;  /* 0xff7fffff4e4e7812 */ /* 0x000fe400078ec0ff */
[----:B--2---:R-:W-:-:S04]  /*48c0*/  ISETP.NE.AND P0, PT, R14, RZ, PT ;  /* 0x000000ff0e00720c */ /* 0x004fc80003f05270 */
[----:B------:R-:W-:-:S04]  /*48d0*/  ISETP.NE.AND P4, PT, R14, UR6, !P0 ;  /* 0x000000060e007c0c */ /* 0x000fc8000c785270 */
[----:B------:R-:W-:Y:S02]  /*48e0*/  SEL R17, RZ, 0x1, !P4 ;  /* 0x00000001ff117807 */ /* 0x000fe40006000000 */
[----:B------:R-:W-:-:S13]  /*48f0*/  ISETP.NE.AND P4, PT, R40, RZ, P1 ;  /* 0x000000ff2800720c */ /* 0x000fda0000f85270 */
[----:B------:R-:W-:Y:S01]  /*4900*/  @P4 IMAD.MOV R18, RZ, RZ, R42 ;  /* 0x000000ffff124224 */ /* 0x000fe200078e022a */
[----:B------:R-:W-:-:S04]  /*4910*/  ISETP.NE.AND P4, PT, R41, UR6, PT ;  /* 0x0000000629007c0c */ /* 0x000fc8000bf85270 */
[----:B------:R-:W-:Y:S02]  /*4920*/  ISETP.NE.AND P5, PT, R41, RZ, P4 ;  /* 0x000000ff2900720c */ /* 0x000fe400027a5270 */
[----:B------:R-:W-:Y:S02]  /*4930*/  @P0 LOP3.LUT R79, R79, 0x20000000, RZ, 0xfc, !PT ;  /* 0x200000004f4f0812 */ /* 0x000fe400078efcff */
[----:B------:R-:W-:-:S05]  /*4940*/  ISETP.NE.AND P0, PT, R35, UR6, PT ;  /* 0x0000000623007c0c */ /* 0x000fca000bf05270 */
[----:B------:R-:W-:-:S04]  /*4950*/  @P4 VIADD R19, R20, 0x1 ;  /* 0x0000000114134836 */ /* 0x000fc80000000000 */
[----:B------:R-:W-:Y:S01]  /*4960*/  @P5 IMAD.MOV R19, RZ, RZ, R20 ;  /* 0x000000ffff135224 */ /* 0x000fe200078e0214 */
[----:B------:R-:W-:Y:S01]  /*4970*/  ISETP.NE.AND P5, PT, R14, UR6, PT ;  /* 0x000000060e007c0c */ /* 0x000fe2000bfa5270 */
[----:B------:R-:W-:Y:S01]  /*4980*/  @P1 IMAD.MOV.U32 R42, RZ, RZ, R18 ;  /* 0x000000ffff2a1224 */ /* 0x000fe200078e0012 */
[----:B------:R-:W-:Y:S02]  /*4990*/  @P1 SEL R43, RZ, 0x1, P0 ;  /* 0x00000001ff2b1807 */ /* 0x000fe40000000000 */
[----:B------:R-:W-:Y:S02]  /*49a0*/  SEL R75, RZ, 0x1, P4 ;  /* 0x00000001ff4b7807 */ /* 0x000fe40002000000 */
[----:B------:R-:W-:Y:S02]  /*49b0*/  SEL R66, RZ, 0x1, P5 ;  /* 0x00000001ff427807 */ /* 0x000fe40002800000 */
[----:B------:R-:W-:Y:S02]  /*49c0*/  @!P1 SEL R43, R58, 0x1, !P6 ;  /* 0x000000013a2b9807 */ /* 0x000fe40007000000 */
[----:B------:R-:W-:-:S02]  /*49d0*/  @P0 LOP3.LUT R78, R78, 0x800000, RZ, 0xfc, !PT ;  /* 0x008000004e4e0812 */ /* 0x000fc400078efcff */
[----:B------:R-:W-:Y:S02]  /*49e0*/  IADD3 R43, PT, PT, R66, R43, R75 ;  /* 0x0000002b422b7210 */ /* 0x000fe40007ffe04b */
[----:B------:R-:W-:Y:S02]  /*49f0*/  IADD3 R42, PT, PT, R17, R42, R16 ;  /* 0x0000002a112a7210 */ /* 0x000fe40007ffe010 */
[----:B------:R-:W-:Y:S02]  /*4a00*/  P2R R54, PR, RZ, 0x1 ;  /* 0x00000001ff367803 */ /* 0x000fe40000000000 */
[----:B------:R-:W-:Y:S01]  /*4a10*/  LOP3.LUT P0, RZ, R78, 0x4, RZ, 0xc0, !PT ;  /* 0x000000044eff7812 */ /* 0x000fe2000780c0ff */
[----:B------:R-:W-:Y:S01]  /*4a20*/  IMAD.IADD R42, R42, 0x1, R43 ;  /* 0x000000012a2a7824 */ /* 0x000fe200078e022b */
[----:B------:R-:W-:-:S04]  /*4a30*/  LOP3.LUT R78, R78, 0xdfffffff, RZ, 0xc0, !PT ;  /* 0xdfffffff4e4e7812 */ /* 0x000fc800078ec0ff */
[----:B------:R-:W-:Y:S02]  /*4a40*/  @P6 LOP3.LUT R78, R78, 0x20000000, RZ, 0xfc, !PT ;  /* 0x200000004e4e6812 */ /* 0x000fe400078efcff */
[----:B------:R-:W-:-:S13]  /*4a50*/  ISETP.NE.AND P6, PT, R42, 0x4, PT ;  /* 0x000000042a00780c */ /* 0x000fda0003fc5270 */
[----:B------:R-:W-:Y:S02]  /*4a60*/  @!P6 IMAD R24, R43, R43, R24 ;  /* 0x0000002b2b18e224 */ /* 0x000fe400078e0218 */
[----:B------:R-:W2:Y:S01]  /*4a70*/  LDL.64 R42, [R1+0x68] ;  /* 0x00006800012a7983 */ /* 0x000ea20000100a00 */
[----:B------:R-:W-:Y:S01]  /*4a80*/  ISETP.NE.AND P6, PT, R40, UR6, PT ;  /* 0x0000000628007c0c */ /* 0x000fe2000bfc5270 */
[----:B------:R-:W-:Y:S01]  /*4a90*/  @P4 IMAD.MOV.U32 R20, RZ, RZ, R19 ;  /* 0x000000ffff144224 */ /* 0x000fe200078e0013 */
[----:B------:R-:W-:Y:S02]  /*4aa0*/  @P4 SEL R19, RZ, 0x1, P1 ;  /* 0x00000001ff134807 */ /* 0x000fe40000800000 */
[----:B------:R-:W-:Y:S02]  /*4ab0*/  @!P4 SEL R19, R58, 0x1, !P6 ;  /* 0x000000013a13c807 */ /* 0x000fe40007000000 */
[----:B------:R-:W-:-:S04]  /*4ac0*/  ISETP.NE.AND P6, PT, R15, RZ, PT ;  /* 0x000000ff0f00720c */ /* 0x000fc80003fc5270 */
[----:B------:R-:W-:-:S04]  /*4ad0*/  ISETP.NE.AND P4, PT, R15, UR6, !P6 ;  /* 0x000000060f007c0c */ /* 0x000fc8000f785270 */
[----:B------:R-:W-:Y:S02]  /*4ae0*/  SEL R64, RZ, 0x1, !P4 ;  /* 0x00000001ff407807 */ /* 0x000fe40006000000 */
[----:B------:R-:W-:Y:S02]  /*4af0*/  ISETP.NE.AND P4, PT, R15, UR6, PT ;  /* 0x000000060f007c0c */ /* 0x000fe4000bf85270 */
[----:B------:R-:W-:Y:S02]  /*4b00*/  ISETP.NE.AND P1, PT, R46, RZ, PT ;  /* 0x000000ff2e00720c */ /* 0x000fe40003f25270 */
[----:B------:R-:W-:Y:S02]  /*4b10*/  SEL R46, RZ, 0x1, P4 ;  /* 0x00000001ff2e7807 */ /* 0x000fe40002000000 */
[----:B------:R-:W-:Y:S02]  /*4b20*/  IADD3 R20, PT, PT, R64, R20, R17 ;  /* 0x0000001440147210 */ /* 0x000fe40007ffe011 */
[----:B------:R-:W-:-:S02]  /*4b30*/  IADD3 R19, PT, PT, R46, R19, R66 ;  /* 0x000000132e137210 */ /* 0x000fc40007ffe042 */
[----:B------:R-:W-:-:S03]  /*4b40*/  LOP3.LUT R79, R79, 0xefffffff, RZ, 0xc0, !PT ;  /* 0xefffffff4f4f7812 */ /* 0x000fc600078ec0ff */
[----:B------:R-:W-:Y:S01]  /*4b50*/  IMAD.IADD R20, R20, 0x1, R19 ;  /* 0x0000000114147824 */ /* 0x000fe200078e0213 */
[----:B------:R-:W-:-:S04]  /*4b60*/  @P6 LOP3.LUT R79, R79, 0x10000000, RZ, 0xfc, !PT ;  /* 0x100000004f4f6812 */ /* 0x000fc800078efcff */
[----:B------:R-:W-:Y:S01]  /*4b70*/  ISETP.NE.AND P6, PT, R20, 0x4, PT ;  /* 0x000000041400780c */ /* 0x000fe20003fc5270 */
[----:B------:R-:W-:-:S12]  /*4b80*/  IMAD.MOV.U32 R48, RZ, RZ, R24 ;  /* 0x000000ffff307224 */ /* 0x000fd800078e0018 */
[----:B------:R-:W-:Y:S01]  /*4b90*/  @!P6 IMAD R48, R19, R19, R48 ;  /* 0x000000131330e224 */ /* 0x000fe200078e0230 */
[----:B------:R-:W-:-:S04]  /*4ba0*/  ISETP.NE.AND P6, PT, R34, RZ, PT ;  /* 0x000000ff2200720c */ /* 0x000fc80003fc5270 */
[----:B------:R-:W-:-:S04]  /*4bb0*/  ISETP.NE.AND P6, PT, R34, UR6, !P6 ;  /* 0x0000000622007c0c */ /* 0x000fc8000f7c5270 */
[----:B------:R-:W-:Y:S02]  /*4bc0*/  SEL R61, RZ, 0x1, !P6 ;  /* 0x00000001ff3d7807 */ /* 0x000fe40007000000 */
[----:B------:R-:W-:Y:S01]  /*4bd0*/  ISETP.NE.AND P6, PT, R15, RZ, P4 ;  /* 0x000000ff0f00720c */ /* 0x000fe200027c5270 */
[----:B------:R-:W-:-:S12]  /*4be0*/  @P4 VIADD R18, R17, 0x1 ;  /* 0x0000000111124836 */ /* 0x000fd80000000000 */
[----:B------:R-:W-:Y:S01]  /*4bf0*/  @P6 IMAD.MOV R18, RZ, RZ, R17 ;  /* 0x000000ffff126224 */ /* 0x000fe200078e0211 */
[----:B------:R-:W-:Y:S01]  /*4c00*/  LOP3.LUT P6, RZ, R78, 0x800, RZ, 0xc0, !PT ;  /* 0x000008004eff7812 */ /* 0x000fe200078cc0ff */
[----:B------:R-:W-:Y:S01]  /*4c10*/  @P3 IMAD.MOV.U32 R47, RZ, RZ, R22 ;  /* 0x000000ffff2f3224 */ /* 0x000fe200078e0016 */
[----:B------:R-:W-:-:S11]  /*4c20*/  LOP3.LUT R79, R79, 0xf7ffffff, RZ, 0xc0, !PT ;  /* 0xf7ffffff4f4f7812 */ /* 0x000fd600078ec0ff */
[----:B------:R-:W-:Y:S02]  /*4c30*/  @!P6 SEL R23, RZ, 0x1, !P0 ;  /* 0x00000001ff17e807 */ /* 0x000fe40004000000 */
[----:B------:R-:W-:Y:S01]  /*4c40*/  @!P3 SEL R47, RZ, 0x1, !P2 ;  /* 0x00000001ff2fb807 */ /* 0x000fe20005000000 */
[----:B------:R-:W-:Y:S02]  /*4c50*/  @!P4 IMAD.MOV.U32 R18, RZ, RZ, R17 ;  /* 0x000000ffff12c224 */ /* 0x000fe400078e0011 */
[----:B------:R-:W-:-:S04]  /*4c60*/  IMAD.IADD R23, R61, 0x1, R23 ;  /* 0x000000013d177824 */ /* 0x000fc800078e0217 */
[----:B------:R-:W-:Y:S01]  /*4c70*/  VIADD R24, R23, 0x1 ;  /* 0x0000000117187836 */ /* 0x000fe20000000000 */
[----:B------:R-:W-:Y:S02]  /*4c80*/  LOP3.LUT R78, R78, 0xefffffff, RZ, 0xc0, !PT ;  /* 0xefffffff4e4e7812 */ /* 0x000fe400078ec0ff */
[----:B--2---:R-:W-:Y:S02]  /*4c90*/  ISETP.NE.AND P0, PT, R42, RZ, PT ;  /* 0x000000ff2a00720c */ /* 0x004fe40003f05270 */
[----:B------:R-:W-:-:S04]  /*4ca0*/  ISETP.NE.AND P2, PT, R43, RZ, PT ;  /* 0x000000ff2b00720c */ /* 0x000fc80003f45270 */
[----:B------:R-:W-:-:S07]  /*4cb0*/  ISETP.NE.AND P6, PT, R43, UR6, !P2 ;  /* 0x000000062b007c0c */ /* 0x000fce000d7c5270 */
[----:B------:R-:W-:Y:S02]  /*4cc0*/  @P0 LOP3.LUT R79, R79, 0x8000000, RZ, 0xfc, !PT ;  /* 0x080000004f4f0812 */ /* 0x000fe400078efcff */
[----:B------:R-:W-:Y:S02]  /*4cd0*/  ISETP.NE.AND P0, PT, R42, UR6, !P0 ;  /* 0x000000062a007c0c */ /* 0x000fe4000c705270 */
[----:B------:R-:W-:Y:S02]  /*4ce0*/  LOP3.LUT R79, R79, 0xffdfffff, RZ, 0xc0, !PT ;  /* 0xffdfffff4f4f7812 */ /* 0x000fe400078ec0ff */
[----:B------:R-:W-:Y:S02]  /*4cf0*/  SEL R19, RZ, 0x1, !P0 ;  /* 0x00000001ff137807 */ /* 0x000fe40004000000 */
[----:B------:R-:W-:-:S03]  /*4d00*/  @P2 LOP3.LUT R79, R79, 0x200000, RZ, 0xfc, !PT ;  /* 0x002000004f4f2812 */ /* 0x000fc600078efcff */
[----:B------:R-:W-:Y:S01]  /*4d10*/  IMAD.IADD R20, R19, 0x1, R18 ;  /* 0x0000000113147824 */ /* 0x000fe200078e0212 */
[----:B------:R-:W-:Y:S01]  /*4d20*/  ISETP.NE.AND P2, PT, R8, UR6, PT ;  /* 0x0000000608007c0c */ /* 0x000fe2000bf45270 */
[----:B------:R-:W-:Y:S02]  /*4d30*/  VIADD R18, R47, 0x1 ;  /* 0x000000012f127836 */ /* 0x000fe40000000000 */
[----:B------:R-:W-:Y:S02]  /*4d40*/  VIADD R22, R20, 0x1 ;  /* 0x0000000114167836 */ /* 0x000fe40000000000 */
[----:B------:R-:W-:Y:S02]  /*4d50*/  @!P6 IMAD.MOV R18, RZ, RZ, R47 ;  /* 0x000000ffff12e224 */ /* 0x000fe400078e022f */
[----:B------:R-:W-:Y:S02]  /*4d60*/  @!P6 IMAD.MOV R24, RZ, RZ, R23 ;  /* 0x000000ffff18e224 */ /* 0x000fe400078e0217 */
[----:B------:R-:W-:Y:S01]  /*4d70*/  @!P6 IMAD.MOV R22, RZ, RZ, R20 ;  /* 0x000000ffff16e224 */ /* 0x000fe200078e0214 */
[----:B------:R-:W-:-:S03]  /*4d80*/  ISETP.NE.AND P6, PT, R8, RZ, P2 ;  /* 0x000000ff0800720c */ /* 0x000fc600017c5270 */
[----:B------:R-:W-:-:S10]  /*4d90*/  @P2 VIADD R23, R26, 0x1 ;  /* 0x000000011a172836 */ /* 0x000fd40000000000 */
[----:B------:R-:W-:Y:S01]  /*4da0*/  @P6 IMAD.MOV R23, RZ, RZ, R26 ;  /* 0x000000ffff176224 */ /* 0x000fe200078e021a */
[----:B------:R-:W-:Y:S01]  /*4db0*/  ISETP.NE.AND P6, PT, R39, RZ, P1 ;  /* 0x000000ff2700720c */ /* 0x000fe20000fc5270 */
[----:B------:R-:W-:Y:S02]  /*4dc0*/  @P1 VIADD R47, R28, 0x1 ;  /* 0x000000011c2f1836 */ /* 0x000fe40000000000 */
[----:B------:R-:W-:-:S04]  /*4dd0*/  @P2 IMAD.MOV.U32 R26, RZ, RZ, R23 ;  /* 0x000000ffff1a2224 */ /* 0x000fc800078e0017 */
[----:B------:R-:W-:-:S06]  /*4de0*/  IMAD.IADD R26, R62, 0x1, R26 ;  /* 0x000000013e1a7824 */ /* 0x000fcc00078e021a */
[----:B------:R-:W-:-:S04]  /*4df0*/  @P6 IMAD.MOV R47, RZ, RZ, R28 ;  /* 0x000000ffff2f6224 */ /* 0x000fc800078e021c */
[----:B------:R-:W-:Y:S02]  /*4e00*/  @P1 IMAD.MOV.U32 R28, RZ, RZ, R47 ;  /* 0x000000ffff1c1224 */ /* 0x000fe400078e002f */
[----:B------:R-:W-:Y:S02]  /*4e10*/  VIADD R74, R26, 0x1 ;  /* 0x000000011a4a7836 */ /* 0x000fe40000000000 */
[----:B------:R-:W-:Y:S02]  /*4e20*/  VIADD R63, R28, 0x1 ;  /* 0x000000011c3f7836 */ /* 0x000fe40000000000 */
[----:B------:R-:W-:Y:S02]  /*4e30*/  @!P0 IMAD.MOV R63, RZ, RZ, R28 ;  /* 0x000000ffff3f8224 */ /* 0x000fe400078e021c */
[----:B------:R-:W-:Y:S01]  /*4e40*/  @!P0 IMAD.MOV R74, RZ, RZ, R26 ;  /* 0x000000ffff4a8224 */ /* 0x000fe200078e021a */
[----:B------:R-:W-:Y:S01]  /*4e50*/  ISETP.NE.AND P0, PT, R41, UR6, PT ;  /* 0x0000000629007c0c */ /* 0x000fe2000bf05270 */
[----:B------:R-:W-:-:S03]  /*4e60*/  @P5 IMAD.MOV.U32 R23, RZ, RZ, R75 ;  /* 0x000000ffff175224 */ /* 0x000fc600078e004b */
[----:B------:R-:W-:-:S09]  /*4e70*/  @!P5 SEL R23, R58, 0x1, !P0 ;  /* 0x000000013a17d807 */ /* 0x000fd20004000000 */
[----:B------:R-:W-:Y:S02]  /*4e80*/  @P0 LOP3.LUT R78, R78, 0x10000000, RZ, 0xfc, !PT ;  /* 0x100000004e4e0812 */ /* 0x000fe400078efcff */
[----:B------:R-:W-:-:S04]  /*4e90*/  ISETP.NE.AND P0, PT, R42, UR6, PT ;  /* 0x000000062a007c0c */ /* 0x000fc8000bf05270 */
[----:B------:R-:W-:-:S04]  /*4ea0*/  SEL R26, RZ, 0x1, P0 ;  /* 0x00000001ff1a7807 */ /* 0x000fc80000000000 */
[----:B------:R-:W-:Y:S02]  /*4eb0*/  IADD3 R23, PT, PT, R26, R23, R46 ;  /* 0x000000171a177210 */ /* 0x000fe40007ffe02e */
[----:B------:R-:W2:Y:S01]  /*4ec0*/  LDL.64 R46, [R1+0x70] ;  /* 0x00007000012e7983 */ /* 0x000ea20000100a00 */
[----:B------:R-:W-:Y:S01]  /*4ed0*/  ISETP.NE.AND P6, PT, R14, RZ, P5 ;  /* 0x000000ff0e00720c */ /* 0x000fe20002fc5270 */
[----:B------:R-:W-:-:S12]  /*4ee0*/  @P5 VIADD R20, R16, 0x1 ;  /* 0x0000000110145836 */ /* 0x000fd80000000000 */
[--C-:B------:R-:W-:Y:S02]  /*4ef0*/  @P6 IMAD.MOV R20, RZ, RZ, R16.reuse ;  /* 0x000000ffff146224 */ /* 0x100fe400078e0210 */
[----:B------:R-:W-:-:S05]  /*4f00*/  @!P5 IMAD.MOV.U32 R20, RZ, RZ, R16 ;  /* 0x000000ffff14d224 */ /* 0x000fca00078e0010 */
[----:B------:R-:W-:-:S05]  /*4f10*/  IADD3 R20, PT, PT, R19, R20, R64 ;  /* 0x0000001413147210 */ /* 0x000fca0007ffe040 */
[----:B------:R-:W-:-:S05]  /*4f20*/  IMAD.IADD R20, R20, 0x1, R23 ;  /* 0x0000000114147824 */ /* 0x000fca00078e0217 */
[----:B------:R-:W-:-:S13]  /*4f30*/  ISETP.NE.AND P5, PT, R20, 0x4, PT ;  /* 0x000000041400780c */ /* 0x000fda0003fa5270 */
[----:B------:R-:W-:Y:S01]  /*4f40*/  @!P5 IMAD R48, R23, R23, R48 ;  /* 0x000000171730d224 */ /* 0x000fe200078e0230 */
[----:B------:R-:W-:-:S04]  /*4f50*/  LOP3.LUT R78, R78, 0xffffffdf, RZ, 0xc0, !PT ;  /* 0xffffffdf4e4e7812 */ /* 0x000fc800078ec0ff */
[----:B------:R-:W-:-:S04]  /*4f60*/  @P0 LOP3.LUT R78, R78, 0x20, RZ, 0xfc, !PT ;  /* 0x000000204e4e0812 */ /* 0x000fc800078efcff */
[C---:B------:R-:W-:Y:S02]  /*4f70*/  LOP3.LUT P2, RZ, R78.reuse, 0x8000, RZ, 0xc0, !PT ;  /* 0x000080004eff7812 */ /* 0x040fe4000784c0ff */
[C---:B------:R-:W-:Y:S02]  /*4f80*/  LOP3.LUT P3, RZ, R78.reuse, 0x2000, RZ, 0xc0, !PT ;  /* 0x000020004eff7812 */ /* 0x040fe4000786c0ff */
[----:B------:R-:W-:Y:S01]  /*4f90*/  LOP3.LUT R78, R78, 0xfbffffff, RZ, 0xc0, !PT ;  /* 0xfbffffff4e4e7812 */ /* 0x000fe200078ec0ff */
[----:B------:R-:W-:Y:S01]  /*4fa0*/  @P4 IMAD.MOV.U32 R23, RZ, RZ, R66 ;  /* 0x000000ffff174224 */ /* 0x000fe200078e0042 */
[----:B--2---:R-:W-:-:S04]  /*4fb0*/  ISETP.NE.AND P5, PT, R47, UR6, PT ;  /* 0x000000062f007c0c */ /* 0x004fc8000bfa5270 */
[----:B------:R-:W-:-:S09]  /*4fc0*/  ISETP.NE.AND P6, PT, R47, RZ, P5 ;  /* 0x000000ff2f00720c */ /* 0x000fd20002fc5270 */
[----:B------:R-:W-:-:S04]  /*4fd0*/  @P5 IMAD.MOV.U32 R20, RZ, RZ, 0x2 ;  /* 0x00000002ff145424 */ /* 0x000fc800078e00ff */
[----:B------:R-:W-:Y:S01]  /*4fe0*/  @P6 IMAD.MOV R20, RZ, RZ, 0x1 ;  /* 0x00000001ff146424 */ /* 0x000fe200078e02ff */
[----:B------:R-:W-:-:S04]  /*4ff0*/  @P5 ISETP.NE.AND P6, PT, R47, RZ, PT ;  /* 0x000000ff2f00520c */ /* 0x000fc80003fc5270 */
[----:B------:R-:W-:Y:S02]  /*5000*/  @P5 SEL R19, RZ, 0x1, P6 ;  /* 0x00000001ff135807 */ /* 0x000fe40003000000 */
[----:B------:R-:W-:-:S04]  /*5010*/  @P5 ISETP.NE.AND P6, PT, R46, RZ, PT ;  /* 0x000000ff2e00520c */ /* 0x000fc80003fc5270 */
[----:B------:R-:W-:Y:S02]  /*5020*/  @P5 ISETP.NE.AND P0, PT, R46, UR6, !P6 ;  /* 0x000000062e005c0c */ /* 0x000fe4000f705270 */
[----:B------:R-:W-:Y:S02]  /*5030*/  PLOP3.LUT P6, PT, PT, PT, PT, 0x80, 0x8 ;  /* 0x000000000008781c */ /* 0x000fe40003fcf070 */
[----:B------:R-:W-:Y:S02]  /*5040*/  @P5 PLOP3.LUT P6, PT, P0, PT, PT, 0x80, 0x8 ;  /* 0x000000000008581c */ /* 0x000fe400007cf070 */
[----:B------:R-:W-:-:S04]  /*5050*/  ISETP.NE.AND P0, PT, R14, UR6, PT ;  /* 0x000000060e007c0c */ /* 0x000fc8000bf05270 */
[----:B------:R-:W-:-:S09]  /*5060*/  @!P4 SEL R23, R58, 0x1, !P0 ;  /* 0x000000013a17c807 */ /* 0x000fd20004000000 */
[----:B------:R-:W-:Y:S02]  /*5070*/  @P0 LOP3.LUT R78, R78, 0x4000000, RZ, 0xfc, !PT ;  /* 0x040000004e4e0812 */ /* 0x000fe400078efcff */
[----:B------:R-:W-:Y:S01]  /*5080*/  ISETP.NE.AND P0, PT, R43, UR6, PT ;  /* 0x000000062b007c0c */ /* 0x000fe2000bf05270 */
[----:B------:R-:W-:-:S04]  /*5090*/  IMAD.IADD R26, R26, 0x1, R23 ;  /* 0x000000011a1a7824 */ /* 0x000fc800078e0217 */
[----:B------:R-:W-:-:S08]  /*50a0*/  VIADD R23, R26, 0x1 ;  /* 0x000000011a177836 */ /* 0x000fd00000000000 */
[----:B------:R-:W-:Y:S02]  /*50b0*/  @P0 IMAD.MOV R23, RZ, RZ, R26 ;  /* 0x000000ffff170224 */ /* 0x000fe400078e021a */
[----:B------:R-:W-:Y:S02]  /*50c0*/  IMAD.MOV.U32 R26, RZ, RZ, R48 ;  /* 0x000000ffff1a7224 */ /* 0x000fe400078e0030 */
[----:B------:R-:W2:Y:S01]  /*50d0*/  LDL.64 R48, [R1+0x78] ;  /* 0x0000780001307983 */ /* 0x000ea20000100a00 */
[----:B------:R-:W-:Y:S01]  /*50e0*/  LOP3.LUT R78, R78, 0xfffffff7, RZ, 0xc0, !PT ;  /* 0xfffffff74e4e7812 */ /* 0x000fe200078ec0ff */
[----:B------:R-:W-:Y:S02]  /*50f0*/  IMAD.IADD R22, R22, 0x1, R23 ;  /* 0x0000000116167824 */ /* 0x000fe400078e0217 */
[----:B------:R-:W-:Y:S01]  /*5100*/  @!P6 IMAD.MOV R20, RZ, RZ, R19 ;  /* 0x000000ffff14e224 */ /* 0x000fe200078e0213 */
[----:B------:R-:W-:Y:S02]  /*5110*/  @P0 LOP3.LUT R78, R78, 0x8, RZ, 0xfc, !PT ;  /* 0x000000084e4e0812 */ /* 0x000fe400078efcff */
[----:B------:R-:W-:-:S02]  /*5120*/  ISETP.NE.AND P0, PT, R22, 0x4, PT ;  /* 0x000000041600780c */ /* 0x000fc40003f05270 */
[----:B------:R-:W-:-:S11]  /*5130*/  PLOP3.LUT P1, PT, PT, PT, PT, 0x80, 0x8 ;  /* 0x000000000008781c */ /* 0x000fd60003f2f070 */
[----:B------:R-:W-:Y:S02]  /*5140*/  @!P0 IMAD R26, R23, R23, R26 ;  /* 0x00000017171a8224 */ /* 0x000fe400078e021a */
[----:B------:R-:W-:Y:S01]  /*5150*/  IMAD.MOV.U32 R83, RZ, RZ, 0x2 ;  /* 0x00000002ff537424 */ /* 0x000fe200078e00ff */
[----:B------:R-:W-:-:S04]  /*5160*/  LOP3.LUT R79, R79, 0xffffdfff, RZ, 0xc0, !PT ;  /* 0xffffdfff4f4f7812 */ /* 0x000fc800078ec0ff */
[----:B------:R-:W-:Y:S02]  /*5170*/  SEL R72, R83, 0x1, !P2 ;  /* 0x0000000153487807 */ /* 0x000fe40005000000 */
[----:B------:R-:W-:Y:S02]  /*5180*/  @P3 SEL R72, RZ, 0x1, P2 ;  /* 0x00000001ff483807 */ /* 0x000fe40001000000 */
[----:B------:R-:W-:Y:S02]  /*5190*/  ISETP.NE.AND P2, PT, R52, RZ, PT ;  /* 0x000000ff3400720c */ /* 0x000fe40003f45270 */
[----:B--2---:R-:W-:-:S13]  /*51a0*/  ISETP.NE.AND P6, PT, R48, UR6, PT ;  /* 0x0000000630007c0c */ /* 0x004fda000bfc5270 */
[----:B------:R-:W-:-:S04]  /*51b0*/  @P6 ISETP.NE.AND P0, PT, R47, RZ, PT ;  /* 0x000000ff2f00620c */ /* 0x000fc80003f05270 */
[----:B------:R-:W-:-:S04]  /*51c0*/  @P6 ISETP.NE.AND P0, PT, R47, UR6, !P0 ;  /* 0x000000062f006c0c */ /* 0x000fc8000c705270 */
[----:B------:R-:W-:Y:S02]  /*51d0*/  @P6 PLOP3.LUT P1, PT, P0, PT, PT, 0x80, 0x8 ;  /* 0x000000000008681c */ /* 0x000fe4000072f070 */
[----:B------:R-:W-:Y:S01]  /*51e0*/  ISETP.NE.AND P0, PT, R48, RZ, P6 ;  /* 0x000000ff3000720c */ /* 0x000fe20003705270 */
[----:B------:R-:W-:-:S12]  /*51f0*/  @P6 IMAD.MOV.U32 R22, RZ, RZ, 0x2 ;  /* 0x00000002ff166424 */ /* 0x000fd800078e00ff */
[----:B------:R-:W-:Y:S01]  /*5200*/  @P0 IMAD.MOV R22, RZ, RZ, 0x1 ;  /* 0x00000001ff160424 */ /* 0x000fe200078e02ff */
[----:B------:R-:W-:-:S04]  /*5210*/  ISETP.NE.AND P0, PT, R48, RZ, PT ;  /* 0x000000ff3000720c */ /* 0x000fc80003f05270 */
[----:B------:R-:W-:-:S09]  /*5220*/  @P6 SEL R19, RZ, 0x1, P0 ;  /* 0x00000001ff136807 */ /* 0x000fd20000000000 */
[----:B------:R-:W-:Y:S02]  /*5230*/  @P0 LOP3.LUT R79, R79, 0x2000, RZ, 0xfc, !PT ;  /* 0x000020004f4f0812 */ /* 0x000fe400078efcff */
[----:B------:R-:W-:Y:S01]  /*5240*/  ISETP.NE.AND P0, PT, R54, RZ, PT ;  /* 0x000000ff3600720c */ /* 0x000fe20003f05270 */
[----:B------:R-:W-:-:S03]  /*5250*/  @!P1 IMAD.MOV R22, RZ, RZ, R19 ;  /* 0x000000ffff169224 */ /* 0x000fc600078e0213 */
[----:B------:R-:W-:Y:S02]  /*5260*/  SEL R28, RZ, 0x1, P0 ;  /* 0x00000001ff1c7807 */ /* 0x000fe40000000000 */
[----:B------:R-:W-:Y:S02]  /*5270*/  ISETP.NE.AND P0, PT, R46, UR6, PT ;  /* 0x000000062e007c0c */ /* 0x000fe4000bf05270 */
[----:B------:R-:W-:Y:S02]  /*5280*/  SEL R19, R83, 0x1, !P3 ;  /* 0x0000000153137807 */ /* 0x000fe40005800000 */
[----:B------:R-:W-:Y:S02]  /*5290*/  @P2 SEL R19, RZ, 0x1, P3 ;  /* 0x00000001ff132807 */ /* 0x000fe40001800000 */
[----:B------:R-:W-:-:S03]  /*52a0*/  ISETP.NE.AND P2, PT, R51, RZ, PT ;  /* 0x000000ff3300720c */ /* 0x000fc60003f45270 */
[----:B------:R-:W-:-:S04]  /*52b0*/  IMAD.IADD R19, R28, 0x1, R19 ;  /* 0x000000011c137824 */ /* 0x000fc800078e0213 */
[----:B------:R-:W-:Y:S02]  /*52c0*/  VIADD R82, R19, 0x1 ;  /* 0x0000000113527836 */ /* 0x000fe40000000000 */
[----:B------:R-:W-:Y:S01]  /*52d0*/  @P0 IMAD.MOV R82, RZ, RZ, R19 ;  /* 0x000000ffff520224 */ /* 0x000fe200078e0213 */
[----:B------:R-:W-:Y:S02]  /*52e0*/  @P5 SEL R19, RZ, 0x1, P0 ;  /* 0x00000001ff135807 */ /* 0x000fe40000000000 */
[----:B------:R-:W-:Y:S02]  /*52f0*/  ISETP.NE.AND P0, PT, R27, RZ, PT ;  /* 0x000000ff1b00720c */ /* 0x000fe40003f05270 */
[----:B------:R-:W-:Y:S02]  /*5300*/  ISETP.NE.AND P3, PT, R37, UR6, PT ;  /* 0x0000000625007c0c */ /* 0x000fe4000bf65270 */
[----:B------:R-:W-:Y:S02]  /*5310*/  SEL R70, R83, 0x1, !P0 ;  /* 0x0000000153467807 */ /* 0x000fe40004000000 */
[----:B------:R-:W-:-:S02]  /*5320*/  @P2 SEL R70, RZ, 0x1, P0 ;  /* 0x00000001ff462807 */ /* 0x000fc40000000000 */
[----:B------:R-:W-:Y:S02]  /*5330*/  ISETP.EQ.AND P0, PT, R37, RZ, P3 ;  /* 0x000000ff2500720c */ /* 0x000fe40001f02270 */
[----:B------:R-:W-:Y:S02]  /*5340*/  ISETP.NE.AND P3, PT, R32, UR6, PT ;  /* 0x0000000620007c0c */ /* 0x000fe4000bf65270 */
[----:B------:R-:W-:Y:S02]  /*5350*/  SEL R76, RZ, 0x1, !P0 ;  /* 0x00000001ff4c7807 */ /* 0x000fe40004000000 */
[----:B------:R-:W-:Y:S02]  /*5360*/  ISETP.NE.AND P0, PT, R40, UR6, PT ;  /* 0x0000000628007c0c */ /* 0x000fe4000bf05270 */
[----:B------:R-:W-:Y:S02]  /*5370*/  ISETP.EQ.AND P3, PT, R32, RZ, P3 ;  /* 0x000000ff2000720c */ /* 0x000fe40001f62270 */
[----:B------:R-:W-:-:S04]  /*5380*/  ISETP.EQ.AND P0, PT, R40, RZ, P0 ;  /* 0x000000ff2800720c */ /* 0x000fc80000702270 */
[----:B------:R-:W-:Y:S02]  /*5390*/  SEL R87, RZ, 0x1, !P0 ;  /* 0x00000001ff577807 */ /* 0x000fe40004000000 */
[----:B------:R-:W-:Y:S02]  /*53a0*/  ISETP.NE.AND P0, PT, R47, UR6, PT ;  /* 0x000000062f007c0c */ /* 0x000fe4000bf05270 */
[----:B------:R-:W-:Y:S02]  /*53b0*/  ISETP.NE.AND P1, PT, R53, RZ, PT ;  /* 0x000000ff3500720c */ /* 0x000fe40003f25270 */
[----:B------:R-:W-:Y:S02]  /*53c0*/  @P6 SEL R53, RZ, 0x1, P5 ;  /* 0x00000001ff356807 */ /* 0x000fe40002800000 */
[----:B------:R-:W-:Y:S02]  /*53d0*/  @!P6 SEL R53, R58, 0x1, !P0 ;  /* 0x000000013a35e807 */ /* 0x000fe40004000000 */
[----:B------:R-:W-:Y:S01]  /*53e0*/  ISETP.EQ.AND P0, PT, R47, RZ, P0 ;  /* 0x000000ff2f00720c */ /* 0x000fe20000702270 */
[----:B------:R-:W-:-:S02]  /*53f0*/  VIADD R28, R76, 0x1 ;  /* 0x000000014c1c7836 */ /* 0x000fc40000000000 */
[----:B------:R-:W-:Y:S02]  /*5400*/  @!P3 IMAD.MOV R28, RZ, RZ, R76 ;  /* 0x000000ffff1cb224 */ /* 0x000fe400078e024c */
[----:B------:R-:W-:Y:S02]  /*5410*/  IMAD.IADD R27, R76, 0x1, R87 ;  /* 0x000000014c1b7824 */ /* 0x000fe400078e0257 */
[----:B------:R-:W-:Y:S02]  /*5420*/  IMAD.IADD R23, R87, 0x1, R28 ;  /* 0x0000000157177824 */ /* 0x000fe400078e021c */
[----:B------:R-:W-:Y:S02]  /*5430*/  VIADD R93, R27, 0x1 ;  /* 0x000000011b5d7836 */ /* 0x000fe40000000000 */
[----:B------:R-:W-:Y:S02]  /*5440*/  VIADD R81, R23, 0x1 ;  /* 0x0000000117517836 */ /* 0x000fe40000000000 */
[----:B------:R-:W-:Y:S01]  /*5450*/  @P6 IMAD.MOV.U32 R28, RZ, RZ, R22 ;  /* 0x000000ffff1c6224 */ /* 0x000fe200078e0016 */
[----:B------:R-:W-:Y:S01]  /*5460*/  @!P6 SEL R28, RZ, 0x1, !P0 ;  /* 0x00000001ff1ce807 */ /* 0x000fe20004000000 */
[----:B------:R-:W-:-:S02]  /*5470*/  @!P0 IMAD.MOV R93, RZ, RZ, R27 ;  /* 0x000000ffff5d8224 */ /* 0x000fc400078e021b */
[----:B------:R-:W-:Y:S01]  /*5480*/  @!P0 IMAD.MOV R81, RZ, RZ, R23 ;  /* 0x000000ffff518224 */ /* 0x000fe200078e0217 */
[----:B------:R-:W-:Y:S02]  /*5490*/  LOP3.LUT P0, RZ, R78, 0x1000, RZ, 0xc0, !PT ;  /* 0x000010004eff7812 */ /* 0x000fe4000780c0ff */
[C---:B------:R-:W-:Y:S02]  /*54a0*/  SEL R52, R83.reuse, 0x1, !P2 ;  /* 0x0000000153347807 */ /* 0x040fe40005000000 */
[----:B------:R-:W-:Y:S02]  /*54b0*/  @P1 SEL R52, RZ, 0x1, P2 ;  /* 0x00000001ff341807 */ /* 0x000fe40001000000 */
[----:B------:R-:W-:Y:S02]  /*54c0*/  ISETP.NE.AND P1, PT, R50, RZ, PT ;  /* 0x000000ff3200720c */ /* 0x000fe40003f25270 */
[----:B------:R-:W-:Y:S02]  /*54d0*/  LOP3.LUT P2, RZ, R78, 0x100, RZ, 0xc0, !PT ;  /* 0x000001004eff7812 */ /* 0x000fe4000784c0ff */
[----:B------:R-:W-:-:S02]  /*54e0*/  SEL R50, R83, 0x1, !P1 ;  /* 0x0000000153327807 */ /* 0x000fc40004800000 */
[----:B------:R-:W-:Y:S02]  /*54f0*/  SEL R51, RZ, 0x1, P2 ;  /* 0x00000001ff337807 */ /* 0x000fe40001000000 */
[----:B------:R-:W-:-:S05]  /*5500*/  @P0 SEL R50, RZ, 0x1, P1 ;  /* 0x00000001ff320807 */ /* 0x000fca0000800000 */
[----:B------:R-:W-:-:S04]  /*5510*/  IMAD.IADD R50, R51, 0x1, R50 ;  /* 0x0000000133327824 */ /* 0x000fc800078e0232 */
[----:B------:R-:W-:Y:S02]  /*5520*/  VIADD R86, R50, 0x1 ;  /* 0x0000000132567836 */ /* 0x000fe40000000000 */
[----:B------:R-:W-:Y:S02]  /*5530*/  @P5 IMAD.MOV R86, RZ, RZ, R50 ;  /* 0x000000ffff565224 */ /* 0x000fe400078e0232 */
[----:B------:R-:W2:Y:S01]  /*5540*/  LDL.64 R50, [R1+0x80] ;  /* 0x0000800001327983 */ /* 0x000ea20000100a00 */
[----:B------:R-:W-:Y:S01]  /*5550*/  IMAD.IADD R52, R75, 0x1, R52 ;  /* 0x000000014b347824 */ /* 0x000fe200078e0234 */
[----:B------:R-:W-:-:S03]  /*5560*/  SEL R27, RZ, 0x1, P6 ;  /* 0x00000001ff1b7807 */ /* 0x000fc60003000000 */
[----:B------:R-:W-:Y:S01]  /*5570*/  VIADD R84, R52, 0x1 ;  /* 0x0000000134547836 */ /* 0x000fe20000000000 */
[----:B------:R-:W-:Y:S01]  /*5580*/  ISETP.NE.AND P0, PT, R46, UR6, PT ;  /* 0x000000062e007c0c */ /* 0x000fe2000bf05270 */
[----:B------:R-:W-:Y:S01]  /*5590*/  @P6 IMAD.MOV R84, RZ, RZ, R52 ;  /* 0x000000ffff546224 */ /* 0x000fe200078e0234 */
[----:B------:R-:W-:Y:S02]  /*55a0*/  LOP3.LUT P6, RZ, R78, 0x1, RZ, 0xc0, !PT ;  /* 0x000000014eff7812 */ /* 0x000fe400078cc0ff */
[----:B------:R-:W-:Y:S02]  /*55b0*/  @!P5 SEL R19, R58, 0x1, !P0 ;  /* 0x000000013a13d807 */ /* 0x000fe40004000000 */
[----:B------:R-:W-:Y:S02]  /*55c0*/  SEL R77, R83, 0x1, !P6 ;  /* 0x00000001534d7807 */ /* 0x000fe40007000000 */
[----:B------:R-:W-:Y:S02]  /*55d0*/  @P1 SEL R77, RZ, 0x1, P6 ;  /* 0x00000001ff4d1807 */ /* 0x000fe40003000000 */
[----:B------:R-:W-:-:S02]  /*55e0*/  ISETP.EQ.AND P0, PT, R46, RZ, P0 ;  /* 0x000000ff2e00720c */ /* 0x000fc40000702270 */
[C---:B------:R-:W-:Y:S02]  /*55f0*/  ISETP.NE.AND P6, PT, R48.reuse, RZ, PT ;  /* 0x000000ff3000720c */ /* 0x040fe40003fc5270 */
[----:B------:R-:W-:Y:S02]  /*5600*/  SEL R85, RZ, 0x1, !P0 ;  /* 0x00000001ff557807 */ /* 0x000fe40004000000 */
[----:B------:R-:W-:Y:S02]  /*5610*/  ISETP.NE.AND P0, PT, R48, UR6, !P6 ;  /* 0x0000000630007c0c */ /* 0x000fe4000f705270 */
[C---:B------:R-:W-:Y:S02]  /*5620*/  ISETP.NE.AND P1, PT, R49.reuse, RZ, PT ;  /* 0x000000ff3100720c */ /* 0x040fe40003f25270 */
[----:B------:R-:W-:Y:S02]  /*5630*/  SEL R23, RZ, 0x1, !P0 ;  /* 0x00000001ff177807 */ /* 0x000fe40004000000 */
[----:B------:R-:W-:-:S02]  /*5640*/  ISETP.NE.AND P0, PT, R49, UR6, !P1 ;  /* 0x0000000631007c0c */ /* 0x000fc4000cf05270 */
[----:B------:R-:W-:Y:S02]  /*5650*/  LOP3.LUT R79, R79, 0xfffffbff, RZ, 0xc0, !PT ;  /* 0xfffffbff4f4f7812 */ /* 0x000fe400078ec0ff */
[----:B------:R-:W-:Y:S02]  /*5660*/  SEL R56, RZ, 0x1, !P0 ;  /* 0x00000001ff387807 */ /* 0x000fe40004000000 */
[----:B------:R-:W-:-:S03]  /*5670*/  ISETP.NE.AND P0, PT, R49, UR6, PT ;  /* 0x0000000631007c0c */ /* 0x000fc6000bf05270 */
[----:B------:R-:W-:Y:S02]  /*5680*/  @P1 LOP3.LUT R79, R79, 0x400, RZ, 0xfc, !PT ;  /* 0x000004004f4f1812 */ /* 0x000fe400078efcff */
[----:B------:R-:W-:Y:S01]  /*5690*/  ISETP.NE.AND P1, PT, R49, RZ, P0 ;  /* 0x000000ff3100720c */ /* 0x000fe20000725270 */
[----:B------:R-:W-:Y:S01]  /*56a0*/  @!P5 IMAD.MOV.U32 R20, RZ, RZ, R85 ;  /* 0x000000ffff14d224 */ /* 0x000fe200078e0055 */
[----:B------:R-:W-:-:S04]  /*56b0*/  SEL R54, RZ, 0x1, P0 ;  /* 0x00000001ff367807 */ /* 0x000fc80000000000 */
[----:B------:R-:W-:Y:S02]  /*56c0*/  IADD3 R19, PT, PT, R54, R19, R27 ;  /* 0x0000001336137210 */ /* 0x000fe40007ffe01b */
[----:B------:R-:W-:Y:S01]  /*56d0*/  IADD3 R20, PT, PT, R56, R20, R23 ;  /* 0x0000001438147210 */ /* 0x000fe20007ffe017 */
[----:B------:R-:W-:-:S04]  /*56e0*/  @P0 VIADD R22, R23, 0x1 ;  /* 0x0000000117160836 */ /* 0x000fc80000000000 */
[----:B------:R-:W-:Y:S01]  /*56f0*/  @P1 IMAD.MOV R22, RZ, RZ, R23 ;  /* 0x000000ffff161224 */ /* 0x000fe200078e0217 */
[----:B------:R-:W-:Y:S01]  /*5700*/  @!P0 ISETP.NE.AND P1, PT, R48, UR6, PT ;  /* 0x0000000630008c0c */ /* 0x000fe2000bf25270 */
[----:B------:R-:W-:Y:S02]  /*5710*/  IMAD.IADD R20, R20, 0x1, R19 ;  /* 0x0000000114147824 */ /* 0x000fe400078e0213 */
[----:B------:R-:W-:Y:S01]  /*5720*/  @P0 IMAD.MOV.U32 R52, RZ, RZ, R22 ;  /* 0x000000ffff340224 */ /* 0x000fe200078e0016 */
[----:B------:R-:W-:Y:S01]  /*5730*/  @!P0 SEL R27, R58, 0x1, !P1 ;  /* 0x000000013a1b8807 */ /* 0x000fe20004800000 */
[----:B------:R-:W-:Y:S01]  /*5740*/  @!P0 IMAD.MOV.U32 R52, RZ, RZ, R23 ;  /* 0x000000ffff348224 */ /* 0x000fe200078e0017 */
[----:B------:R-:W-:Y:S02]  /*5750*/  ISETP.NE.AND P0, PT, R20, 0x4, PT ;  /* 0x000000041400780c */ /* 0x000fe40003f05270 */
[----:B------:R-:W-:-:S11]  /*5760*/  LOP3.LUT R79, R79, 0xfffffeff, RZ, 0xc0, !PT ;  /* 0xfffffeff4f4f7812 */ /* 0x000fd600078ec0ff */
[----:B------:R-:W-:-:S04]  /*5770*/  @!P0 IMAD R26, R19, R19, R26 ;  /* 0x00000013131a8224 */ /* 0x000fc800078e021a */
[----:B------:R-:W-:Y:S01]  /*5780*/  IMAD.MOV.U32 R88, RZ, RZ, R26 ;  /* 0x000000ffff587224 */ /* 0x000fe200078e001a */
[----:B--2---:R-:W-:Y:S02]  /*5790*/  ISETP.NE.AND P0, PT, R51, UR6, PT ;  /* 0x0000000633007c0c */ /* 0x004fe4000bf05270 */
[C---:B------:R-:W-:Y:S02]  /*57a0*/  ISETP.NE.AND P1, PT, R50.reuse, RZ, PT ;  /* 0x000000ff3200720c */ /* 0x040fe40003f25270 */
[----:B------:R-:W-:Y:S02]  /*57b0*/  SEL R19, RZ, 0x1, P0 ;  /* 0x00000001ff137807 */ /* 0x000fe40000000000 */
[C---:B------:R-:W-:Y:S02]  /*57c0*/  ISETP.NE.AND P0, PT, R50.reuse, UR6, !P1 ;  /* 0x0000000632007c0c */ /* 0x040fe4000cf05270 */
[----:B------:R-:W-:Y:S02]  /*57d0*/  ISETP.NE.AND P6, PT, R50, UR6, PT ;  /* 0x0000000632007c0c */ /* 0x000fe4000bfc5270 */
[----:B------:R-:W-:-:S02]  /*57e0*/  SEL R23, RZ, 0x1, !P0 ;  /* 0x00000001ff177807 */ /* 0x000fc40004000000 */
[----:B------:R-:W-:Y:S02]  /*57f0*/  SEL R22, RZ, 0x1, P6 ;  /* 0x00000001ff167807 */ /* 0x000fe40003000000 */
[----:B------:R-:W-:Y:S02]  /*5800*/  IADD3 R28, PT, PT, R23, R28, R56 ;  /* 0x0000001c171c7210 */ /* 0x000fe40007ffe038 */
[----:B------:R-:W-:Y:S02]  /*5810*/  @P1 LOP3.LUT R79, R79, 0x100, RZ, 0xfc, !PT ;  /* 0x000001004f4f1812 */ /* 0x000fe400078efcff */
[----:B------:R-:W-:Y:S02]  /*5820*/  IADD3 R53, PT, PT, R22, R53, R54 ;  /* 0x0000003516357210 */ /* 0x000fe40007ffe036 */
[----:B------:R-:W-:-:S03]  /*5830*/  ISETP.NE.AND P1, PT, R51, RZ, PT ;  /* 0x000000ff3300720c */ /* 0x000fc60003f25270 */
[----:B------:R-:W-:Y:S01]  /*5840*/  IMAD.IADD R28, R28, 0x1, R53 ;  /* 0x000000011c1c7824 */ /* 0x000fe200078e0235 */
[----:B------:R-:W-:-:S04]  /*5850*/  ISETP.NE.AND P0, PT, R51, UR6, !P1 ;  /* 0x0000000633007c0c */ /* 0x000fc8000cf05270 */
[----:B------:R-:W-:Y:S02]  /*5860*/  SEL R20, RZ, 0x1, !P0 ;  /* 0x00000001ff147807 */ /* 0x000fe40004000000 */
[----:B------:R-:W-:Y:S02]  /*5870*/  ISETP.NE.AND P0, PT, R28, 0x4, PT ;  /* 0x000000041c00780c */ /* 0x000fe40003f05270 */
[----:B------:R-:W-:Y:S02]  /*5880*/  IADD3 R27, PT, PT, R19, R27, R22 ;  /* 0x0000001b131b7210 */ /* 0x000fe40007ffe016 */
[----:B------:R-:W-:-:S05]  /*5890*/  IADD3 R52, PT, PT, R20, R52, R23 ;  /* 0x0000003414347210 */ /* 0x000fca0007ffe017 */
[----:B------:R-:W-:-:S04]  /*58a0*/  IMAD.IADD R52, R52, 0x1, R27 ;  /* 0x0000000134347824 */ /* 0x000fc800078e021b */
[----:B------:R-:W-:Y:S01]  /*58b0*/  @!P0 IMAD R88, R53, R53, R88 ;  /* 0x0000003535588224 */ /* 0x000fe200078e0258 */
[----:B------:R-:W-:Y:S02]  /*58c0*/  ISETP.NE.AND P0, PT, R52, 0x4, PT ;  /* 0x000000043400780c */ /* 0x000fe40003f05270 */
[----:B------:R-:W2:Y:S01]  /*58d0*/  LDL.64 R52, [R1+0x90] ;  /* 0x0000900001347983 */ /* 0x000ea20000100a00 */
[----:B------:R-:W-:-:S03]  /*58e0*/  @P6 IMAD.MOV.U32 R26, RZ, RZ, R54 ;  /* 0x000000ffff1a6224 */ /* 0x000fc600078e0036 */
[----:B------:R-:W3:Y:S07]  /*58f0*/  LDL.64 R54, [R1+0x88] ;  /* 0x0000880001367983 */ /* 0x000eee0000100a00 */
[----:B------:R-:W-:Y:S02]  /*5900*/  @!P0 IMAD R88, R27, R27, R88 ;  /* 0x0000001b1b588224 */ /* 0x000fe400078e0258 */
[----:B------:R-:W-:Y:S01]  /*5910*/  @P6 VIADD R22, R56, 0x1 ;  /* 0x0000000138166836 */ /* 0x000fe20000000000 */
[----:B------:R-:W-:-:S04]  /*5920*/  LOP3.LUT R79, R79, 0xffff7fff, RZ, 0xc0, !PT ;  /* 0xffff7fff4f4f7812 */ /* 0x000fc800078ec0ff */
[----:B------:R-:W-:Y:S02]  /*5930*/  @P1 LOP3.LUT R79, R79, 0x8000, RZ, 0xfc, !PT ;  /* 0x000080004f4f1812 */ /* 0x000fe400078efcff */
[----:B--2---:R-:W-:-:S04]  /*5940*/  ISETP.NE.AND P5, PT, R52, UR6, PT ;  /* 0x0000000634007c0c */ /* 0x004fc8000bfa5270 */
[----:B------:R-:W-:-:S09]  /*5950*/  ISETP.NE.AND P0, PT, R52, RZ, P5 ;  /* 0x000000ff3400720c */ /* 0x000fd20002f05270 */
[----:B------:R-:W-:-:S04]  /*5960*/  @P5 IMAD.MOV.U32 R28, RZ, RZ, 0x2 ;  /* 0x00000002ff1c5424 */ /* 0x000fc800078e00ff */
[----:B------:R-:W-:Y:S01]  /*5970*/  @P0 IMAD.MOV R28, RZ, RZ, 0x1 ;  /* 0x00000001ff1c0424 */ /* 0x000fe200078e02ff */
[----:B------:R-:W-:-:S04]  /*5980*/  @P5 ISETP.NE.AND P0, PT, R52, RZ, PT ;  /* 0x000000ff3400520c */ /* 0x000fc80003f05270 */
[----:B------:R-:W-:Y:S02]  /*5990*/  @P5 SEL R27, RZ, 0x1, P0 ;  /* 0x00000001ff1b5807 */ /* 0x000fe40000000000 */
[----:B------:R-:W-:-:S04]  /*59a0*/  @!P6 ISETP.NE.AND P0, PT, R49, UR6, PT ;  /* 0x000000063100ec0c */ /* 0x000fc8000bf05270 */
[----:B------:R-:W-:Y:S02]  /*59b0*/  @!P6 SEL R26, R58, 0x1, !P0 ;  /* 0x000000013a1ae807 */ /* 0x000fe40004000000 */
[----:B------:R-:W-:-:S13]  /*59c0*/  ISETP.NE.AND P0, PT, R50, RZ, P6 ;  /* 0x000000ff3200720c */ /* 0x000fda0003705270 */
[--C-:B------:R-:W-:Y:S02]  /*59d0*/  @P0 IMAD.MOV R22, RZ, RZ, R56.reuse ;  /* 0x000000ffff160224 */ /* 0x100fe400078e0238 */
[----:B------:R-:W-:Y:S02]  /*59e0*/  @!P6 IMAD.MOV.U32 R22, RZ, RZ, R56 ;  /* 0x000000ffff16e224 */ /* 0x000fe400078e0038 */
[----:B------:R-:W2:Y:S01]  /*59f0*/  LDL.64 R56, [R1+0x98] ;  /* 0x0000980001387983 */ /* 0x000ea20000100a00 */
[----:B---3--:R-:W-:-:S04]  /*5a00*/  @P5 ISETP.NE.AND P1, PT, R55, RZ, PT ;  /* 0x000000ff3700520c */ /* 0x008fc80003f25270 */
[----:B------:R-:W-:Y:S02]  /*5a10*/  @P5 ISETP.NE.AND P1, PT, R55, UR6, !P1 ;  /* 0x0000000637005c0c */ /* 0x000fe4000cf25270 */
[----:B------:R-:W-:Y:S02]  /*5a20*/  PLOP3.LUT P0, PT, PT, PT, PT, 0x80, 0x8 ;  /* 0x000000000008781c */ /* 0x000fe40003f0f070 */
[----:B------:R-:W-:Y:S02]  /*5a30*/  @P5 PLOP3.LUT P0, PT, P1, PT, PT, 0x80, 0x8 ;  /* 0x000000000008581c */ /* 0x000fe40000f0f070 */
[C---:B------:R-:W-:Y:S02]  /*5a40*/  ISETP.NE.AND P1, PT, R54.reuse, RZ, PT ;  /* 0x000000ff3600720c */ /* 0x040fe40003f25270 */
[----:B------:R-:W-:Y:S02]  /*5a50*/  LOP3.LUT R79, R79, 0xffffefff, RZ, 0xc0, !PT ;  /* 0xffffefff4f4f7812 */ /* 0x000fe400078ec0ff */
[----:B------:R-:W-:Y:S01]  /*5a60*/  ISETP.NE.AND P2, PT, R54, UR6, PT ;  /* 0x0000000636007c0c */ /* 0x000fe2000bf45270 */
[----:B------:R-:W-:-:S08]  /*5a70*/  IMAD.IADD R26, R19, 0x1, R26 ;  /* 0x00000001131a7824 */ /* 0x000fd000078e021a */
[----:B------:R-:W-:Y:S02]  /*5a80*/  @P1 LOP3.LUT R79, R79, 0x1000, RZ, 0xfc, !PT ;  /* 0x000010004f4f1812 */ /* 0x000fe400078efcff */
[----:B------:R-:W-:Y:S01]  /*5a90*/  ISETP.NE.AND P1, PT, R54, UR6, !P1 ;  /* 0x0000000636007c0c */ /* 0x000fe2000cf25270 */
[----:B------:R-:W-:Y:S02]  /*5aa0*/  IMAD.IADD R22, R20, 0x1, R22 ;  /* 0x0000000114167824 */ /* 0x000fe400078e0216 */
[----:B------:R-:W-:Y:S02]  /*5ab0*/  VIADD R23, R26, 0x1 ;  /* 0x000000011a177836 */ /* 0x000fe40000000000 */
[----:B------:R-:W-:Y:S02]  /*5ac0*/  @P2 IMAD.MOV R23, RZ, RZ, R26 ;  /* 0x000000ffff172224 */ /* 0x000fe400078e021a */
[----:B------:R-:W-:Y:S01]  /*5ad0*/  VIADD R26, R22, 0x1 ;  /* 0x00000001161a7836 */ /* 0x000fe20000000000 */
[----:B------:R-:W-:-:S05]  /*5ae0*/  LOP3.LUT R79, R79, 0xfffffffe, RZ, 0xc0, !PT ;  /* 0xfffffffe4f4f7812 */ /* 0x000fca00078ec0ff */
[----:B------:R-:W-:Y:S01]  /*5af0*/  @!P1 IMAD.MOV R26, RZ, RZ, R22 ;  /* 0x000000ffff1a9224 */ /* 0x000fe200078e0216 */
[----:B------:R-:W-:-:S03]  /*5b00*/  LOP3.LUT R78, R78, 0xffdfffff, RZ, 0xc0, !PT ;  /* 0xffdfffff4e4e7812 */ /* 0x000fc600078ec0ff */
[----:B------:R-:W-:Y:S01]  /*5b10*/  IMAD.IADD R26, R26, 0x1, R23 ;  /* 0x000000011a1a7824 */ /* 0x000fe200078e0217 */
[----:B------:R-:W-:Y:S02]  /*5b20*/  @P1 LOP3.LUT R79, R79, 0x1, RZ, 0xfc, !PT ;  /* 0x000000014f4f1812 */ /* 0x000fe400078efcff */
[----:B------:R-:W-:Y:S02]  /*5b30*/  @P2 LOP3.LUT R78, R78, 0x200000, RZ, 0xfc, !PT ;  /* 0x002000004e4e2812 */ /* 0x000fe400078efcff */
[----:B------:R-:W-:Y:S02]  /*5b40*/  ISETP.NE.AND P1, PT, R26, 0x4, PT ;  /* 0x000000041a00780c */ /* 0x000fe40003f25270 */
[----:B------:R-:W-:Y:S01]  /*5b50*/  ISETP.NE.AND P2, PT, R53, UR6, PT ;  /* 0x0000000635007c0c */ /* 0x000fe2000bf45270 */
[----:B------:R-:W-:Y:S01]  /*5b60*/  @!P0 IMAD.MOV R28, RZ, RZ, R27 ;  /* 0x000000ffff1c8224 */ /* 0x000fe200078e021b */
[----:B------:R-:W-:-:S09]  /*5b70*/  PLOP3.LUT P0, PT, PT, PT, PT, 0x80, 0x8 ;  /* 0x000000000008781c */ /* 0x000fd20003f0f070 */
[----:B------:R-:W-:Y:S02]  /*5b80*/  @!P1 IMAD R88, R23, R23, R88 ;  /* 0x0000001717589224 */ /* 0x000fe400078e0258 */
[----:B------:R-:W-:-:S04]  /*5b90*/  @P2 ISETP.NE.AND P1, PT, R52, RZ, PT ;  /* 0x000000ff3400220c */ /* 0x000fc80003f25270 */
[----:B------:R-:W-:-:S04]  /*5ba0*/  @P2 ISETP.NE.AND P1, PT, R52, UR6, !P1 ;  /* 0x0000000634002c0c */ /* 0x000fc8000cf25270 */
[----:B------:R-:W-:Y:S02]  /*5bb0*/  @P2 PLOP3.LUT P0, PT, P1, PT, PT, 0x80, 0x8 ;  /* 0x000000000008281c */ /* 0x000fe40000f0f070 */
[C---:B------:R-:W-:Y:S02]  /*5bc0*/  ISETP.NE.AND P1, PT, R53.reuse, RZ, P2 ;  /* 0x000000ff3500720c */ /* 0x040fe40001725270 */
[----:B------:R-:W-:Y:S02]  /*5bd0*/  P2R R92, PR, RZ, 0x40 ;  /* 0x00000040ff5c7803 */ /* 0x000fe40000000000 */
[----:B------:R-:W-:Y:S01]  /*5be0*/  ISETP.NE.AND P6, PT, R53, RZ, PT ;  /* 0x000000ff3500720c */ /* 0x000fe20003fc5270 */
[----:B------:R-:W-:Y:S01]  /*5bf0*/  @P2 IMAD.MOV.U32 R27, RZ, RZ, 0x2 ;  /* 0x00000002ff1b2424 */ /* 0x000fe200078e00ff */
[----:B------:R-:W-:Y:S02]  /*5c00*/  LOP3.LUT R79, R79, 0xff7fffff, RZ, 0xc0, !PT ;  /* 0xff7fffff4f4f7812 */ /* 0x000fe400078ec0ff */
[----:B------:R-:W-:-:S05]  /*5c10*/  @P2 SEL R22, RZ, 0x1, P6 ;  /* 0x00000001ff162807 */ /* 0x000fca0003000000 */
[----:B------:R-:W-:Y:S02]  /*5c20*/  @P1 IMAD.MOV R27, RZ, RZ, 0x1 ;  /* 0x00000001ff1b1424 */ /* 0x000fe400078e02ff */
[----:B------:R-:W-:Y:S02]  /*5c30*/  @!P0 IMAD.MOV R27, RZ, RZ, R22 ;  /* 0x000000ffff1b8224 */ /* 0x000fe400078e0216 */
[----:B------:R-:W-:Y:S02]  /*5c40*/  @P6 LOP3.LUT R79, R79, 0x800000, RZ, 0xfc, !PT ;  /* 0x008000004f4f6812 */ /* 0x000fe400078efcff */
[----:B------:R-:W-:Y:S02]  /*5c50*/  ISETP.NE.AND P0, PT, R53, UR6, !P6 ;  /* 0x0000000635007c0c */ /* 0x000fe4000f705270 */
[----:B------:R-:W-:Y:S02]  /*5c60*/  LOP3.LUT R79, R79, 0xfbffffff, RZ, 0xc0, !PT ;  /* 0xfbffffff4f4f7812 */ /* 0x000fe400078ec0ff */
[----:B------:R-:W-:-:S02]  /*5c70*/  SEL R67, RZ, 0x1, !P0 ;  /* 0x00000001ff437807 */ /* 0x000fc40004000000 */
[----:B------:R-:W-:Y:S02]  /*5c80*/  LOP3.LUT R78, R78, 0xffffbfff, RZ, 0xc0, !PT ;  /* 0xffffbfff4e4e7812 */ /* 0x000fe400078ec0ff */
[----:B--2---:R-:W-:-:S04]  /*5c90*/  ISETP.NE.AND P1, PT, R56, RZ, PT ;  /* 0x000000ff3800720c */ /* 0x004fc80003f25270 */
[----:B------:R-:W-:-:S09]  /*5ca0*/  ISETP.NE.AND P0, PT, R56, UR6, !P1 ;  /* 0x0000000638007c0c */ /* 0x000fd2000cf05270 */
[----:B------:R-:W-:Y:S02]  /*5cb0*/  @P1 LOP3.LUT R79, R79, 0x4000000, RZ, 0xfc, !PT ;  /* 0x040000004f4f1812 */ /* 0x000fe400078efcff */
[C---:B------:R-:W-:Y:S02]  /*5cc0*/  ISETP.NE.AND P1, PT, R55.reuse, UR6, PT ;  /* 0x0000000637007c0c */ /* 0x040fe4000bf25270 */
[----:B------:R-:W-:Y:S02]  /*5cd0*/  SEL R22, RZ, 0x1, !P0 ;  /* 0x00000001ff167807 */ /* 0x000fe40004000000 */
[----:B------:R-:W-:Y:S02]  /*5ce0*/  ISETP.NE.AND P0, PT, R55, UR6, PT ;  /* 0x0000000637007c0c */ /* 0x000fe4000bf05270 */
[----:B------:R-:W-:Y:S02]  /*5cf0*/  @P5 SEL R23, RZ, 0x1, P1 ;  /* 0x00000001ff175807 */ /* 0x000fe40000800000 */
[----:B------:R-:W-:-:S05]  /*5d00*/  @!P5 SEL R23, R58, 0x1, !P0 ;  /* 0x000000013a17d807 */ /* 0x000fca0004000000 */
[----:B------:R-:W-:Y:S02]  /*5d10*/  @P1 LOP3.LUT R78, R78, 0x4000, RZ, 0xfc, !PT ;  /* 0x000040004e4e1812 */ /* 0x000fe400078efcff */
[----:B------:R-:W-:Y:S02]  /*5d20*/  ISETP.EQ.AND P1, PT, R55, RZ, P0 ;  /* 0x000000ff3700720c */ /* 0x000fe40000722270 */
[----:B------:R-:W-:Y:S01]  /*5d30*/  ISETP.NE.AND P0, PT, R56, UR6, PT ;  /* 0x0000000638007c0c */ /* 0x000fe2000bf05270 */
[----:B------:R-:W-:Y:S01]  /*5d40*/  VIADD R26, R23, 0x1 ;  /* 0x00000001171a7836 */ /* 0x000fe20000000000 */
[----:B------:R-:W-:Y:S01]  /*5d50*/  @!P5 SEL R28, RZ, 0x1, !P1 ;  /* 0x00000001ff1cd807 */ /* 0x000fe20004800000 */
[----:B------:R-:W-:Y:S01]  /*5d60*/  @P2 IMAD.MOV R26, RZ, RZ, R23 ;  /* 0x000000ffff1a2224 */ /* 0x000fe200078e0217 */
[----:B------:R-:W-:Y:S02]  /*5d70*/  SEL R69, RZ, 0x1, P0 ;  /* 0x00000001ff457807 */ /* 0x000fe40000000000 */
[----:B------:R-:W-:-:S03]  /*5d80*/  IADD3 R28, PT, PT, R22, R28, R67 ;  /* 0x0000001c161c7210 */ /* 0x000fc60007ffe043 */
[----:B------:R-:W-:Y:S01]  /*5d90*/  IMAD.IADD R23, R69, 0x1, R26 ;  /* 0x0000000145177824 */ /* 0x000fe200078e021a */
[----:B------:R-:W-:-:S03]  /*5da0*/  LOP3.LUT R78, R78, 0xffffdfff, RZ, 0xc0, !PT ;  /* 0xffffdfff4e4e7812 */ /* 0x000fc600078ec0ff */
[----:B------:R-:W-:Y:S01]  /*5db0*/  IMAD.IADD R28, R28, 0x1, R23 ;  /* 0x000000011c1c7824 */ /* 0x000fe200078e0217 */
[----:B------:R-:W-:-:S04]  /*5dc0*/  @P1 LOP3.LUT R78, R78, 0x2000, RZ, 0xfc, !PT ;  /* 0x000020004e4e1812 */ /* 0x000fc800078efcff */
[----:B------:R-:W-:Y:S02]  /*5dd0*/  ISETP.NE.AND P1, PT, R28, 0x4, PT ;  /* 0x000000041c00780c */ /* 0x000fe40003f25270 */
[----:B------:R-:W-:-:S11]  /*5de0*/  @P0 SEL R96, RZ, 0x1, P2 ;  /* 0x00000001ff600807 */ /* 0x000fd60001000000 */
[----:B------:R-:W-:Y:S01]  /*5df0*/  @!P1 IMAD R88, R23, R23, R88 ;  /* 0x0000001717589224 */ /* 0x000fe200078e0258 */
[----:B------:R-:W-:-:S04]  /*5e00*/  @!P0 ISETP.NE.AND P1, PT, R53, UR6, PT ;  /* 0x0000000635008c0c */ /* 0x000fc8000bf25270 */
[----:B------:R-:W-:Y:S02]  /*5e10*/  @!P0 SEL R96, R58, 0x1, !P1 ;  /* 0x000000013a608807 */ /* 0x000fe40004800000 */
[----:B------:R-:W-:Y:S02]  /*5e20*/  ISETP.NE.AND P1, PT, R57, UR6, PT ;  /* 0x0000000639007c0c */ /* 0x000fe4000bf25270 */
[----:B------:R-:W-:-:S11]  /*5e30*/  @P2 SEL R26, RZ, 0x1, P5 ;  /* 0x00000001ff1a2807 */ /* 0x000fd60002800000 */
[----:B------:R-:W-:Y:S01]  /*5e40*/  @!P1 ISETP.NE.AND P6, PT, R56, UR6, PT ;  /* 0x0000000638009c0c */ /* 0x000fe2000bfc5270 */
[----:B------:R-:W-:-:S03]  /*5e50*/  @P1 IMAD.MOV.U32 R91, RZ, RZ, R69 ;  /* 0x000000ffff5b1224 */ /* 0x000fc600078e0045 */
[----:B------:R-:W-:Y:S02]  /*5e60*/  @!P1 SEL R91, R58, 0x1, !P6 ;  /* 0x000000013a5b9807 */ /* 0x000fe40007000000 */
[----:B------:R-:W-:-:S04]  /*5e70*/  ISETP.NE.AND P6, PT, R52, UR6, PT ;  /* 0x0000000634007c0c */ /* 0x000fc8000bfc5270 */
[----:B------:R-:W-:Y:S02]  /*5e80*/  @!P2 SEL R26, R58, 0x1, !P6 ;  /* 0x000000013a1aa807 */ /* 0x000fe40007000000 */
[----:B------:R-:W2:Y:S01]  /*5e90*/  LDL.64 R58, [R1+0xa0] ;  /* 0x0000a000013a7983 */ /* 0x000ea20000100a00 */
[----:B------:R-:W-:Y:S02]  /*5ea0*/  P2R R94, PR, RZ, 0x20 ;  /* 0x00000020ff5e7803 */ /* 0x000fe40000000000 */
[----:B------:R-:W-:Y:S02]  /*5eb0*/  ISETP.EQ.AND P5, PT, R52, RZ, P6 ;  /* 0x000000ff3400720c */ /* 0x000fe400037a2270 */
[----:B------:R-:W-:Y:S02]  /*5ec0*/  LOP3.LUT R78, R78, 0xffff7fff, RZ, 0xc0, !PT ;  /* 0xffff7fff4e4e7812 */ /* 0x000fe400078ec0ff */
[----:B------:R-:W-:Y:S02]  /*5ed0*/  @!P2 SEL R27, RZ, 0x1, !P5 ;  /* 0x00000001ff1ba807 */ /* 0x000fe40006800000 */
[----:B------:R-:W-:-:S07]  /*5ee0*/  P2R R95, PR, RZ, 0x4 ;  /* 0x00000004ff5f7803 */ /* 0x000fce0000000000 */
[----:B------:R-:W-:Y:S02]  /*5ef0*/  @P5 LOP3.LUT R78, R78, 0x8000, RZ, 0xfc, !PT ;  /* 0x000080004e4e5812 */ /* 0x000fe400078efcff */
[----:B------:R-:W-:-:S04]  /*5f00*/  ISETP.NE.AND P5, PT, R57, RZ, PT ;  /* 0x000000ff3900720c */ /* 0x000fc80003fa5270 */
[----:B------:R-:W-:Y:S01]  /*5f10*/  ISETP.NE.AND P2, PT, R57, UR6, !P5 ;  /* 0x0000000639007c0c */ /* 0x000fe2000ef45270 */
[----:B------:R-:W-:Y:S02]  /*5f20*/  IMAD.IADD R26, R69, 0x1, R26 ;  /* 0x00000001451a7824 */ /* 0x000fe400078e021a */
[----:B------:R-:W-:Y:S02]  /*5f30*/  IMAD.IADD R27, R22, 0x1, R27 ;  /* 0x00000001161b7824 */ /* 0x000fe400078e021b */
[----:B------:R-:W-:Y:S02]  /*5f40*/  VIADD R28, R26, 0x1 ;  /* 0x000000011a1c7836 */ /* 0x000fe40000000000 */
[----:B------:R-:W-:Y:S02]  /*5f50*/  VIADD R23, R27, 0x1 ;  /* 0x000000011b177836 */ /* 0x000fe40000000000 */
[----:B------:R-:W-:-:S04]  /*5f60*/  @P1 IMAD.MOV R28, RZ, RZ, R26 ;  /* 0x000000ffff1c1224 */ /* 0x000fc800078e021a */
[----:B------:R-:W-:Y:S01]  /*5f70*/  @!P2 IMAD.MOV R23, RZ, RZ, R27 ;  /* 0x000000ffff17a224 */ /* 0x000fe200078e021b */
[----:B------:R-:W-:-:S03]  /*5f80*/  LOP3.LUT R79, R79, 0xfdffffff, RZ, 0xc0, !PT ;  /* 0xfdffffff4f4f7812 */ /* 0x000fc600078ec0ff */
[----:B------:R-:W-:Y:S01]  /*5f90*/  IMAD.IADD R23, R23, 0x1, R28 ;  /* 0x0000000117177824 */ /* 0x000fe200078e021c */
[----:B------:R-:W-:-:S04]  /*5fa0*/  @P5 LOP3.LUT R79, R79, 0x2000000, RZ, 0xfc, !PT ;  /* 0x020000004f4f5812 */ /* 0x000fc800078efcff */
[----:B------:R-:W-:Y:S01]  /*5fb0*/  ISETP.NE.AND P5, PT, R23, 0x4, PT ;  /* 0x000000041700780c */ /* 0x000fe20003fa5270 */
[----:B------:R-:W-:-:S12]  /*5fc0*/  IMAD.MOV.U32 R89, RZ, RZ, R88 ;  /* 0x000000ffff597224 */ /* 0x000fd800078e0058 */
[----:B------:R-:W-:Y:S01]  /*5fd0*/  @!P5 IMAD R89, R28, R28, R89 ;  /* 0x0000001c1c59d224 */ /* 0x000fe200078e0259 */
[----:B------:R-:W-:Y:S01]  /*5fe0*/  ISETP.NE.AND P5, PT, R56, RZ, P0 ;  /* 0x000000ff3800720c */ /* 0x000fe200007a5270 */
[----:B------:R-:W-:-:S12]  /*5ff0*/  @P0 VIADD R23, R67, 0x1 ;  /* 0x0000000143170836 */ /* 0x000fd80000000000 */
[----:B------:R-:W-:Y:S01]  /*6000*/  @P5 IMAD.MOV R23, RZ, RZ, R67 ;  /* 0x000000ffff175224 */ /* 0x000fe200078e0243 */
[----:B------:R-:W-:Y:S01]  /*6010*/  ISETP.NE.AND P5, PT, R57, RZ, P1 ;  /* 0x000000ff3900720c */ /* 0x000fe20000fa5270 */
[----:B------:R-:W-:Y:S01]  /*6020*/  @P1 VIADD R88, R22, 0x1 ;  /* 0x0000000116581836 */ /* 0x000fe20000000000 */
[----:B------:R-:W-:-:S11]  /*6030*/  LOP3.LUT R79, R79, 0xfeffffff, RZ, 0xc0, !PT ;  /* 0xfeffffff4f4f7812 */ /* 0x000fd600078ec0ff */
[----:B------:R-:W-:Y:S02]  /*6040*/  @P5 IMAD.MOV R88, RZ, RZ, R22 ;  /* 0x000000ffff585224 */ /* 0x000fe400078e0216 */
[----:B------:R-:W-:Y:S02]  /*6050*/  @P0 IMAD.MOV.U32 R28, RZ, RZ, R23 ;  /* 0x000000ffff1c0224 */ /* 0x000fe400078e0017 */
[----:B------:R-:W-:Y:S02]  /*6060*/  @!P0 IMAD.MOV.U32 R28, RZ, RZ, R67 ;  /* 0x000000ffff1c8224 */ /* 0x000fe400078e0043 */
[----:B------:R-:W-:Y:S02]  /*6070*/  VIADD R27, R96, 0x1 ;  /* 0x00000001601b7836 */ /* 0x000fe40000000000 */
[----:B------:R-:W-:Y:S02]  /*6080*/  @P1 IMAD.MOV R27, RZ, RZ, R96 ;  /* 0x000000ffff1b1224 */ /* 0x000fe400078e0260 */
[----:B------:R-:W-:-:S02]  /*6090*/  VIADD R26, R28, 0x1 ;  /* 0x000000011c1a7836 */ /* 0x000fc40000000000 */
[----:B------:R-:W-:Y:S02]  /*60a0*/  @!P2 IMAD.MOV R26, RZ, RZ, R28 ;  /* 0x000000ffff1aa224 */ /* 0x000fe400078e021c */
[----:B------:R-:W-:Y:S01]  /*60b0*/  VIADD R28, R27, 0x1 ;  /* 0x000000011b1c7836 */ /* 0x000fe20000000000 */
[----:B------:R-:W-:-:S04]  /*60c0*/  LOP3.LUT R78, R78, 0xfffffffb, RZ, 0xc0, !PT ;  /* 0xfffffffb4e4e7812 */ /* 0x000fc800078ec0ff */
[----:B------:R-:W-:-:S04]  /*60d0*/  @P2 LOP3.LUT R78, R78, 0x4, RZ, 0xfc, !PT ;  /* 0x000000044e4e2812 */ /* 0x000fc800078efcff */
[C---:B------:R-:W-:Y:S02]  /*60e0*/  LOP3.LUT P2, RZ, R78.reuse, 0x1000000, RZ, 0xc0, !PT ;  /* 0x010000004eff7812 */ /* 0x040fe4000784c0ff */
[----:B------:R-:W-:Y:S01]  /*60f0*/  LOP3.LUT R78, R78, 0xfffffffd, RZ, 0xc0, !PT ;  /* 0xfffffffd4e4e7812 */ /* 0x000fe200078ec0ff */
[----:B------:R-:W-:Y:S01]  /*6100*/  @!P1 IMAD.MOV.U32 R88, RZ, RZ, R22 ;  /* 0x000000ffff589224 */ /* 0x000fe200078e0016 */
[----:B------:R-:W-:Y:S02]  /*6110*/  P2R R96, PR, RZ, 0x2 ;  /* 0x00000002ff607803 */ /* 0x000fe40000000000 */
[----:B--2---:R-:W-:-:S04]  /*6120*/  ISETP.NE.AND P5, PT, R58, RZ, PT ;  /* 0x000000ff3a00720c */ /* 0x004fc80003fa5270 */
[----:B------:R-:W-:-:S09]  /*6130*/  ISETP.NE.AND P0, PT, R58, UR6, !P5 ;  /* 0x000000063a007c0c */ /* 0x000fd2000ef05270 */
[----:B------:R-:W-:Y:S02]  /*6140*/  @P5 LOP3.LUT R79, R79, 0x1000000, RZ, 0xfc, !PT ;  /* 0x010000004f4f5812 */ /* 0x000fe400078efcff */
[----:B------:R-:W-:Y:S02]  /*6150*/  ISETP.NE.AND P5, PT, R58, UR6, PT ;  /* 0x000000063a007c0c */ /* 0x000fe4000bfa5270 */
[----:B------:R-:W-:-:S11]  /*6160*/  SEL R23, RZ, 0x1, !P0 ;  /* 0x00000001ff177807 */ /* 0x000fd60004000000 */
[----:B------:R-:W-:-:S05]  /*6170*/  @P5 IMAD.MOV R28, RZ, RZ, R27 ;  /* 0x000000ffff1c5224 */ /* 0x000fca00078e021b */
[----:B------:R-:W-:-:S04]  /*6180*/  IADD3 R26, PT, PT, R28, R26, R23 ;  /* 0x0000001a1c1a7210 */ /* 0x000fc80007ffe017 */
[----:B------:R-:W-:Y:S02]  /*6190*/  ISETP.NE.AND P0, PT, R26, 0x4, PT ;  /* 0x000000041a00780c */ /* 0x000fe40003f05270 */
[----:B------:R-:W-:Y:S01]  /*61a0*/  @P5 LOP3.LUT R78, R78, 0x2, RZ, 0xfc, !PT ;  /* 0x000000024e4e5812 */ /* 0x000fe200078efcff */
[----:B------:R-:W-:-:S10]  /*61b0*/  VIADD R26, R91, 0x1 ;  /* 0x000000015b1a7836 */ /* 0x000fd40000000000 */
[----:B------:R-:W-:Y:S01]  /*61c0*/  @!P0 IMAD R89, R28, R28, R89 ;  /* 0x0000001c1c598224 */ /* 0x000fe200078e0259 */
[----:B------:R-:W-:Y:S01]  /*61d0*/  ISETP.NE.AND P0, PT, R59, UR6, PT ;  /* 0x000000063b007c0c */ /* 0x000fe2000bf05270 */
[----:B------:R-:W-:Y:S01]  /*61e0*/  @P5 IMAD.MOV R26, RZ, RZ, R91 ;  /* 0x000000ffff1a5224 */ /* 0x000fe200078e025b */
[C---:B------:R-:W-:Y:S02]  /*61f0*/  LOP3.LUT P1, RZ, R78.reuse, 0x800000, RZ, 0xc0, !PT ;  /* 0x008000004eff7812 */ /* 0x040fe4000782c0ff */
[----:B------:R-:W-:Y:S01]  /*6200*/  LOP3.LUT R78, R78, 0xffffffbf, RZ, 0xc0, !PT ;  /* 0xffffffbf4e4e7812 */ /* 0x000fe200078ec0ff */
[----:B------:R-:W-:-:S08]  /*6210*/  VIADD R27, R26, 0x1 ;  /* 0x000000011a1b7836 */ /* 0x000fd00000000000 */
[----:B------:R-:W-:Y:S01]  /*6220*/  @P0 LOP3.LUT R78, R78, 0x40, RZ, 0xfc, !PT ;  /* 0x000000404e4e0812 */ /* 0x000fe200078efcff */
[----:B------:R-:W-:Y:S01]  /*6230*/  @P0 IMAD.MOV R27, RZ, RZ, R26 ;  /* 0x000000ffff1b0224 */ /* 0x000fe200078e021a */
[----:B------:R-:W-:Y:S02]  /*6240*/  ISETP.NE.AND P0, PT, R59, RZ, PT ;  /* 0x000000ff3b00720c */ /* 0x000fe40003f05270 */
[C---:B------:R-:W-:Y:S02]  /*6250*/  LOP3.LUT P6, RZ, R79.reuse, 0x8, RZ, 0xc0, !PT ;  /* 0x000000084fff7812 */ /* 0x040fe400078cc0ff */
[----:B------:R-:W-:-:S09]  /*6260*/  LOP3.LUT R79, R79, 0xfffff7ff, RZ, 0xc0, !PT ;  /* 0xfffff7ff4f4f7812 */ /* 0x000fd200078ec0ff */
[----:B------:R-:W-:Y:S02]  /*6270*/  @P0 LOP3.LUT R79, R79, 0x800, RZ, 0xfc, !PT ;  /* 0x000008004f4f0812 */ /* 0x000fe400078efcff */
[----:B------:R-:W-:Y:S01]  /*6280*/  ISETP.NE.AND P0, PT, R59, UR6, !P0 ;  /* 0x000000063b007c0c */ /* 0x000fe2000c705270 */
[----:B------:R-:W-:Y:S01]  /*6290*/  IMAD.IADD R88, R23, 0x1, R88 ;  /* 0x0000000117587824 */ /* 0x000fe200078e0258 */
[----:B------:R-:W-:Y:S01]  /*62a0*/  LOP3.LUT P5, RZ, R78, 0x40000, RZ, 0xc0, !PT ;  /* 0x000400004eff7812 */ /* 0x000fe200078ac0ff */
[----:B------:R-:W0:Y:S02]  /*62b0*/  LDCU UR6, c[0x0][0x390] ;  /* 0x00007200ff0677ac */ /* 0x000e240008000800 */
[----:B------:R-:W-:Y:S01]  /*62c0*/  VIADD R26, R88, 0x1 ;  /* 0x00000001581a7836 */ /* 0x000fe20000000000 */
[----:B------:R-:W-:-:S07]  /*62d0*/  LOP3.LUT R78, R78, 0xf7ffffff, RZ, 0xc0, !PT ;  /* 0xf7ffffff4e4e7812 */ /* 0x000fce00078ec0ff */
[----:B------:R-:W-:-:S04]  /*62e0*/  @!P0 IMAD.MOV R26, RZ, RZ, R88 ;  /* 0x000000ffff1a8224 */ /* 0x000fc800078e0258 */
[----:B------:R-:W-:Y:S01]  /*62f0*/  IMAD.IADD R26, R26, 0x1, R27 ;  /* 0x000000011a1a7824 */ /* 0x000fe200078e021b */
[----:B------:R-:W-:-:S04]  /*6300*/  @P0 LOP3.LUT R78, R78, 0x8000000, RZ, 0xfc, !PT ;  /* 0x080000004e4e0812 */ /* 0x000fc800078efcff */
[----:B------:R-:W-:Y:S02]  /*6310*/  ISETP.NE.AND P0, PT, R26, 0x4, PT ;  /* 0x000000041a00780c */ /* 0x000fe40003f05270 */
[----:B------:R-:W-:-:S11]  /*6320*/  ISETP.EQ.AND P6, PT, R5, RZ, P6 ;  /* 0x000000ff0500720c */ /* 0x000fd600037c2270 */
[----:B------:R-:W-:Y:S01]  /*6330*/  @!P0 IMAD R89, R27, R27, R89 ;  /* 0x0000001b1b598224 */ /* 0x000fe200078e0259 */
[----:B------:R-:W-:-:S04]  /*6340*/  LOP3.LUT P0, RZ, R79, 0x10, RZ, 0xc0, !PT ;  /* 0x000000104fff7812 */ /* 0x000fc8000780c0ff */
[----:B------:R-:W-:Y:S02]  /*6350*/  ISETP.EQ.AND P0, PT, R30, RZ, P0 ;  /* 0x000000ff1e00720c */ /* 0x000fe40000702270 */
[----:B------:R-:W-:Y:S01]  /*6360*/  SEL R26, RZ, 0x1, !P6 ;  /* 0x00000001ff1a7807 */ /* 0x000fe20007000000 */
[----:B------:R-:W-:Y:S02]  /*6370*/  IMAD.MOV.U32 R27, RZ, RZ, 0x2 ;  /* 0x00000002ff1b7424 */ /* 0x000fe400078e00ff */
[----:B------:R-:W-:-:S08]  /*6380*/  @!P6 IMAD.MOV R27, RZ, RZ, 0x1 ;  /* 0x00000001ff1be424 */ /* 0x000fd000078e02ff */
[----:B------:R-:W-:Y:S01]  /*6390*/  @!P0 IMAD.MOV R27, RZ, RZ, R26 ;  /* 0x000000ffff1b8224 */ /* 0x000fe200078e021a */
[----:B------:R-:W-:-:S04]  /*63a0*/  LOP3.LUT P0, RZ, R79, 0x4, RZ, 0xc0, !PT ;  /* 0x000000044fff7812 */ /* 0x000fc8000780c0ff */
[----:B------:R-:W-:-:S04]  /*63b0*/  ISETP.EQ.AND P0, PT, R36, RZ, P0 ;  /* 0x000000ff2400720c */ /* 0x000fc80000702270 */
[----:B------:R-:W-:Y:S02]  /*63c0*/  SEL R28, RZ, 0x1, !P0 ;  /* 0x00000001ff1c7807 */ /* 0x000fe40004000000 */
[----:B------:R-:W-:Y:S02]  /*63d0*/  LOP3.LUT P0, RZ, R78, 0x20000000, RZ, 0xc0, !PT ;  /* 0x200000004eff7812 */ /* 0x000fe4000780c0ff */
[----:B------:R-:W-:Y:S02]  /*63e0*/  SEL R91, RZ, 0x1, P2 ;  /* 0x00000001ff5b7807 */ /* 0x000fe40001000000 */
[----:B------:R-:W-:-:S03]  /*63f0*/  ISETP.EQ.AND P0, PT, R35, RZ, P0 ;  /* 0x000000ff2300720c */ /* 0x000fc60000702270 */
[----:B------:R-:W-:Y:S01]  /*6400*/  IMAD.IADD R72, R91, 0x1, R72 ;  /* 0x000000015b487824 */ /* 0x000fe200078e0248 */
[----:B------:R-:W-:-:S03]  /*6410*/  SEL R88, RZ, 0x1, !P0 ;  /* 0x00000001ff587807 */ /* 0x000fc60004000000 */
[----:B------:R-:W-:Y:S01]  /*6420*/  VIADD R26, R72, 0x1 ;  /* 0x00000001481a7836 */ /* 0x000fe20000000000 */
[----:B------:R-:W-:Y:S01]  /*6430*/  IADD3 R27, PT, PT, R88, R27, R28 ;  /* 0x0000001b581b7210 */ /* 0x000fe20007ffe01c */
[----:B------:R-:W-:-:S04]  /*6440*/  @P1 IMAD.MOV R26, RZ, RZ, R72 ;  /* 0x000000ffff1a1224 */ /* 0x000fc800078e0248 */
[----:B------:R-:W-:-:S05]  /*6450*/  IMAD.IADD R27, R27, 0x1, R26 ;  /* 0x000000011b1b7824 */ /* 0x000fca00078e021a */
[----:B------:R-:W-:-:S13]  /*6460*/  ISETP.NE.AND P0, PT, R27, 0x4, PT ;  /* 0x000000041b00780c */ /* 0x000fda0003f05270 */
[----:B------:R-:W-:Y:S01]  /*6470*/  @!P0 IMAD R89, R26, R26, R89 ;  /* 0x0000001a1a598224 */ /* 0x000fe200078e0259 */
[----:B------:R-:W-:-:S04]  /*6480*/  LOP3.LUT P0, RZ, R79, 0x20, RZ, 0xc0, !PT ;  /* 0x000000204fff7812 */ /* 0x000fc8000780c0ff */
[----:B------:R-:W-:Y:S02]  /*6490*/  ISETP.EQ.AND P0, PT, R31, RZ, P0 ;  /* 0x000000ff1f00720c */ /* 0x000fe40000702270 */
[----:B------:R-:W-:Y:S02]  /*64a0*/  SEL R27, RZ, 0x1, !P3 ;  /* 0x00000001ff1b7807 */ /* 0x000fe40005800000 */
[----:B------:R-:W-:Y:S01]  /*64b0*/  P2R R97, PR, RZ, 0x40 ;  /* 0x00000040ff617803 */ /* 0x000fe20000000000 */
[----:B------:R-:W-:Y:S01]  /*64c0*/  IMAD.MOV.U32 R26, RZ, RZ, 0x2 ;  /* 0x00000002ff1a7424 */ /* 0x000fe200078e00ff */
[----:B------:R-:W-:Y:S01]  /*64d0*/  LOP3.LUT P6, RZ, R78, 0x10, RZ, 0xc0, !PT ;  /* 0x000000104eff7812 */ /* 0x000fe200078cc0ff */
[----:B------:R-:W-:-:S06]  /*64e0*/  @!P3 IMAD.MOV R26, RZ, RZ, 0x1 ;  /* 0x00000001ff1ab424 */ /* 0x000fcc00078e02ff */
[----:B------:R-:W-:Y:S01]  /*64f0*/  @!P0 IMAD.MOV R26, RZ, RZ, R27 ;  /* 0x000000ffff1a8224 */ /* 0x000fe200078e021b */
[----:B------:R-:W-:Y:S02]  /*6500*/  ISETP.NE.AND P0, PT, R11, RZ, P6 ;  /* 0x000000ff0b00720c */ /* 0x000fe40003705270 */
[----:B------:R-:W-:-:S03]  /*6510*/  ISETP.NE.AND P3, PT, R90, RZ, PT ;  /* 0x000000ff5a00720c */ /* 0x000fc60003f65270 */
[----:B------:R-:W-:-:S08]  /*6520*/  @P6 VIADD R72, R73, 0x1 ;  /* 0x0000000149486836 */ /* 0x000fd00000000000 */
[----:B------:R-:W-:Y:S01]  /*6530*/  @P0 IMAD.MOV R72, RZ, RZ, R73 ;  /* 0x000000ffff480224 */ /* 0x000fe200078e0249 */
[----:B------:R-:W-:Y:S02]  /*6540*/  ISETP.NE.AND P0, PT, R38, RZ, P3 ;  /* 0x000000ff2600720c */ /* 0x000fe40001f05270 */
[----:B------:R-:W-:Y:S01]  /*6550*/  @P6 SEL R90, RZ, 0x1, P5 ;  /* 0x00000001ff5a6807 */ /* 0x000fe20002800000 */
[----:B------:R-:W-:Y:S01]  /*6560*/  @P3 VIADD R99, R45, 0x1 ;  /* 0x000000012d633836 */ /* 0x000fe20000000000 */
[----:B------:R-:W-:-:S05]  /*6570*/  @!P6 SEL R90, R83, 0x1, !P5 ;  /* 0x00000001535ae807 */ /* 0x000fca0006800000 */
[----:B------:R-:W-:-:S04]  /*6580*/  VIADD R98, R90, 0x1 ;  /* 0x000000015a627836 */ /* 0x000fc80000000000 */
[----:B------:R-:W-:Y:S01]  /*6590*/  @P0 IMAD.MOV R99, RZ, RZ, R45 ;  /* 0x000000ffff630224 */ /* 0x000fe200078e022d */
[----:B------:R-:W-:Y:S01]  /*65a0*/  ISETP.NE.AND P0, PT, R15, RZ, P4 ;  /* 0x000000ff0f00720c */ /* 0x000fe20002705270 */
[----:B------:R-:W-:Y:S01]  /*65b0*/  @P3 IMAD.MOV R98, RZ, RZ, R90 ;  /* 0x000000ffff623224 */ /* 0x000fe200078e025a */
[----:B------:R-:W-:Y:S02]  /*65c0*/  @P3 SEL R90, RZ, 0x1, P6 ;  /* 0x00000001ff5a3807 */ /* 0x000fe40003000000 */
[----:B------:R-:W-:Y:S01]  /*65d0*/  @!P3 SEL R90, R83, 0x1, !P6 ;  /* 0x00000001535ab807 */ /* 0x000fe20007000000 */
[----:B------:R-:W-:Y:S01]  /*65e0*/  @P6 IMAD.MOV.U32 R73, RZ, RZ, R72 ;  /* 0x000000ffff496224 */ /* 0x000fe200078e0048 */
[----:B------:R-:W-:Y:S01]  /*65f0*/  LOP3.LUT P5, RZ, R79, 0x40, RZ, 0xc0, !PT ;  /* 0x000000404fff7812 */ /* 0x000fe200078ac0ff */
[----:B------:R-:W-:Y:S02]  /*6600*/  VIADD R72, R98, 0x1 ;  /* 0x0000000162487836 */ /* 0x000fe40000000000 */
[----:B------:R-:W-:-:S02]  /*6610*/  @P4 IMAD.MOV R72, RZ, RZ, R98 ;  /* 0x000000ffff484224 */ /* 0x000fc400078e0262 */
[----:B------:R-:W-:Y:S01]  /*6620*/  VIADD R98, R90, 0x1 ;  /* 0x000000015a627836 */ /* 0x000fe20000000000 */
[----:B------:R-:W-:Y:S01]  /*6630*/  P2R R27, PR, RZ, 0x20 ;  /* 0x00000020ff1b7803 */ /* 0x000fe20000000000 */
[----:B------:R-:W-:Y:S01]  /*6640*/  @P4 IMAD.MOV R98, RZ, RZ, R90 ;  /* 0x000000ffff624224 */ /* 0x000fe200078e025a */
[C---:B------:R-:W-:Y:S01]  /*6650*/  LOP3.LUT P5, RZ, R78.reuse, 0x1000, RZ, 0xc0, !PT ;  /* 0x000010004eff7812 */ /* 0x040fe200078ac0ff */
[----:B------:R-:W-:Y:S02]  /*6660*/  @P4 VIADD R90, R25, 0x1 ;  /* 0x00000001195a4836 */ /* 0x000fe40000000000 */
[----:B------:R-:W-:Y:S01]  /*6670*/  @P0 IMAD.MOV R90, RZ, RZ, R25 ;  /* 0x000000ffff5a0224 */ /* 0x000fe200078e0219 */
[----:B------:R-:W-:Y:S02]  /*6680*/  LOP3.LUT P0, RZ, R78, 0x100, RZ, 0xc0, !PT ;  /* 0x000001004eff7812 */ /* 0x000fe4000780c0ff */
[----:B------:R-:W-:Y:S02]  /*6690*/  IADD3 R87, PT, PT, R87, R26, R76 ;  /* 0x0000001a57577210 */ /* 0x000fe40007ffe04c */
[----:B------:R-:W-:-:S05]  /*66a0*/  SEL R76, RZ, 0x1, P5 ;  /* 0x00000001ff4c7807 */ /* 0x000fca0002800000 */
[----:B------:R-:W-:-:S04]  /*66b0*/  IMAD.IADD R77, R76, 0x1, R77 ;  /* 0x000000014c4d7824 */ /* 0x000fc800078e024d */
[----:B------:R-:W-:Y:S02]  /*66c0*/  VIADD R26, R77, 0x1 ;  /* 0x000000014d1a7836 */ /* 0x000fe40000000000 */
[----:B------:R-:W-:-:S04]  /*66d0*/  @P0 IMAD.MOV R26, RZ, RZ, R77 ;  /* 0x000000ffff1a0224 */ /* 0x000fc800078e024d */
[----:B------:R-:W-:Y:S01]  /*66e0*/  IMAD.IADD R87, R87, 0x1, R26 ;  /* 0x0000000157577824 */ /* 0x000fe200078e021a */
[----:B------:R-:W-:-:S04]  /*66f0*/  @P4 SEL R100, RZ, 0x1, P3 ;  /* 0x00000001ff644807 */ /* 0x000fc80001800000 */
[----:B------:R-:W-:Y:S01]  /*6700*/  ISETP.NE.AND P0, PT, R87, 0x4, PT ;  /* 0x000000045700780c */ /* 0x000fe20003f05270 */
[----:B------:R-:W-:Y:S01]  /*6710*/  @P3 IMAD.MOV.U32 R45, RZ, RZ, R99 ;  /* 0x000000ffff2d3224 */ /* 0x000fe200078e0063 */
[----:B------:R-:W-:Y:S02]  /*6720*/  @!P4 SEL R100, R83, 0x1, !P3 ;  /* 0x000000015364c807 */ /* 0x000fe40005800000 */
[C---:B------:R-:W-:Y:S02]  /*6730*/  LOP3.LUT P3, RZ, R78.reuse, 0x2000000, RZ, 0xc0, !PT ;  /* 0x020000004eff7812 */ /* 0x040fe4000786c0ff */
[----:B------:R-:W-:Y:S01]  /*6740*/  ISETP.NE.AND P5, PT, R27, RZ, PT ;  /* 0x000000ff1b00720c */ /* 0x000fe20003fa5270 */
[----:B------:R-:W-:Y:S01]  /*6750*/  IMAD.MOV.U32 R77, RZ, RZ, 0x2 ;  /* 0x00000002ff4d7424 */ /* 0x000fe200078e00ff */
[----:B------:R-:W-:-:S05]  /*6760*/  LOP3.LUT P6, RZ, R78, 0x4000, RZ, 0xc0, !PT ;  /* 0x000040004eff7812 */ /* 0x000fca00078cc0ff */
[----:B------:R-:W-:Y:S01]  /*6770*/  @!P0 IMAD R89, R26, R26, R89 ;  /* 0x0000001a1a598224 */ /* 0x000fe200078e0259 */
[----:B------:R-:W-:Y:S02]  /*6780*/  SEL R26, RZ, 0x1, !P3 ;  /* 0x00000001ff1a7807 */ /* 0x000fe40005800000 */
[----:B0-----:R-:W-:Y:S01]  /*6790*/  ISETP.NE.AND P0, PT, R46, UR6, PT ;  /* 0x000000062e007c0c */ /* 0x001fe2000bf05270 */
[----:B------:R-:W-:Y:S01]  /*67a0*/  @!P3 IMAD.MOV R77, RZ, RZ, 0x1 ;  /* 0x00000001ff4db424 */ /* 0x000fe200078e02ff */
[----:B------:R-:W-:Y:S01]  /*67b0*/  @!P1 SEL R91, R83, 0x1, !P2 ;  /* 0x00000001535b9807 */ /* 0x000fe20005000000 */
[----:B------:R-:W-:Y:S01]  /*67c0*/  @!P5 IMAD.MOV R77, RZ, RZ, R26 ;  /* 0x000000ffff4dd224 */ /* 0x000fe200078e021a */
[----:B------:R-:W-:Y:S02]  /*67d0*/  SEL R26, RZ, 0x1, P0 ;  /* 0x00000001ff1a7807 */ /* 0x000fe40000000000 */
[----:B------:R-:W-:Y:S01]  /*67e0*/  IADD3 R73, PT, PT, R64, R73, R25 ;  /* 0x0000004940497210 */ /* 0x000fe20007ffe019 */
[----:B------:R-:W-:Y:S01]  /*67f0*/  @P4 IMAD.MOV.U32 R25, RZ, RZ, R90 ;  /* 0x000000ffff194224 */ /* 0x000fe200078e005a */
[----:B------:R-:W-:Y:S01]  /*6800*/  LOP3.LUT P4, RZ, R78, 0x40000000, RZ, 0xc0, !PT ;  /* 0x400000004eff7812 */ /* 0x000fe2000788c0ff */
[----:B------:R-:W-:-:S04]  /*6810*/  IMAD.IADD R27, R26, 0x1, R91 ;  /* 0x000000011a1b7824 */ /* 0x000fc800078e025b */
[----:B------:R-:W-:Y:S02]  /*6820*/  VIADD R26, R27, 0x1 ;  /* 0x000000011b1a7836 */ /* 0x000fe40000000000 */
[----:B------:R-:W-:Y:S01]  /*6830*/  @P6 IMAD.MOV R26, RZ, RZ, R27 ;  /* 0x000000ffff1a6224 */ /* 0x000fe200078e021b */
[----:B------:R-:W-:Y:S02]  /*6840*/  ISETP.NE.AND P6, PT, R97, RZ, PT ;  /* 0x000000ff6100720c */ /* 0x000fe40003fc5270 */
[C---:B------:R-:W-:Y:S01]  /*6850*/  LOP3.LUT P1, RZ, R78.reuse, 0x400, RZ, 0xc0, !PT ;  /* 0x000004004eff7812 */ /* 0x040fe2000782c0ff */
[----:B------:R-:W-:Y:S01]  /*6860*/  VIADD R97, R77, 0x1 ;  /* 0x000000014d617836 */ /* 0x000fe20000000000 */
[C---:B------:R-:W-:Y:S01]  /*6870*/  LOP3.LUT P0, RZ, R78.reuse, 0x2000, RZ, 0xc0, !PT ;  /* 0x000020004eff7812 */ /* 0x040fe2000780c0ff */
[----:B------:R-:W-:Y:S01]  /*6880*/  @!P4 IMAD.MOV R97, RZ, RZ, R77 ;  /* 0x000000ffff61c224 */ /* 0x000fe200078e024d */
[----:B------:R-:W-:Y:S02]  /*6890*/  SEL R77, RZ, 0x1, P1 ;  /* 0x00000001ff4d7807 */ /* 0x000fe40000800000 */
[----:B------:R-:W-:Y:S01]  /*68a0*/  LOP3.LUT P2, RZ, R78, 0x80000, RZ, 0xc0, !PT ;  /* 0x000800004eff7812 */ /* 0x000fe2000784c0ff */
[----:B------:R-:W-:Y:S01]  /*68b0*/  VIADD R91, R28, 0x1 ;  /* 0x000000011c5b7836 */ /* 0x000fe20000000000 */
[----:B------:R-:W-:-:S03]  /*68c0*/  IADD3 R70, PT, PT, R75, R70, R77 ;  /* 0x000000464b467210 */ /* 0x000fc60007ffe04d */
[----:B------:R-:W-:Y:S01]  /*68d0*/  @!P6 IMAD.MOV R91, RZ, RZ, R28 ;  /* 0x000000ffff5be224 */ /* 0x000fe200078e021c */
[----:B------:R-:W-:Y:S02]  /*68e0*/  IADD3 R28, PT, PT, R85, R28, R88 ;  /* 0x0000001c551c7210 */ /* 0x000fe40007ffe058 */
[----:B------:R-:W-:Y:S02]  /*68f0*/  IADD3 R97, PT, PT, R70, R97, R16 ;  /* 0x0000006146617210 */ /* 0x000fe40007ffe010 */
[----:B------:R-:W-:Y:S01]  /*6900*/  P2R R101, PR, RZ, 0x2 ;  /* 0x00000002ff657803 */ /* 0x000fe20000000000 */
[----:B------:R-:W-:Y:S01]  /*6910*/  VIADD R27, R28, 0x1 ;  /* 0x000000011c1b7836 */ /* 0x000fe20000000000 */
[----:B------:R-:W-:Y:S01]  /*6920*/  LOP3.LUT P1, RZ, R78, 0x400000, RZ, 0xc0, !PT ;  /* 0x004000004eff7812 */ /* 0x000fe2000782c0ff */
[----:B------:R-:W-:Y:S01]  /*6930*/  @!P0 IMAD.MOV R27, RZ, RZ, R28 ;  /* 0x000000ffff1b8224 */ /* 0x000fe200078e021c */
[----:B------:R-:W-:Y:S02]  /*6940*/  ISETP.NE.AND P0, PT, R97, 0x4, PT ;  /* 0x000000046100780c */ /* 0x000fe40003f05270 */
[----:B------:R-:W-:-:S02]  /*6950*/  @!P2 SEL R71, R83, 0x1, !P1 ;  /* 0x000000015347a807 */ /* 0x000fc40004800000 */
[----:B------:R-:W-:Y:S02]  /*6960*/  IADD3 R68, PT, PT, R0, R68, R21 ;  /* 0x0000004400447210 */ /* 0x000fe40007ffe015 */
[----:B------:R-:W-:-:S04]  /*6970*/  IADD3 R28, PT, PT, R66, R71, R60 ;  /* 0x00000047421c7210 */ /* 0x000fc80007ffe03c */
[----:B------:R-:W-:-:S03]  /*6980*/  IADD3 R68, PT, PT, R28, R68, R17 ;  /* 0x000000441c447210 */ /* 0x000fc60007ffe011 */
[----:B------:R-:W-:Y:S01]  /*6990*/  @!P0 IMAD R89, R70, R70, R89 ;  /* 0x0000004646598224 */ /* 0x000fe200078e0259 */
[----:B------:R-:W-:Y:S02]  /*69a0*/  ISETP.NE.AND P0, PT, R68, 0x4, PT ;  /* 0x000000044400780c */ /* 0x000fe40003f05270 */
[----:B------:R-:W-:Y:S02]  /*69b0*/  ISETP.NE.AND P6, PT, R92, RZ, PT ;  /* 0x000000ff5c00720c */ /* 0x000fe40003fc5270 */
[----:B------:R-:W-:Y:S02]  /*69c0*/  P2R R97, PR, RZ, 0x4 ;  /* 0x00000004ff617803 */ /* 0x000fe40000000000 */
[----:B------:R-:W-:-:S07]  /*69d0*/  LOP3.LUT P5, RZ, R78, 0x20000, RZ, 0xc0, !PT ;  /* 0x000200004eff7812 */ /* 0x000fce00078ac0ff */
[----:B------:R-:W-:Y:S01]  /*69e0*/  @!P0 IMAD R89, R28, R28, R89 ;  /* 0x0000001c1c598224 */ /* 0x000fe200078e0259 */
[C---:B------:R-:W-:Y:S02]  /*69f0*/  LOP3.LUT P0, RZ, R78.reuse, 0x200, RZ, 0xc0, !PT ;  /* 0x000002004eff7812 */ /* 0x040fe4000780c0ff */
[----:B------:R-:W-:Y:S01]  /*6a00*/  LOP3.LUT P2, RZ, R78, 0x80, RZ, 0xc0, !PT ;  /* 0x000000804eff7812 */ /* 0x000fe2000784c0ff */
[----:B------:R-:W-:Y:S02]  /*6a10*/  VIADD R87, R98, 0x1 ;  /* 0x0000000162577836 */ /* 0x000fe40000000000 */
[----:B------:R-:W-:Y:S01]  /*6a20*/  @P6 IMAD.MOV R87, RZ, RZ, R98 ;  /* 0x000000ffff576224 */ /* 0x000fe200078e0262 */
[----:B------:R-:W-:Y:S02]  /*6a30*/  P2R R102, PR, RZ, 0x10 ;  /* 0x00000010ff667803 */ /* 0x000fe40000000000 */
[----:B------:R-:W-:Y:S02]  /*6a40*/  P2R R28, PR, RZ, 0x1 ;  /* 0x00000001ff1c7803 */ /* 0x000fe40000000000 */
[----:B------:R-:W-:-:S03]  /*6a50*/  LOP3.LUT P4, RZ, R79, 0x2, RZ, 0xc0, !PT ;  /* 0x000000024fff7812 */ /* 0x000fc6000788c0ff */
[----:B------:R-:W-:Y:S02]  /*6a60*/  @P0 SEL R98, RZ, 0x1, P5 ;  /* 0x00000001ff620807 */ /* 0x000fe40002800000 */
[C---:B------:R-:W-:Y:S02]  /*6a70*/  @!P0 SEL R98, R83.reuse, 0x1, !P5 ;  /* 0x0000000153628807 */ /* 0x040fe40006800000 */
[----:B------:R-:W-:Y:S01]  /*6a80*/  LOP3.LUT P0, RZ, R78, 0x800, RZ, 0xc0, !PT ;  /* 0x000008004eff7812 */ /* 0x000fe2000780c0ff */
[----:B------:R-:W-:Y:S01]  /*6a90*/  VIADD R90, R100, 0x1 ;  /* 0x00000001645a7836 */ /* 0x000fe20000000000 */
[----:B------:R-:W-:Y:S01]  /*6aa0*/  @P5 SEL R68, RZ, 0x1, P4 ;  /* 0x00000001ff445807 */ /* 0x000fe20002000000 */
[----:B------:R-:W-:Y:S01]  /*6ab0*/  @P6 IMAD.MOV R90, RZ, RZ, R100 ;  /* 0x000000ffff5a6224 */ /* 0x000fe200078e0264 */
[----:B------:R-:W-:Y:S02]  /*6ac0*/  @P2 SEL R100, RZ, 0x1, P0 ;  /* 0x00000001ff642807 */ /* 0x000fe40000000000 */
[----:B------:R-:W-:-:S02]  /*6ad0*/  @!P5 SEL R68, R83, 0x1, !P4 ;  /* 0x000000015344d807 */ /* 0x000fc40006000000 */
[----:B------:R-:W-:Y:S02]  /*6ae0*/  @!P2 SEL R100, R83, 0x1, !P0 ;  /* 0x000000015364a807 */ /* 0x000fe40004000000 */
[C---:B------:R-:W-:Y:S02]  /*6af0*/  LOP3.LUT P6, RZ, R78.reuse, 0x800, RZ, 0xc0, !PT ;  /* 0x000008004eff7812 */ /* 0x040fe400078cc0ff */
[----:B------:R-:W-:Y:S02]  /*6b00*/  LOP3.LUT P4, RZ, R78, 0x1000, RZ, 0xc0, !PT ;  /* 0x000010004eff7812 */ /* 0x000fe4000788c0ff */
[----:B------:R-:W-:Y:S02]  /*6b10*/  ISETP.NE.AND P0, PT, R28, RZ, PT ;  /* 0x000000ff1c00720c */ /* 0x000fe40003f05270 */
[----:B------:R-:W-:Y:S02]  /*6b20*/  P2R R70, PR, RZ, 0x10 ;  /* 0x00000010ff467803 */ /* 0x000fe40000000000 */
[----:B------:R-:W-:-:S02]  /*6b30*/  LOP3.LUT P4, RZ, R78, 0x20, RZ, 0xc0, !PT ;  /* 0x000000204eff7812 */ /* 0x000fc4000788c0ff */
[C---:B------:R-:W-:Y:S02]  /*6b40*/  LOP3.LUT P1, RZ, R78.reuse, 0x100, RZ, 0xc0, !PT ;  /* 0x000001004eff7812 */ /* 0x040fe4000782c0ff */
[----:B------:R-:W-:Y:S02]  /*6b50*/  P2R R99, PR, RZ, 0x8 ;  /* 0x00000008ff637803 */ /* 0x000fe40000000000 */
[----:B------:R-:W-:Y:S01]  /*6b60*/  LOP3.LUT P3, RZ, R78, 0x80000000, RZ, 0xc0, !PT ;  /* 0x800000004eff7812 */ /* 0x000fe2000786c0ff */
[----:B------:R-:W-:Y:S01]  /*6b70*/  VIADD R28, R68, 0x1 ;  /* 0x00000001441c7836 */ /* 0x000fe20000000000 */
[----:B------:R-:W-:Y:S01]  /*6b80*/  P2R R71, PR, RZ, 0x2 ;  /* 0x00000002ff477803 */ /* 0x000fe20000000000 */
[----:B------:R-:W-:Y:S01]  /*6b90*/  @P0 IMAD.MOV R28, RZ, RZ, R68 ;  /* 0x000000ffff1c0224 */ /* 0x000fe200078e0244 */
[----:B------:R-:W-:Y:S02]  /*6ba0*/  LOP3.LUT P1, RZ, R78, 0x8, RZ, 0xc0, !PT ;  /* 0x000000084eff7812 */ /* 0x000fe4000782c0ff */
[----:B------:R-:W-:-:S02]  /*6bb0*/  @P6 SEL R92, RZ, 0x1, P3 ;  /* 0x00000001ff5c6807 */ /* 0x000fc40001800000 */
[----:B------:R-:W-:Y:S01]  /*6bc0*/  @!P6 SEL R92, R83, 0x1, !P3 ;  /* 0x00000001535ce807 */ /* 0x000fe20005800000 */
[----:B------:R-:W-:Y:S01]  /*6bd0*/  VIADD R75, R28, 0x1 ;  /* 0x000000011c4b7836 */ /* 0x000fe20000000000 */
[----:B------:R-:W-:Y:S01]  /*6be0*/  ISETP.NE.AND P0, PT, R42, RZ, P4 ;  /* 0x000000ff2a00720c */ /* 0x000fe20002705270 */
[----:B------:R-:W-:Y:S02]  /*6bf0*/  @P4 IMAD.MOV R75, RZ, RZ, R28 ;  /* 0x000000ffff4b4224 */ /* 0x000fe400078e021c */
[----:B------:R-:W-:Y:S02]  /*6c00*/  VIADD R28, R92, 0x1 ;  /* 0x000000015c1c7836 */ /* 0x000fe40000000000 */
[----:B------:R-:W-:-:S04]  /*6c10*/  @P2 IMAD.MOV R28, RZ, RZ, R92 ;  /* 0x000000ffff1c2224 */ /* 0x000fc800078e025c */
[----:B------:R-:W-:Y:S02]  /*6c20*/  VIADD R92, R28, 0x1 ;  /* 0x000000011c5c7836 */ /* 0x000fe40000000000 */
[----:B------:R-:W-:Y:S02]  /*6c30*/  @P1 IMAD.MOV R92, RZ, RZ, R28 ;  /* 0x000000ffff5c1224 */ /* 0x000fe400078e021c */
[----:B------:R-:W-:Y:S02]  /*6c40*/  VIADD R28, R98, 0x1 ;  /* 0x00000001621c7836 */ /* 0x000fe40000000000 */
[----:B------:R-:W-:Y:S02]  /*6c50*/  @P4 IMAD.MOV R28, RZ, RZ, R98 ;  /* 0x000000ffff1c4224 */ /* 0x000fe400078e0262 */
[----:B------:R-:W-:Y:S02]  /*6c60*/  @P4 VIADD R98, R62, 0x1 ;  /* 0x000000013e624836 */ /* 0x000fe40000000000 */
[----:B------:R-:W-:Y:S01]  /*6c70*/  @P0 IMAD.MOV R98, RZ, RZ, R62 ;  /* 0x000000ffff620224 */ /* 0x000fe200078e023e */
[----:B------:R-:W-:-:S03]  /*6c80*/  LOP3.LUT P0, RZ, R78, 0x200, RZ, 0xc0, !PT ;  /* 0x000002004eff7812 */ /* 0x000fc6000780c0ff */
[----:B------:R-:W-:Y:S01]  /*6c90*/  @P4 IMAD.MOV.U32 R62, RZ, RZ, R98 ;  /* 0x000000ffff3e4224 */ /* 0x000fe200078e0062 */
[----:B------:R-:W-:Y:S02]  /*6ca0*/  @P4 SEL R98, RZ, 0x1, P0 ;  /* 0x00000001ff624807 */ /* 0x000fe40000000000 */
[----:B------:R-:W-:Y:S02]  /*6cb0*/  @!P4 SEL R98, R83, 0x1, !P0 ;  /* 0x000000015362c807 */ /* 0x000fe40004000000 */
[----:B------:R-:W-:Y:S01]  /*6cc0*/  ISETP.NE.AND P0, PT, R43, RZ, P1 ;  /* 0x000000ff2b00720c */ /* 0x000fe20000f05270 */
[----:B------:R-:W-:Y:S01]  /*6cd0*/  IMAD.IADD R73, R73, 0x1, R72 ;  /* 0x0000000149497824 */ /* 0x000fe200078e0248 */
[----:B------:R-:W-:Y:S01]  /*6ce0*/  ISETP.NE.AND P4, PT, R70, RZ, PT ;  /* 0x000000ff4600720c */ /* 0x000fe20003f85270 */
[----:B------:R-:W-:-:S10]  /*6cf0*/  @P1 VIADD R70, R61, 0x1 ;  /* 0x000000013d461836 */ /* 0x000fd40000000000 */
[----:B------:R-:W-:Y:S01]  /*6d00*/  @P0 IMAD.MOV R70, RZ, RZ, R61 ;  /* 0x000000ffff460224 */ /* 0x000fe200078e023d */
[----:B------:R-:W-:Y:S01]  /*6d10*/  ISETP.NE.AND P0, PT, R73, 0x4, PT ;  /* 0x000000044900780c */ /* 0x000fe20003f05270 */
[----:B------:R-:W-:Y:S02]  /*6d20*/  VIADD R68, R100, 0x1 ;  /* 0x0000000164447836 */ /* 0x000fe40000000000 */
[----:B------:R-:W-:Y:S01]  /*6d30*/  @P1 IMAD.MOV R68, RZ, RZ, R100 ;  /* 0x000000ffff441224 */ /* 0x000fe200078e0264 */
[----:B------:R-:W-:Y:S01]  /*6d40*/  @P1 SEL R100, RZ, 0x1, P2 ;  /* 0x00000001ff641807 */ /* 0x000fe20001000000 */
[----:B------:R-:W-:Y:S01]  /*6d50*/  @P1 IMAD.MOV.U32 R61, RZ, RZ, R70 ;  /* 0x000000ffff3d1224 */ /* 0x000fe200078e0046 */
[----:B------:R-:W-:Y:S02]  /*6d60*/  @!P1 SEL R100, R83, 0x1, !P2 ;  /* 0x0000000153649807 */ /* 0x000fe40005000000 */
[----:B------:R-:W-:-:S05]  /*6d70*/  ISETP.NE.AND P1, PT, R71, RZ, PT ;  /* 0x000000ff4700720c */ /* 0x000fca0003f25270 */
[----:B------:R-:W-:Y:S01]  /*6d80*/  @!P0 IMAD R89, R72, R72, R89 ;  /* 0x0000004848598224 */ /* 0x000fe200078e0259 */
[----:B------:R-:W-:-:S04]  /*6d90*/  ISETP.NE.AND P0, PT, R47, UR6, PT ;  /* 0x000000062f007c0c */ /* 0x000fc8000bf05270 */
[----:B------:R-:W-:Y:S02]  /*6da0*/  SEL R71, RZ, 0x1, P0 ;  /* 0x00000001ff477807 */ /* 0x000fe40000000000 */
[C---:B------:R-:W-:Y:S02]  /*6db0*/  LOP3.LUT P0, RZ, R78.reuse, 0x8000, RZ, 0xc0, !PT ;  /* 0x000080004eff7812 */ /* 0x040fe4000780c0ff */
[----:B------:R-:W-:Y:S01]  /*6dc0*/  @!P1 SEL R76, R83, 0x1, !P4 ;  /* 0x00000001534c9807 */ /* 0x000fe20006000000 */
[----:B------:R-:W-:Y:S01]  /*6dd0*/  IMAD.IADD R74, R75, 0x1, R74 ;  /* 0x000000014b4a7824 */ /* 0x000fe200078e024a */
[----:B------:R-:W-:-:S03]  /*6de0*/  LOP3.LUT P3, RZ, R78, 0x10000000, RZ, 0xc0, !PT ;  /* 0x100000004eff7812 */ /* 0x000fc6000786c0ff */
[----:B------:R-:W-:Y:S02]  /*6df0*/  IMAD.IADD R76, R71, 0x1, R76 ;  /* 0x00000001474c7824 */ /* 0x000fe400078e024c */
[----:B------:R-:W-:-:S04]  /*6e00*/  VIADD R71, R93, 0x1 ;  /* 0x000000015d477836 */ /* 0x000fc80000000000 */
[----:B------:R-:W-:Y:S01]  /*6e10*/  @!P0 IMAD.MOV R71, RZ, RZ, R93 ;  /* 0x000000ffff478224 */ /* 0x000fe200078e025d */
[----:B------:R-:W-:-:S04]  /*6e20*/  ISETP.NE.AND P0, PT, R48, UR6, PT ;  /* 0x0000000630007c0c */ /* 0x000fc8000bf05270 */
[----:B------:R-:W-:Y:S02]  /*6e30*/  SEL R72, RZ, 0x1, P0 ;  /* 0x00000001ff487807 */ /* 0x000fe40000000000 */
[----:B------:R-:W-:Y:S02]  /*6e40*/  ISETP.NE.AND P0, PT, R74, 0x4, PT ;  /* 0x000000044a00780c */ /* 0x000fe40003f05270 */
[----:B------:R-:W-:-:S04]  /*6e50*/  ISETP.NE.AND P1, PT, R101, RZ, PT ;  /* 0x000000ff6500720c */ /* 0x000fc80003f25270 */
[----:B------:R-:W-:Y:S02]  /*6e60*/  @!P3 SEL R77, R83, 0x1, !P1 ;  /* 0x00000001534db807 */ /* 0x000fe40004800000 */
[----:B------:R-:W-:-:S05]  /*6e70*/  ISETP.NE.AND P1, PT, R96, RZ, PT ;  /* 0x000000ff6000720c */ /* 0x000fca0003f25270 */
[----:B------:R-:W-:Y:S01]  /*6e80*/  @!P0 IMAD R89, R75, R75, R89 ;  /* 0x0000004b4b598224 */ /* 0x000fe200078e0259 */
[----:B------:R-:W-:Y:S01]  /*6e90*/  ISETP.NE.AND P0, PT, R50, RZ, PT ;  /* 0x000000ff3200720c */ /* 0x000fe20003f05270 */
[----:B------:R-:W-:Y:S01]  /*6ea0*/  IMAD.IADD R24, R92, 0x1, R24 ;  /* 0x000000015c187824 */ /* 0x000fe200078e0218 */
[----:B------:R-:W-:Y:S02]  /*6eb0*/  LOP3.LUT P6, RZ, R78, 0x10000, RZ, 0xc0, !PT ;  /* 0x000100004eff7812 */ /* 0x000fe400078cc0ff */
[----:B------:R-:W-:Y:S01]  /*6ec0*/  ISETP.NE.AND P0, PT, R50, UR6, !P0 ;  /* 0x0000000632007c0c */ /* 0x000fe2000c705270 */
[----:B------:R-:W-:Y:S02]  /*6ed0*/  VIADD R73, R90, 0x1 ;  /* 0x000000015a497836 */ /* 0x000fe40000000000 */
[----:B------:R-:W-:Y:S01]  /*6ee0*/  @P1 IMAD.MOV R73, RZ, RZ, R90 ;  /* 0x000000ffff491224 */ /* 0x000fe200078e025a */
[----:B------:R-:W-:Y:S02]  /*6ef0*/  SEL R90, RZ, 0x1, !P0 ;  /* 0x00000001ff5a7807 */ /* 0x000fe40004000000 */
[----:B------:R-:W-:-:S02]  /*6f00*/  ISETP.NE.AND P0, PT, R24, 0x4, PT ;  /* 0x000000041800780c */ /* 0x000fc40003f05270 */
[----:B------:R-:W-:Y:S02]  /*6f10*/  ISETP.NE.AND P2, PT, R97, RZ, PT ;  /* 0x000000ff6100720c */ /* 0x000fe40003f45270 */
[----:B------:R-:W-:Y:S02]  /*6f20*/  IADD3 R91, PT, PT, R85, R91, R88 ;  /* 0x0000005b555b7210 */ /* 0x000fe40007ffe058 */
[----:B------:R-:W-:Y:S02]  /*6f30*/  @!P6 SEL R65, R83, 0x1, !P2 ;  /* 0x000000015341e807 */ /* 0x000fe40005000000 */
[----:B------:R-:W-:Y:S01]  /*6f40*/  ISETP.NE.AND P2, PT, R95, RZ, PT ;  /* 0x000000ff5f00720c */ /* 0x000fe20003f45270 */
[----:B------:R-:W-:-:S04]  /*6f50*/  IMAD.IADD R91, R91, 0x1, R82 ;  /* 0x000000015b5b7824 */ /* 0x000fc800078e0252 */
[----:B------:R-:W-:Y:S01]  /*6f60*/  @!P0 IMAD R89, R92, R92, R89 ;  /* 0x0000005c5c598224 */ /* 0x000fe200078e0259 */
[----:B------:R-:W-:Y:S01]  /*6f70*/  ISETP.NE.AND P0, PT, R91, 0x4, PT ;  /* 0x000000045b00780c */ /* 0x000fe20003f05270 */
[----:B------:R-:W-:Y:S01]  /*6f80*/  IMAD.IADD R77, R72, 0x1, R77 ;  /* 0x00000001484d7824 */ /* 0x000fe200078e024d */
[----:B------:R-:W-:Y:S02]  /*6f90*/  ISETP.NE.AND P4, PT, R102, RZ, PT ;  /* 0x000000ff6600720c */ /* 0x000fe40003f85270 */
[----:B------:R-:W-:Y:S01]  /*6fa0*/  ISETP.NE.AND P3, PT, R99, RZ, PT ;  /* 0x000000ff6300720c */ /* 0x000fe20003f65270 */
[----:B------:R-:W-:Y:S02]  /*6fb0*/  VIADD R72, R77, 0x1 ;  /* 0x000000014d487836 */ /* 0x000fe40000000000 */
[----:B------:R-:W-:Y:S01]  /*6fc0*/  @P2 IMAD.MOV R72, RZ, RZ, R77 ;  /* 0x000000ffff482224 */ /* 0x000fe200078e024d */
[----:B------:R-:W-:Y:S02]  /*6fd0*/  SEL R77, RZ, 0x1, !P4 ;  /* 0x00000001ff4d7807 */ /* 0x000fe40006000000 */
[----:B------:R-:W-:Y:S01]  /*6fe0*/  ISETP.NE.AND P4, PT, R48, RZ, PT ;  /* 0x000000ff3000720c */ /* 0x000fe20003f85270 */
[----:B------:R-:W-:-:S02]  /*6ff0*/  IMAD.IADD R81, R86, 0x1, R81 ;  /* 0x0000000156517824 */ /* 0x000fc400078e0251 */
[----:B------:R-:W-:Y:S01]  /*7000*/  @!P0 IMAD R89, R82, R82, R89 ;  /* 0x0000005252598224 */ /* 0x000fe200078e0259 */
[----:B------:R-:W-:Y:S02]  /*7010*/  ISETP.NE.AND P0, PT, R48, UR6, !P4 ;  /* 0x0000000630007c0c */ /* 0x000fe4000e705270 */
[----:B------:R-:W-:Y:S01]  /*7020*/  LOP3.LUT P5, RZ, R78, 0x4000000, RZ, 0xc0, !PT ;  /* 0x040000004eff7812 */ /* 0x000fe200078ac0ff */
[----:B------:R-:W-:Y:S01]  /*7030*/  VIADD R24, R77, 0x1 ;  /* 0x000000014d187836 */ /* 0x000fe20000000000 */
[----:B------:R-:W-:Y:S01]  /*7040*/  SEL R85, RZ, 0x1, !P0 ;  /* 0x00000001ff557807 */ /* 0x000fe20004000000 */
[----:B------:R-:W-:Y:S01]  /*7050*/  @!P3 IMAD.MOV R24, RZ, RZ, R77 ;  /* 0x000000ffff18b224 */ /* 0x000fe200078e024d */
[----:B------:R-:W-:-:S04]  /*7060*/  ISETP.NE.AND P0, PT, R81, 0x4, PT ;  /* 0x000000045100780c */ /* 0x000fc80003f05270 */
[----:B------:R-:W-:-:S05]  /*7070*/  IADD3 R81, PT, PT, R85, R24, R16 ;  /* 0x0000001855517210 */ /* 0x000fca0007ffe010 */
[----:B------:R-:W-:Y:S01]  /*7080*/  @!P5 SEL R60, R83, 0x1, !P6 ;  /* 0x00000001533cd807 */ /* 0x000fe20007000000 */
[----:B------:R-:W-:Y:S01]  /*7090*/  IMAD.IADD R81, R81, 0x1, R84 ;  /* 0x0000000151517824 */ /* 0x000fe200078e0254 */
[----:B------:R-:W-:Y:S02]  /*70a0*/  ISETP.NE.AND P5, PT, R94, RZ, PT ;  /* 0x000000ff5e00720c */ /* 0x000fe40003fa5270 */
[----:B------:R-:W-:Y:S02]  /*70b0*/  @!P0 IMAD R89, R86, R86, R89 ;  /* 0x0000005656598224 */ /* 0x000fe400078e0259 */
[----:B------:R-:W-:Y:S01]  /*70c0*/  ISETP.NE.AND P0, PT, R81, 0x4, PT ;  /* 0x000000045100780c */ /* 0x000fe20003f05270 */
[----:B------:R-:W-:-:S08]  /*70d0*/  VIADD R70, R76, 0x1 ;  /* 0x000000014c467836 */ /* 0x000fd00000000000 */
[----:B------:R-:W-:Y:S01]  /*70e0*/  @P5 IMAD.MOV R70, RZ, RZ, R76 ;  /* 0x000000ffff465224 */ /* 0x000fe200078e024c */
[----:B------:R-:W-:-:S03]  /*70f0*/  LOP3.LUT P5, RZ, R78, 0x200000, RZ, 0xc0, !PT ;  /* 0x002000004eff7812 */ /* 0x000fc600078ac0ff */
[----:B------:R-:W-:Y:S01]  /*7100*/  @!P0 IMAD R89, R84, R84, R89 ;  /* 0x0000005454598224 */ /* 0x000fe200078e0259 */
[----:B------:R-:W-:Y:S02]  /*7110*/  SEL R75, RZ, 0x1, P5 ;  /* 0x00000001ff4b7807 */ /* 0x000fe40002800000 */
[C---:B------:R-:W-:Y:S02]  /*7120*/  ISETP.NE.AND P0, PT, R49.reuse, UR6, PT ;  /* 0x0000000631007c0c */ /* 0x040fe4000bf05270 */
[C---:B------:R-:W-:Y:S02]  /*7130*/  ISETP.NE.AND P5, PT, R49.reuse, RZ, PT ;  /* 0x000000ff3100720c */ /* 0x040fe40003fa5270 */
[----:B------:R-:W-:Y:S02]  /*7140*/  SEL R84, RZ, 0x1, P0 ;  /* 0x00000001ff547807 */ /* 0x000fe40000000000 */
[----:B------:R-:W-:Y:S02]  /*7150*/  ISETP.NE.AND P0, PT, R49, UR6, !P5 ;  /* 0x0000000631007c0c */ /* 0x000fe4000ef05270 */
[----:B------:R-:W-:-:S02]  /*7160*/  IADD3 R66, PT, PT, R84, R65, R66 ;  /* 0x0000004154427210 */ /* 0x000fc40007ffe042 */
[----:B------:R-:W-:Y:S02]  /*7170*/  SEL R86, RZ, 0x1, !P0 ;  /* 0x00000001ff567807 */ /* 0x000fe40004000000 */
[----:B------:R-:W-:Y:S02]  /*7180*/  IADD3 R21, PT, PT, R17, R21, R0 ;  /* 0x0000001511157210 */ /* 0x000fe40007ffe000 */
[C---:B------:R-:W-:Y:S02]  /*7190*/  LOP3.LUT P2, RZ, R78.reuse, 0x4, RZ, 0xc0, !PT ;  /* 0x000000044eff7812 */ /* 0x040fe4000784c0ff */
[----:B------:R-:W-:Y:S02]  /*71a0*/  LOP3.LUT P1, RZ, R78, 0x2, RZ, 0xc0, !PT ;  /* 0x000000024eff7812 */ /* 0x000fe4000782c0ff */
[----:B------:R-:W-:Y:S01]  /*71b0*/  IADD3 R21, PT, PT, R66, R21, R86 ;  /* 0x0000001542157210 */ /* 0x000fe20007ffe056 */
[----:B------:R-:W-:-:S03]  /*71c0*/  IMAD.IADD R25, R90, 0x1, R25 ;  /* 0x000000015a197824 */ /* 0x000fc600078e0219 */
[----:B------:R-:W-:Y:S01]  /*71d0*/  ISETP.NE.AND P0, PT, R21, 0x4, PT ;  /* 0x000000041500780c */ /* 0x000fe20003f05270 */
[----:B------:R-:W-:Y:S02]  /*71e0*/  IMAD.IADD R98, R19, 0x1, R98 ;  /* 0x0000000113627824 */ /* 0x000fe400078e0262 */
[----:B------:R-:W-:Y:S02]  /*71f0*/  VIADD R74, R25, 0x1 ;  /* 0x00000001194a7836 */ /* 0x000fe40000000000 */
[----:B------:R-:W-:Y:S02]  /*7200*/  @!P2 IMAD.MOV R74, RZ, RZ, R25 ;  /* 0x000000ffff4aa224 */ /* 0x000fe400078e0219 */
[----:B------:R-:W-:Y:S02]  /*7210*/  VIADD R25, R98, 0x1 ;  /* 0x0000000162197836 */ /* 0x000fe40000000000 */
[----:B------:R-:W-:Y:S01]  /*7220*/  @P1 IMAD.MOV R25, RZ, RZ, R98 ;  /* 0x000000ffff191224 */ /* 0x000fe200078e0262 */
[----:B------:R-:W-:-:S02]  /*7230*/  ISETP.NE.AND P1, PT, R31, R29, PT ;  /* 0x0000001d1f00720c */ /* 0x000fc40003f25270 */
[----:B------:R-:W-:Y:S01]  /*7240*/  LOP3.LUT P2, RZ, R80, 0x1, RZ, 0xc0, !PT ;  /* 0x0000000150ff7812 */ /* 0x000fe2000784c0ff */
[----:B------:R-:W-:Y:S01]  /*7250*/  @!P0 IMAD R89, R66, R66, R89 ;  /* 0x0000004242598224 */ /* 0x000fe200078e0259 */
[----:B------:R-:W-:Y:S02]  /*7260*/  ISETP.NE.AND P0, PT, R31, RZ, P1 ;  /* 0x000000ff1f00720c */ /* 0x000fe40000f05270 */
[----:B------:R-:W-:-:S05]  /*7270*/  SEL R24, RZ, 0x1, P2 ;  /* 0x00000001ff187807 */ /* 0x000fca0001000000 */
[----:B------:R-:W-:-:S04]  /*7280*/  IMAD.MOV.U32 R66, RZ, RZ, R24 ;  /* 0x000000ffff427224 */ /* 0x000fc800078e0018 */
[----:B------:R-:W-:Y:S02]  /*7290*/  @P1 VIADD R65, R66, 0x1 ;  /* 0x0000000142411836 */ /* 0x000fe40000000000 */
[----:B------:R-:W-:Y:S01]  /*72a0*/  @P0 IMAD.MOV R65, RZ, RZ, R66 ;  /* 0x000000ffff410224 */ /* 0x000fe200078e0242 */
[----:B------:R-:W-:-:S04]  /*72b0*/  ISETP.NE.AND P0, PT, R30, R29, PT ;  /* 0x0000001d1e00720c */ /* 0x000fc80003f05270 */
[----:B------:R-:W-:Y:S02]  /*72c0*/  @P1 PLOP3.LUT P2, PT, P0, PT, PT, 0x80, 0x8 ;  /* 0x000000000008181c */ /* 0x000fe4000074f070 */
[C---:B------:R-:W-:Y:S02]  /*72d0*/  LOP3.LUT P6, RZ, R78.reuse, 0x40, RZ, 0xc0, !PT ;  /* 0x000000404eff7812 */ /* 0x040fe400078cc0ff */
[----:B------:R-:W-:Y:S02]  /*72e0*/  @P1 SEL R81, RZ, 0x1, P2 ;  /* 0x00000001ff511807 */ /* 0x000fe40001000000 */
[----:B------:R-:W-:Y:S02]  /*72f0*/  @!P1 PLOP3.LUT P2, PT, P0, PT, PT, 0x80, 0x8 ;  /* 0x000000000008981c */ /* 0x000fe4000074f070 */
[----:B------:R-:W-:-:S04]  /*7300*/  LOP3.LUT R78, R78, 0xfffffffd, RZ, 0xc0, !PT ;  /* 0xfffffffd4e4e7812 */ /* 0x000fc800078ec0ff */
[----:B------:R-:W-:Y:S02]  /*7310*/  @P1 LOP3.LUT R78, R78, 0x2, RZ, 0xfc, !PT ;  /* 0x000000024e4e1812 */ /* 0x000fe400078efcff */
[----:B------:R-:W-:Y:S02]  /*7320*/  LOP3.LUT P3, RZ, R80, 0x4, RZ, 0xc0, !PT ;  /* 0x0000000450ff7812 */ /* 0x000fe4000786c0ff */
[----:B------:R-:W-:Y:S02]  /*7330*/  LOP3.LUT R78, R78, 0xdfffffff, RZ, 0xc0, !PT ;  /* 0xdfffffff4e4e7812 */ /* 0x000fe400078ec0ff */
[----:B------:R-:W-:Y:S02]  /*7340*/  SEL R31, RZ, 0x1, P3 ;  /* 0x00000001ff1f7807 */ /* 0x000fe40001800000 */
[----:B------:R-:W-:Y:S02]  /*7350*/  @P2 LOP3.LUT R78, R78, 0x20000000, RZ, 0xfc, !PT ;  /* 0x200000004e4e2812 */ /* 0x000fe400078efcff */
[----:B------:R-:W-:-:S02]  /*7360*/  @!P1 SEL R81, R83, 0x1, !P2 ;  /* 0x0000000153519807 */ /* 0x000fc40005000000 */
[----:B------:R-:W-:Y:S02]  /*7370*/  LOP3.LUT P4, RZ, R80, 0x2, RZ, 0xc0, !PT ;  /* 0x0000000250ff7812 */ /* 0x000fe4000788c0ff */
[-C--:B------:R-:W-:Y:S02]  /*7380*/  ISETP.NE.AND P3, PT, R2, R29.reuse, PT ;  /* 0x0000001d0200720c */ /* 0x080fe40003f65270 */
[----:B------:R-:W-:Y:S01]  /*7390*/  ISETP.NE.AND P2, PT, R3, R29, PT ;  /* 0x0000001d0300720c */ /* 0x000fe20003f45270 */
[----:B------:R-:W-:Y:S01]  /*73a0*/  @P1 IMAD.MOV.U32 R66, RZ, RZ, R65 ;  /* 0x000000ffff421224 */ /* 0x000fe200078e0041 */
[----:B------:R-:W-:Y:S02]  /*73b0*/  SEL R30, RZ, 0x1, P4 ;  /* 0x00000001ff1e7807 */ /* 0x000fe40002000000 */
[----:B------:R-:W-:Y:S02]  /*73c0*/  SEL R2, RZ, 0x1, P3 ;  /* 0x00000001ff027807 */ /* 0x000fe40001800000 */
[----:B------:R-:W-:Y:S01]  /*73d0*/  SEL R65, RZ, 0x1, P2 ;  /* 0x00000001ff417807 */ /* 0x000fe20001000000 */
[----:B------:R-:W-:Y:S01]  /*73e0*/  IMAD.IADD R100, R75, 0x1, R100 ;  /* 0x000000014b647824 */ /* 0x000fe200078e0264 */
[----:B------:R-:W-:-:S02]  /*73f0*/  IADD3 R3, PT, PT, R30, R66, R31 ;  /* 0x000000421e037210 */ /* 0x000fc40007ffe01f */
[----:B------:R-:W-:Y:S01]  /*7400*/  IADD3 R82, PT, PT, R65, R81, R2 ;  /* 0x0000005141527210 */ /* 0x000fe20007ffe002 */
[----:B------:R-:W-:Y:S02]  /*7410*/  VIADD R76, R100, 0x1 ;  /* 0x00000001644c7836 */ /* 0x000fe40000000000 */
[----:B------:R-:W-:Y:S01]  /*7420*/  @P6 IMAD.MOV R76, RZ, RZ, R100 ;  /* 0x000000ffff4c6224 */ /* 0x000fe200078e0264 */
[----:B------:R-:W-:Y:S01]  /*7430*/  LOP3.LUT P6, RZ, R80, 0x8, RZ, 0xc0, !PT ;  /* 0x0000000850ff7812 */ /* 0x000fe200078cc0ff */
[----:B------:R-:W-:Y:S02]  /*7440*/  IMAD.IADD R3, R3, 0x1, R82 ;  /* 0x0000000103037824 */ /* 0x000fe400078e0252 */
[----:B------:R-:W-:Y:S01]  /*7450*/  IMAD R82, R82, R82, RZ ;  /* 0x0000005252527224 */ /* 0x000fe200078e02ff */
[----:B------:R-:W-:Y:S02]  /*7460*/  SEL R21, RZ, 0x1, P6 ;  /* 0x00000001ff157807 */ /* 0x000fe40003000000 */
[----:B------:R-:W-:-:S02]  /*7470*/  ISETP.NE.AND P0, PT, R3, 0x4, PT ;  /* 0x000000040300780c */ /* 0x000fc40003f05270 */
[----:B------:R-:W-:Y:S01]  /*7480*/  @P3 SEL R88, RZ, 0x1, P1 ;  /* 0x00000001ff583807 */ /* 0x000fe20000800000 */
[----:B------:R-:W-:Y:S01]  /*7490*/  IMAD.MOV.U32 R81, RZ, RZ, R21 ;  /* 0x000000ffff517224 */ /* 0x000fe200078e0015 */
[----:B------:R-:W-:Y:S01]  /*74a0*/  SEL R94, R82, RZ, !P0 ;  /* 0x000000ff525e7207 */ /* 0x000fe20004000000 */
[----:B------:R-:W-:Y:S01]  /*74b0*/  IMAD.MOV.U32 R82, RZ, RZ, R31 ;  /* 0x000000ffff527224 */ /* 0x000fe200078e001f */
[----:B------:R-:W-:Y:S02]  /*74c0*/  @!P3 SEL R88, R83, 0x1, !P1 ;  /* 0x000000015358b807 */ /* 0x000fe40004800000 */
[C---:B------:R-:W-:Y:S02]  /*74d0*/  ISETP.NE.AND P0, PT, R6.reuse, RZ, PT ;  /* 0x000000ff0600720c */ /* 0x040fe40003f05270 */
[----:B------:R-:W-:Y:S01]  /*74e0*/  ISETP.NE.AND P1, PT, R6, R29, PT ;  /* 0x0000001d0600720c */ /* 0x000fe20003f25270 */
[----:B------:R-:W-:Y:S01]  /*74f0*/  @P3 IMAD.IADD R81, R82, 0x1, R81 ;  /* 0x0000000152513824 */ /* 0x000fe200078e0251 */
[----:B------:R-:W-:Y:S01]  /*7500*/  SEL R3, RZ, 0x1, P0 ;  /* 0x00000001ff037807 */ /* 0x000fe20000000000 */
[----:B------:R-:W-:Y:S01]  /*7510*/  IMAD.MOV.U32 R91, RZ, RZ, R65 ;  /* 0x000000ffff5b7224 */ /* 0x000fe200078e0041 */
[----:B------:R-:W-:Y:S01]  /*7520*/  SEL R66, RZ, 0x1, P1 ;  /* 0x00000001ff427807 */ /* 0x000fe20000800000 */
[----:B------:R-:W-:-:S03]  /*7530*/  IMAD.MOV.U32 R92, RZ, RZ, R30 ;  /* 0x000000ffff5c7224 */ /* 0x000fc600078e001e */
[----:B------:R-:W-:Y:S02]  /*7540*/  IADD3 R93, PT, PT, R66, R88, R91 ;  /* 0x00000058425d7210 */ /* 0x000fe40007ffe05b */
[----:B------:R-:W-:-:S05]  /*7550*/  IADD3 R6, PT, PT, R3, R81, R92 ;  /* 0x0000005103067210 */ /* 0x000fca0007ffe05c */
[----:B------:R-:W-:-:S05]  /*7560*/  IMAD.IADD R6, R6, 0x1, R93 ;  /* 0x0000000106067824 */ /* 0x000fca00078e025d */
[----:B------:R-:W-:Y:S01]  /*7570*/  ISETP.NE.AND P0, PT, R6, 0x4, PT ;  /* 0x000000040600780c */ /* 0x000fe20003f05270 */
[----:B------:R-:W-:Y:S01]  /*7580*/  IMAD.MOV.U32 R88, RZ, RZ, R2 ;  /* 0x000000ffff587224 */ /* 0x000fe200078e0002 */
[----:B------:R-:W-:Y:S01]  /*7590*/  @!P2 SEL R88, R83, 0x1, !P3 ;  /* 0x000000015358a807 */ /* 0x000fe20005800000 */
[----:B------:R-:W-:-:S10]  /*75a0*/  @P2 IMAD.IADD R82, R82, 0x1, R92 ;  /* 0x0000000152522824 */ /* 0x000fd400078e025c */
[----:B------:R-:W-:Y:S01]  /*75b0*/  @!P0 IMAD R94, R93, R93, R94 ;  /* 0x0000005d5d5e8224 */ /* 0x000fe200078e025e */
[----:B------:R-:W-:-:S04]  /*75c0*/  ISETP.NE.AND P0, PT, R7, RZ, PT ;  /* 0x000000ff0700720c */ /* 0x000fc80003f05270 */
[----:B------:R-:W-:Y:S02]  /*75d0*/  SEL R6, RZ, 0x1, P0 ;  /* 0x00000001ff067807 */ /* 0x000fe40000000000 */
[----:B------:R-:W-:-:S04]  /*75e0*/  ISETP.NE.AND P0, PT, R7, R29, PT ;  /* 0x0000001d0700720c */ /* 0x000fc80003f05270 */
[----:B------:R-:W-:Y:S02]  /*75f0*/  SEL R81, RZ, 0x1, P0 ;  /* 0x00000001ff517807 */ /* 0x000fe40000000000 */
[C---:B------:R-:W-:Y:S02]  /*7600*/  LOP3.LUT P4, RZ, R80.reuse, 0x20, RZ, 0xc0, !PT ;  /* 0x0000002050ff7812 */ /* 0x040fe4000788c0ff */
[----:B------:R-:W-:Y:S02]  /*7610*/  LOP3.LUT P6, RZ, R80, 0x10, RZ, 0xc0, !PT ;  /* 0x0000001050ff7812 */ /* 0x000fe400078cc0ff */
[----:B------:R-:W-:Y:S02]  /*7620*/  IADD3 R80, PT, PT, R81, R88, R66 ;  /* 0x0000005851507210 */ /* 0x000fe40007ffe042 */
[----:B------:R-:W-:Y:S02]  /*7630*/  IADD3 R7, PT, PT, R6, R82, R3 ;  /* 0x0000005206077210 */ /* 0x000fe40007ffe003 */
[----:B------:R-:W-:-:S03]  /*7640*/  LOP3.LUT R79, R79, 0xfffffff7, RZ, 0xc0, !PT ;  /* 0xfffffff74f4f7812 */ /* 0x000fc600078ec0ff */
[----:B------:R-:W-:Y:S01]  /*7650*/  IMAD.IADD R7, R7, 0x1, R80 ;  /* 0x0000000107077824 */ /* 0x000fe200078e0250 */
[----:B------:R-:W-:-:S04]  /*7660*/  @P0 LOP3.LUT R79, R79, 0x8, RZ, 0xfc, !PT ;  /* 0x000000084f4f0812 */ /* 0x000fc800078efcff */
[----:B------:R-:W-:Y:S01]  /*7670*/  ISETP.NE.AND P0, PT, R7, 0x4, PT ;  /* 0x000000040700780c */ /* 0x000fe20003f05270 */
[----:B------:R-:W-:Y:S01]  /*7680*/  @P1 IMAD.IADD R92, R92, 0x1, R3 ;  /* 0x000000015c5c1824 */ /* 0x000fe200078e0203 */
[----:B------:R-:W-:-:S11]  /*7690*/  @!P1 SEL R91, R83, 0x1, !P2 ;  /* 0x00000001535b9807 */ /* 0x000fd60005000000 */
[----:B------:R-:W-:Y:S01]  /*76a0*/  @!P0 IMAD R94, R80, R80, R94 ;  /* 0x00000050505e8224 */ /* 0x000fe200078e025e */
[----:B------:R-:W-:-:S04]  /*76b0*/  ISETP.NE.AND P0, PT, R4, RZ, PT ;  /* 0x000000ff0400720c */ /* 0x000fc80003f05270 */
[----:B------:R-:W-:Y:S02]  /*76c0*/  SEL R7, RZ, 0x1, P0 ;  /* 0x00000001ff077807 */ /* 0x000fe40000000000 */
[----:B------:R-:W-:-:S04]  /*76d0*/  ISETP.NE.AND P0, PT, R4, R29, PT ;  /* 0x0000001d0400720c */ /* 0x000fc80003f05270 */
[----:B------:R-:W-:Y:S02]  /*76e0*/  SEL R4, RZ, 0x1, P0 ;  /* 0x00000001ff047807 */ /* 0x000fe40000000000 */
[----:B------:R-:W-:Y:S02]  /*76f0*/  LOP3.LUT R78, R78, 0xfffbffff, RZ, 0xc0, !PT ;  /* 0xfffbffff4e4e7812 */ /* 0x000fe400078ec0ff */
[----:B------:R-:W-:Y:S02]  /*7700*/  IADD3 R91, PT, PT, R4, R91, R81 ;  /* 0x0000005b045b7210 */ /* 0x000fe40007ffe051 */
[----:B------:R-:W-:Y:S02]  /*7710*/  IADD3 R80, PT, PT, R7, R92, R6 ;  /* 0x0000005c07507210 */ /* 0x000fe40007ffe006 */
[----:B------:R-:W-:Y:S02]  /*7720*/  @P3 LOP3.LUT R78, R78, 0x40000, RZ, 0xfc, !PT ;  /* 0x000400004e4e3812 */ /* 0x000fe400078efcff */
[C---:B------:R-:W-:Y:S01]  /*7730*/  LOP3.LUT P3, RZ, R79.reuse, 0x40000000, RZ, 0xc0, !PT ;  /* 0x400000004fff7812 */ /* 0x040fe2000786c0ff */
[----:B------:R-:W-:Y:S01]  /*7740*/  IMAD.IADD R80, R80, 0x1, R91 ;  /* 0x0000000150507824 */ /* 0x000fe200078e025b */
[----:B------:R-:W-:-:S04]  /*7750*/  LOP3.LUT R79, R79, 0xffffffef, RZ, 0xc0, !PT ;  /* 0xffffffef4f4f7812 */ /* 0x000fc800078ec0ff */
[----:B------:R-:W-:Y:S02]  /*7760*/  @P0 LOP3.LUT R79, R79, 0x10, RZ, 0xfc, !PT ;  /* 0x000000104f4f0812 */ /* 0x000fe400078efcff */
[----:B------:R-:W-:Y:S02]  /*7770*/  ISETP.NE.AND P0, PT, R80, 0x4, PT ;  /* 0x000000045000780c */ /* 0x000fe40003f05270 */
[----:B------:R-:W-:-:S04]  /*7780*/  LOP3.LUT R78, R78, 0xefffffff, RZ, 0xc0, !PT ;  /* 0xefffffff4e4e7812 */ /* 0x000fc800078ec0ff */
[----:B------:R-:W-:-:S04]  /*7790*/  @P2 LOP3.LUT R78, R78, 0x10000000, RZ, 0xfc, !PT ;  /* 0x100000004e4e2812 */ /* 0x000fc800078efcff */
[----:B------:R-:W-:-:S03]  /*77a0*/  LOP3.LUT R78, R78, 0x7fffffff, RZ, 0xc0, !PT ;  /* 0x7fffffff4e4e7812 */ /* 0x000fc600078ec0ff */
[----:B------:R-:W-:Y:S01]  /*77b0*/  @!P0 IMAD R94, R91, R91, R94 ;  /* 0x0000005b5b5e8224 */ /* 0x000fe200078e025e */
[----:B------:R-:W-:Y:S02]  /*77c0*/  ISETP.NE.AND P0, PT, R32, R29, PT ;  /* 0x0000001d2000720c */ /* 0x000fe40003f05270 */
[----:B------:R-:W-:Y:S02]  /*77d0*/  @P1 LOP3.LUT R78, R78, 0x80000000, RZ, 0xfc, !PT ;  /* 0x800000004e4e1812 */ /* 0x000fe400078efcff */
[----:B------:R-:W-:Y:S02]  /*77e0*/  ISETP.NE.AND P1, PT, R32, RZ, P0 ;  /* 0x000000ff2000720c */ /* 0x000fe40000725270 */
[----:B------:R-:W-:-:S05]  /*77f0*/  SEL R80, RZ, 0x1, P4 ;  /* 0x00000001ff507807 */ /* 0x000fca0002000000 */
[----:B------:R-:W-:-:S04]  /*7800*/  IMAD.MOV.U32 R82, RZ, RZ, R80 ;  /* 0x000000ffff527224 */ /* 0x000fc800078e0050 */
[----:B------:R-:W-:Y:S02]  /*7810*/  @P0 VIADD R91, R82, 0x1 ;  /* 0x00000001525b0836 */ /* 0x000fe40000000000 */
[----:B------:R-:W-:Y:S01]  /*7820*/  @P1 IMAD.MOV R91, RZ, RZ, R82 ;  /* 0x000000ffff5b1224 */ /* 0x000fe200078e0252 */
[----:B------:R-:W-:-:S04]  /*7830*/  ISETP.NE.AND P1, PT, R5, R29, PT ;  /* 0x0000001d0500720c */ /* 0x000fc80003f25270 */
[----:B------:R-:W-:-:S04]  /*7840*/  @P0 PLOP3.LUT P2, PT, P1, PT, PT, 0x80, 0x8 ;  /* 0x000000000008081c */ /* 0x000fc80000f4f070 */
[----:B------:R-:W-:Y:S02]  /*7850*/  @P0 SEL R88, RZ, 0x1, P2 ;  /* 0x00000001ff580807 */ /* 0x000fe40001000000 */
[----:B------:R-:W-:Y:S02]  /*7860*/  @!P0 PLOP3.LUT P2, PT, P1, PT, PT, 0x80, 0x8 ;  /* 0x000000000008881c */ /* 0x000fe40000f4f070 */
[----:B------:R-:W-:Y:S02]  /*7870*/  LOP3.LUT R78, R78, 0xfffffdff, RZ, 0xc0, !PT ;  /* 0xfffffdff4e4e7812 */ /* 0x000fe400078ec0ff */
[----:B------:R-:W-:Y:S02]  /*7880*/  SEL R32, RZ, 0x1, P3 ;  /* 0x00000001ff207807 */ /* 0x000fe40001800000 */
[----:B------:R-:W-:Y:S02]  /*7890*/  @!P0 SEL R88, R83, 0x1, !P2 ;  /* 0x0000000153588807 */ /* 0x000fe40005000000 */
[----:B------:R-:W-:Y:S01]  /*78a0*/  ISETP.NE.AND P3, PT, R33, R29, PT ;  /* 0x0000001d2100720c */ /* 0x000fe20003f65270 */
[----:B------:R-:W-:-:S04]  /*78b0*/  @P0 IMAD.MOV.U32 R82, RZ, RZ, R91 ;  /* 0x000000ffff520224 */ /* 0x000fc800078e005b */
[----:B------:R-:W-:Y:S02]  /*78c0*/  @P2 LOP3.LUT R78, R78, 0x200, RZ, 0xfc, !PT ;  /* 0x000002004e4e2812 */ /* 0x000fe400078efcff */
[----:B------:R-:W-:Y:S02]  /*78d0*/  ISETP.NE.AND P2, PT, R10, R29, PT ;  /* 0x0000001d0a00720c */ /* 0x000fe40003f45270 */
[----:B------:R-:W-:Y:S02]  /*78e0*/  SEL R5, RZ, 0x1, P6 ;  /* 0x00000001ff057807 */ /* 0x000fe40003000000 */
[----:B------:R-:W-:Y:S02]  /*78f0*/  SEL R33, RZ, 0x1, P3 ;  /* 0x00000001ff217807 */ /* 0x000fe40001800000 */
[----:B------:R-:W-:Y:S02]  /*7900*/  SEL R10, RZ, 0x1, P2 ;  /* 0x00000001ff0a7807 */ /* 0x000fe40001000000 */
[----:B------:R-:W-:-:S02]  /*7910*/  IADD3 R82, PT, PT, R32, R82, R5 ;  /* 0x0000005220527210 */ /* 0x000fc40007ffe005 */
[----:B------:R-:W-:-:S05]  /*7920*/  IADD3 R91, PT, PT, R10, R88, R33 ;  /* 0x000000580a5b7210 */ /* 0x000fca0007ffe021 */
[----:B------:R-:W-:Y:S01]  /*7930*/  IMAD.IADD R82, R82, 0x1, R91 ;  /* 0x0000000152527824 */ /* 0x000fe200078e025b */
[----:B------:R-:W-:-:S04]  /*7940*/  IADD3 R64, PT, PT, R90, R45, R64 ;  /* 0x0000002d5a407210 */ /* 0x000fc80007ffe040 */
[----:B------:R-:W-:Y:S01]  /*7950*/  ISETP.NE.AND P1, PT, R82, 0x4, PT ;  /* 0x000000045200780c */ /* 0x000fe20003f25270 */
[----:B------:R-:W-:Y:S01]  /*7960*/  IMAD.IADD R64, R64, 0x1, R87 ;  /* 0x0000000140407824 */ /* 0x000fe200078e0257 */
[----:B------:R-:W-:-:S11]  /*7970*/  LOP3.LUT P4, RZ, R79, 0x100000, RZ, 0xc0, !PT ;  /* 0x001000004fff7812 */ /* 0x000fd6000788c0ff */
[----:B------:R-:W-:Y:S01]  /*7980*/  @!P1 IMAD R94, R91, R91, R94 ;  /* 0x0000005b5b5e9224 */ /* 0x000fe200078e025e */
[----:B------:R-:W-:Y:S02]  /*7990*/  ISETP.NE.AND P1, PT, R64, 0x4, PT ;  /* 0x000000044000780c */ /* 0x000fe40003f25270 */
[----:B------:R-:W-:Y:S02]  /*79a0*/  SEL R64, RZ, 0x1, P4 ;  /* 0x00000001ff407807 */ /* 0x000fe40002000000 */
[----:B------:R-:W-:-:S03]  /*79b0*/  ISETP.NE.AND P4, PT, R11, R29, PT ;  /* 0x0000001d0b00720c */ /* 0x000fc60003f85270 */
[----:B------:R-:W-:Y:S01]  /*79c0*/  IMAD.MOV.U32 R82, RZ, RZ, R64 ;  /* 0x000000ffff527224 */ /* 0x000fe200078e0040 */
[----:B------:R-:W-:-:S05]  /*79d0*/  @P3 SEL R88, RZ, 0x1, P0 ;  /* 0x00000001ff583807 */ /* 0x000fca0000000000 */
[----:B------:R-:W-:Y:S01]  /*79e0*/  @!P1 IMAD R89, R87, R87, R89 ;  /* 0x0000005757599224 */ /* 0x000fe200078e0259 */
[----:B------:R-:W-:Y:S01]  /*79f0*/  ISETP.NE.AND P1, PT, R11, RZ, PT ;  /* 0x000000ff0b00720c */ /* 0x000fe20003f25270 */
[----:B------:R-:W-:Y:S01]  /*7a00*/  IMAD.MOV.U32 R87, RZ, RZ, R5 ;  /* 0x000000ffff577224 */ /* 0x000fe200078e0005 */
[----:B------:R-:W-:Y:S01]  /*7a10*/  @!P3 SEL R88, R83, 0x1, !P0 ;  /* 0x000000015358b807 */ /* 0x000fe20004000000 */
[----:B------:R-:W-:Y:S01]  /*7a20*/  IMAD.MOV.U32 R92, RZ, RZ, R10 ;  /* 0x000000ffff5c7224 */ /* 0x000fe200078e000a */
[----:B------:R-:W-:Y:S01]  /*7a30*/  SEL R45, RZ, 0x1, P4 ;  /* 0x00000001ff2d7807 */ /* 0x000fe20002000000 */
[----:B------:R-:W-:Y:S01]  /*7a40*/  @P3 IMAD.IADD R82, R87, 0x1, R82 ;  /* 0x0000000157523824 */ /* 0x000fe200078e0252 */
[----:B------:R-:W-:Y:S01]  /*7a50*/  SEL R11, RZ, 0x1, P1 ;  /* 0x00000001ff0b7807 */ /* 0x000fe20000800000 */
[----:B------:R-:W-:Y:S01]  /*7a60*/  IMAD.MOV.U32 R90, RZ, RZ, R32 ;  /* 0x000000ffff5a7224 */ /* 0x000fe200078e0020 */
[----:B------:R-:W-:-:S04]  /*7a70*/  IADD3 R93, PT, PT, R45, R88, R92 ;  /* 0x000000582d5d7210 */ /* 0x000fc80007ffe05c */
[----:B------:R-:W-:Y:S02]  /*7a80*/  IADD3 R82, PT, PT, R11, R82, R90 ;  /* 0x000000520b527210 */ /* 0x000fe40007ffe05a */
[C---:B------:R-:W-:Y:S02]  /*7a90*/  LOP3.LUT P5, RZ, R79.reuse, 0x80000, RZ, 0xc0, !PT ;  /* 0x000800004fff7812 */ /* 0x040fe400078ac0ff */
[----:B------:R-:W-:Y:S01]  /*7aa0*/  LOP3.LUT R79, R79, 0xfffffffd, RZ, 0xc0, !PT ;  /* 0xfffffffd4f4f7812 */ /* 0x000fe200078ec0ff */
[----:B------:R-:W-:-:S03]  /*7ab0*/  IMAD.IADD R82, R82, 0x1, R93 ;  /* 0x0000000152527824 */ /* 0x000fc600078e025d */
[----:B------:R-:W-:Y:S02]  /*7ac0*/  @P1 LOP3.LUT R79, R79, 0x2, RZ, 0xfc, !PT ;  /* 0x000000024f4f1812 */ /* 0x000fe400078efcff */
[----:B------:R-:W-:Y:S02]  /*7ad0*/  ISETP.NE.AND P1, PT, R82, 0x4, PT ;  /* 0x000000045200780c */ /* 0x000fe40003f25270 */
[----:B------:R-:W-:-:S04]  /*7ae0*/  LOP3.LUT R78, R78, 0xffffffef, RZ, 0xc0, !PT ;  /* 0xffffffef4e4e7812 */ /* 0x000fc800078ec0ff */
[----:B------:R-:W-:Y:S02]  /*7af0*/  @P3 LOP3.LUT R78, R78, 0x10, RZ, 0xfc, !PT ;  /* 0x000000104e4e3812 */ /* 0x000fe400078efcff */
[----:B------:R-:W-:Y:S02]  /*7b00*/  P2R R91, PR, RZ, 0x1 ;  /* 0x00000001ff5b7803 */ /* 0x000fe40000000000 */
[----:B------:R-:W-:Y:S02]  /*7b10*/  LOP3.LUT R78, R78, 0xfffffeff, RZ, 0xc0, !PT ;  /* 0xfffffeff4e4e7812 */ /* 0x000fe400078ec0ff */
[C---:B------:R-:W-:Y:S01]  /*7b20*/  ISETP.NE.AND P0, PT, R8.reuse, RZ, PT ;  /* 0x000000ff0800720c */ /* 0x040fe20003f05270 */
[----:B------:R-:W-:Y:S01]  /*7b30*/  @!P1 IMAD R94, R93, R93, R94 ;  /* 0x0000005d5d5e9224 */ /* 0x000fe200078e025e */
[----:B------:R-:W-:Y:S02]  /*7b40*/  ISETP.NE.AND P1, PT, R8, R29, PT ;  /* 0x0000001d0800720c */ /* 0x000fe40003f25270 */
[----:B------:R-:W-:Y:S01]  /*7b50*/  @P2 LOP3.LUT R78, R78, 0x100, RZ, 0xfc, !PT ;  /* 0x000001004e4e2812 */ /* 0x000fe200078efcff */
[----:B------:R-:W-:Y:S01]  /*7b60*/  IMAD.MOV.U32 R88, RZ, RZ, R33 ;  /* 0x000000ffff587224 */ /* 0x000fe200078e0021 */
[----:B------:R-:W-:Y:S01]  /*7b70*/  @!P2 SEL R88, R83, 0x1, !P3 ;  /* 0x000000015358a807 */ /* 0x000fe20005800000 */
[----:B------:R-:W-:Y:S01]  /*7b80*/  @P2 IMAD.IADD R87, R87, 0x1, R90 ;  /* 0x0000000157572824 */ /* 0x000fe200078e025a */
[----:B------:R-:W-:-:S02]  /*7b90*/  SEL R8, RZ, 0x1, P1 ;  /* 0x00000001ff087807 */ /* 0x000fc40000800000 */
[----:B------:R-:W-:Y:S02]  /*7ba0*/  SEL R82, RZ, 0x1, P0 ;  /* 0x00000001ff527807 */ /* 0x000fe40000000000 */
[----:B------:R-:W-:Y:S02]  /*7bb0*/  LOP3.LUT R78, R78, 0xffffffbf, RZ, 0xc0, !PT ;  /* 0xffffffbf4e4e7812 */ /* 0x000fe400078ec0ff */
[----:B------:R-:W-:Y:S02]  /*7bc0*/  IADD3 R88, PT, PT, R8, R88, R45 ;  /* 0x0000005808587210 */ /* 0x000fe40007ffe02d */
[----:B------:R-:W-:Y:S02]  /*7bd0*/  IADD3 R87, PT, PT, R82, R87, R11 ;  /* 0x0000005752577210 */ /* 0x000fe40007ffe00b */
[----:B------:R-:W-:-:S03]  /*7be0*/  @P4 LOP3.LUT R78, R78, 0x40, RZ, 0xfc, !PT ;  /* 0x000000404e4e4812 */ /* 0x000fc600078efcff */
[----:B------:R-:W-:Y:S01]  /*7bf0*/  IMAD.IADD R87, R87, 0x1, R88 ;  /* 0x0000000157577824 */ /* 0x000fe200078e0258 */
[----:B------:R-:W-:-:S04]  /*7c00*/  LOP3.LUT R78, R78, 0xffdfffff, RZ, 0xc0, !PT ;  /* 0xffdfffff4e4e7812 */ /* 0x000fc800078ec0ff */
[----:B------:R-:W-:Y:S02]  /*7c10*/  @P1 LOP3.LUT R78, R78, 0x200000, RZ, 0xfc, !PT ;  /* 0x002000004e4e1812 */ /* 0x000fe400078efcff */
[----:B------:R-:W-:Y:S02]  /*7c20*/  ISETP.NE.AND P1, PT, R87, 0x4, PT ;  /* 0x000000045700780c */ /* 0x000fe40003f25270 */
[----:B------:R-:W-:Y:S01]  /*7c30*/  LOP3.LUT R79, R79, 0xfffffffb, RZ, 0xc0, !PT ;  /* 0xfffffffb4f4f7812 */ /* 0x000fe200078ec0ff */
[----:B------:R-:W-:-:S03]  /*7c40*/  @P4 IMAD.IADD R90, R90, 0x1, R11 ;  /* 0x000000015a5a4824 */ /* 0x000fc600078e020b */
[----:B------:R-:W-:Y:S02]  /*7c50*/  @P0 LOP3.LUT R79, R79, 0x4, RZ, 0xfc, !PT ;  /* 0x000000044f4f0812 */ /* 0x000fe400078efcff */
[----:B------:R-:W-:Y:S02]  /*7c60*/  ISETP.NE.AND P0, PT, R9, R29, PT ;  /* 0x0000001d0900720c */ /* 0x000fe40003f05270 */
[----:B------:R-:W-:-:S03]  /*7c70*/  @!P4 SEL R92, R83, 0x1, !P2 ;  /* 0x00000001535cc807 */ /* 0x000fc60005000000 */
[----:B------:R-:W-:Y:S02]  /*7c80*/  @!P1 IMAD R94, R88, R88, R94 ;  /* 0x00000058585e9224 */ /* 0x000fe400078e025e */
[----:B------:R-:W-:Y:S01]  /*7c90*/  IMAD.IADD R88, R82, 0x1, R90 ;  /* 0x0000000152587824 */ /* 0x000fe200078e025a */
[----:B------:R-:W-:-:S03]  /*7ca0*/  SEL R9, RZ, 0x1, P0 ;  /* 0x00000001ff097807 */ /* 0x000fc60000000000 */
[----:B------:R-:W-:Y:S02]  /*7cb0*/  VIADD R87, R88, 0x1 ;  /* 0x0000000158577836 */ /* 0x000fe40000000000 */
[----:B------:R-:W-:Y:S01]  /*7cc0*/  @P5 IMAD.MOV R87, RZ, RZ, R88 ;  /* 0x000000ffff575224 */ /* 0x000fe200078e0258 */
[----:B------:R-:W-:-:S05]  /*7cd0*/  IADD3 R88, PT, PT, R9, R92, R8 ;  /* 0x0000005c09587210 */ /* 0x000fca0007ffe008 */
[----:B------:R-:W-:-:S05]  /*7ce0*/  IMAD.IADD R87, R88, 0x1, R87 ;  /* 0x0000000158577824 */ /* 0x000fca00078e0257 */
[----:B------:R-:W-:-:S13]  /*7cf0*/  ISETP.NE.AND P1, PT, R87, 0x4, PT ;  /* 0x000000045700780c */ /* 0x000fda0003f25270 */
[----:B------:R-:W-:Y:S01]  /*7d00*/  @!P1 IMAD R94, R88, R88, R94 ;  /* 0x00000058585e9224 */ /* 0x000fe200078e025e */
[----:B------:R-:W-:-:S04]  /*7d10*/  ISETP.NE.AND P1, PT, R37, R29, PT ;  /* 0x0000001d2500720c */ /* 0x000fc80003f25270 */
[C---:B------:R-:W-:Y:S02]  /*7d20*/  ISETP.NE.AND P2, PT, R37.reuse, RZ, P1 ;  /* 0x000000ff2500720c */ /* 0x040fe40000f45270 */
[----:B------:R-:W-:-:S07]  /*7d30*/  ISETP.NE.AND P4, PT, R37, RZ, PT ;  /* 0x000000ff2500720c */ /* 0x000fce0003f85270 */
[----:B------:R-:W-:-:S04]  /*7d40*/  @P1 IMAD.MOV.U32 R90, RZ, RZ, 0x2 ;  /* 0x00000002ff5a1424 */ /* 0x000fc800078e00ff */
[----:B------:R-:W-:Y:S01]  /*7d50*/  @P2 IMAD.MOV R90, RZ, RZ, 0x1 ;  /* 0x00000001ff5a2424 */ /* 0x000fe200078e02ff */
[----:B------:R-:W-:Y:S02]  /*7d60*/  ISETP.NE.AND P2, PT, R36, RZ, P1 ;  /* 0x000000ff2400720c */ /* 0x000fe40000f45270 */
[----:B------:R-:W-:Y:S02]  /*7d70*/  @P1 SEL R87, RZ, 0x1, P4 ;  /* 0x00000001ff571807 */ /* 0x000fe40002000000 */
[----:B------:R-:W-:-:S04]  /*7d80*/  LOP3.LUT R78, R78, 0xfff7ffff, RZ, 0xc0, !PT ;  /* 0xfff7ffff4e4e7812 */ /* 0x000fc800078ec0ff */
[----:B------:R-:W-:-:S05]  /*7d90*/  @P0 LOP3.LUT R78, R78, 0x80000, RZ, 0xfc, !PT ;  /* 0x000800004e4e0812 */ /* 0x000fca00078efcff */
[----:B------:R-:W-:Y:S01]  /*7da0*/  @P2 IMAD.MOV R90, RZ, RZ, R87 ;  /* 0x000000ffff5a2224 */ /* 0x000fe200078e0257 */
[----:B------:R-:W-:-:S04]  /*7db0*/  ISETP.NE.AND P2, PT, R36, R29, PT ;  /* 0x0000001d2400720c */ /* 0x000fc80003f45270 */
[----:B------:R-:W-:-:S04]  /*7dc0*/  @P1 PLOP3.LUT P0, PT, P2, PT, PT, 0x80, 0x8 ;  /* 0x000000000008181c */ /* 0x000fc8000170f070 */
[----:B------:R-:W-:Y:S02]  /*7dd0*/  @P1 SEL R87, RZ, 0x1, P0 ;  /* 0x00000001ff571807 */ /* 0x000fe40000000000 */
[----:B------:R-:W-:Y:S02]  /*7de0*/  @!P1 PLOP3.LUT P0, PT, P2, PT, PT, 0x80, 0x8 ;  /* 0x000000000008981c */ /* 0x000fe4000170f070 */
[----:B------:R-:W-:Y:S02]  /*7df0*/  ISETP.NE.AND P2, PT, R12, R29, PT ;  /* 0x0000001d0c00720c */ /* 0x000fe40003f45270 */
[----:B------:R-:W-:Y:S02]  /*7e00*/  LOP3.LUT P6, RZ, R79, 0x40000, RZ, 0xc0, !PT ;  /* 0x000400004fff7812 */ /* 0x000fe400078cc0ff */
[----:B------:R-:W-:Y:S02]  /*7e10*/  @!P1 SEL R87, R83, 0x1, !P0 ;  /* 0x0000000153579807 */ /* 0x000fe40004000000 */
[----:B------:R-:W-:-:S02]  /*7e20*/  SEL R88, RZ, 0x1, P6 ;  /* 0x00000001ff587807 */ /* 0x000fc40003000000 */
[----:B------:R-:W-:Y:S02]  /*7e30*/  LOP3.LUT P3, RZ, R79, 0x400000, RZ, 0xc0, !PT ;  /* 0x004000004fff7812 */ /* 0x000fe4000786c0ff */
[----:B------:R-:W-:Y:S02]  /*7e40*/  ISETP.NE.AND P6, PT, R12, RZ, PT ;  /* 0x000000ff0c00720c */ /* 0x000fe40003fc5270 */
[----:B------:R-:W-:Y:S01]  /*7e50*/  ISETP.NE.AND P5, PT, R13, R29, PT ;  /* 0x0000001d0d00720c */ /* 0x000fe20003fa5270 */
[----:B------:R-:W-:Y:S02]  /*7e60*/  IMAD.MOV.U32 R36, RZ, RZ, R88 ;  /* 0x000000ffff247224 */ /* 0x000fe400078e0058 */
[----:B------:R-:W-:Y:S01]  /*7e70*/  VIADD R93, R87, 0x1 ;  /* 0x00000001575d7836 */ /* 0x000fe20000000000 */
[----:B------:R-:W-:Y:S01]  /*7e80*/  SEL R95, RZ, 0x1, P3 ;  /* 0x00000001ff5f7807 */ /* 0x000fe20001800000 */
[----:B------:R-:W-:Y:S01]  /*7e90*/  @P1 IMAD.MOV.U32 R36, RZ, RZ, R90 ;  /* 0x000000ffff241224 */ /* 0x000fe200078e005a */
[----:B------:R-:W-:Y:S01]  /*7ea0*/  SEL R12, RZ, 0x1, P5 ;  /* 0x00000001ff0c7807 */ /* 0x000fe20002800000 */
[----:B------:R-:W-:Y:S01]  /*7eb0*/  @P2 IMAD.MOV R93, RZ, RZ, R87 ;  /* 0x000000ffff5d2224 */ /* 0x000fe200078e0257 */
[----:B------:R-:W-:-:S03]  /*7ec0*/  SEL R87, RZ, 0x1, P6 ;  /* 0x00000001ff577807 */ /* 0x000fc60003000000 */
[----:B------:R-:W-:Y:S01]  /*7ed0*/  IMAD.IADD R93, R12, 0x1, R93 ;  /* 0x000000010c5d7824 */ /* 0x000fe200078e025d */
[----:B------:R-:W-:-:S05]  /*7ee0*/  IADD3 R13, PT, PT, R95, R36, R87 ;  /* 0x000000245f0d7210 */ /* 0x000fca0007ffe057 */
[----:B------:R-:W-:-:S05]  /*7ef0*/  IMAD.IADD R13, R13, 0x1, R93 ;  /* 0x000000010d0d7824 */ /* 0x000fca00078e025d */
[----:B------:R-:W-:Y:S01]  /*7f00*/  ISETP.NE.AND P3, PT, R13, 0x4, PT ;  /* 0x000000040d00780c */ /* 0x000fe20003f65270 */
[----:B------:R-:W-:Y:S01]  /*7f10*/  IMAD.MOV.U32 R90, RZ, RZ, R87 ;  /* 0x000000ffff5a7224 */ /* 0x000fe200078e0057 */
[----:B------:R-:W-:-:S11]  /*7f20*/  LOP3.LUT R78, R78, 0xfffff7ff, RZ, 0xc0, !PT ;  /* 0xfffff7ff4e4e7812 */ /* 0x000fd600078ec0ff */
[----:B------:R-:W-:Y:S01]  /*7f30*/  @!P3 IMAD R94, R93, R93, R94 ;  /* 0x0000005d5d5eb224 */ /* 0x000fe200078e025e */
[----:B------:R-:W-:Y:S01]  /*7f40*/  ISETP.NE.AND P3, PT, R37, RZ, P2 ;  /* 0x000000ff2500720c */ /* 0x000fe20001765270 */
[----:B------:R-:W-:Y:S01]  /*7f50*/  @P2 VIADD R13, R90, 0x1 ;  /* 0x000000015a0d2836 */ /* 0x000fe20000000000 */
[----:B------:R-:W-:Y:S02]  /*7f60*/  @P0 LOP3.LUT R78, R78, 0x800, RZ, 0xfc, !PT ;  /* 0x000008004e4e0812 */ /* 0x000fe400078efcff */
[----:B------:R-:W-:Y:S01]  /*7f70*/  ISETP.NE.AND P0, PT, R38, R29, PT ;  /* 0x0000001d2600720c */ /* 0x000fe20003f05270 */
[----:B------:R-:W-:Y:S01]  /*7f80*/  IMAD.MOV.U32 R92, RZ, RZ, R12 ;  /* 0x000000ffff5c7224 */ /* 0x000fe200078e000c */
[----:B------:R-:W-:Y:S02]  /*7f90*/  @P2 SEL R37, RZ, 0x1, P1 ;  /* 0x00000001ff252807 */ /* 0x000fe40000800000 */
[----:B------:R-:W-:-:S05]  /*7fa0*/  @!P2 SEL R37, R83, 0x1, !P1 ;  /* 0x000000015325a807 */ /* 0x000fca0004800000 */
[----:B------:R-:W-:Y:S01]  /*7fb0*/  @P3 IMAD.MOV R13, RZ, RZ, R90 ;  /* 0x000000ffff0d3224 */ /* 0x000fe200078e025a */
[----:B------:R-:W-:-:S03]  /*7fc0*/  ISETP.NE.AND P3, PT, R38, RZ, PT ;  /* 0x000000ff2600720c */ /* 0x000fc60003f65270 */
[----:B------:R-:W-:Y:S01]  /*7fd0*/  @P2 IMAD.MOV.U32 R93, RZ, RZ, R13 ;  /* 0x000000ffff5d2224 */ /* 0x000fe200078e000d */
[----:B------:R-:W-:Y:S02]  /*7fe0*/  SEL R36, RZ, 0x1, P3 ;  /* 0x00000001ff247807 */ /* 0x000fe40001800000 */
[----:B------:R-:W-:Y:S02]  /*7ff0*/  @!P2 SEL R93, RZ, 0x1, P4 ;  /* 0x00000001ff5da807 */ /* 0x000fe40002000000 */
[----:B------:R-:W-:Y:S02]  /*8000*/  SEL R13, RZ, 0x1, P0 ;  /* 0x00000001ff0d7807 */ /* 0x000fe40000000000 */
[----:B------:R-:W-:Y:S02]  /*8010*/  IADD3 R93, PT, PT, R36, R93, R95 ;  /* 0x0000005d245d7210 */ /* 0x000fe40007ffe05f */
[----:B------:R-:W-:-:S05]  /*8020*/  IADD3 R38, PT, PT, R13, R37, R92 ;  /* 0x000000250d267210 */ /* 0x000fca0007ffe05c */
[----:B------:R-:W-:-:S05]  /*8030*/  IMAD.IADD R93, R93, 0x1, R38 ;  /* 0x000000015d5d7824 */ /* 0x000fca00078e0226 */
[----:B------:R-:W-:Y:S02]  /*8040*/  ISETP.NE.AND P3, PT, R93, 0x4, PT ;  /* 0x000000045d00780c */ /* 0x000fe40003f65270 */
[----:B------:R-:W-:Y:S02]  /*8050*/  LOP3.LUT R78, R78, 0xffffffdf, RZ, 0xc0, !PT ;  /* 0xffffffdf4e4e7812 */ /* 0x000fe400078ec0ff */
[----:B------:R-:W-:Y:S02]  /*8060*/  P2R R96, PR, RZ, 0x2 ;  /* 0x00000002ff607803 */ /* 0x000fe40000000000 */
[----:B------:R-:W-:Y:S02]  /*8070*/  ISETP.NE.AND P1, PT, R39, R29, PT ;  /* 0x0000001d2700720c */ /* 0x000fe40003f25270 */
[----:B------:R-:W-:Y:S01]  /*8080*/  @P5 LOP3.LUT R78, R78, 0x20, RZ, 0xfc, !PT ;  /* 0x000000204e4e5812 */ /* 0x000fe200078efcff */
[----:B------:R-:W-:-:S04]  /*8090*/  @P5 IMAD.IADD R90, R90, 0x1, R95 ;  /* 0x000000015a5a5824 */ /* 0x000fc800078e025f */
[----:B------:R-:W-:Y:S01]  /*80a0*/  @!P3 IMAD R94, R38, R38, R94 ;  /* 0x00000026265eb224 */ /* 0x000fe200078e025e */
[----:B------:R-:W-:Y:S02]  /*80b0*/  ISETP.NE.AND P3, PT, R39, RZ, PT ;  /* 0x000000ff2700720c */ /* 0x000fe40003f65270 */
[----:B------:R-:W-:Y:S02]  /*80c0*/  @P5 SEL R39, RZ, 0x1, P2 ;  /* 0x00000001ff275807 */ /* 0x000fe40001000000 */
[----:B------:R-:W-:Y:S02]  /*80d0*/  @!P5 SEL R39, R83, 0x1, !P2 ;  /* 0x000000015327d807 */ /* 0x000fe40005000000 */
[----:B------:R-:W-:Y:S02]  /*80e0*/  SEL R38, RZ, 0x1, P1 ;  /* 0x00000001ff267807 */ /* 0x000fe40000800000 */
[----:B------:R-:W-:Y:S02]  /*80f0*/  SEL R37, RZ, 0x1, P3 ;  /* 0x00000001ff257807 */ /* 0x000fe40001800000 */
[----:B------:R-:W-:-:S02]  /*8100*/  LOP3.LUT R78, R78, 0xffffdfff, RZ, 0xc0, !PT ;  /* 0xffffdfff4e4e7812 */ /* 0x000fc400078ec0ff */
[----:B------:R-:W-:Y:S01]  /*8110*/  IADD3 R93, PT, PT, R38, R39, R13 ;  /* 0x00000027265d7210 */ /* 0x000fe20007ffe00d */
[--C-:B------:R-:W-:Y:S01]  /*8120*/  @P0 IMAD.IADD R95, R95, 0x1, R36.reuse ;  /* 0x000000015f5f0824 */ /* 0x100fe200078e0224 */
[----:B------:R-:W-:Y:S02]  /*8130*/  IADD3 R39, PT, PT, R37, R90, R36 ;  /* 0x0000005a25277210 */ /* 0x000fe40007ffe024 */
[----:B------:R-:W-:Y:S02]  /*8140*/  @P0 LOP3.LUT R78, R78, 0x2000, RZ, 0xfc, !PT ;  /* 0x000020004e4e0812 */ /* 0x000fe400078efcff */
[----:B------:R-:W-:Y:S02]  /*8150*/  @!P0 SEL R92, R83, 0x1, !P5 ;  /* 0x00000001535c8807 */ /* 0x000fe40006800000 */
[----:B------:R-:W-:Y:S02]  /*8160*/  LOP3.LUT P4, RZ, R79, 0x10000, RZ, 0xc0, !PT ;  /* 0x000100004fff7812 */ /* 0x000fe4000788c0ff */
[----:B------:R-:W-:Y:S01]  /*8170*/  ISETP.NE.AND P0, PT, R34, R29, PT ;  /* 0x0000001d2200720c */ /* 0x000fe20003f05270 */
[----:B------:R-:W-:-:S02]  /*8180*/  IMAD.IADD R39, R39, 0x1, R93 ;  /* 0x0000000127277824 */ /* 0x000fc400078e025d */
[----:B------:R-:W-:Y:S02]  /*8190*/  IMAD.IADD R90, R38, 0x1, R92 ;  /* 0x00000001265a7824 */ /* 0x000fe400078e025c */
[----:B------:R-:W-:Y:S01]  /*81a0*/  IMAD.IADD R95, R37, 0x1, R95 ;  /* 0x00000001255f7824 */ /* 0x000fe200078e025f */
[----:B------:R-:W-:Y:S01]  /*81b0*/  ISETP.NE.AND P3, PT, R39, 0x4, PT ;  /* 0x000000042700780c */ /* 0x000fe20003f65270 */
[----:B------:R-:W-:Y:S02]  /*81c0*/  VIADD R39, R90, 0x1 ;  /* 0x000000015a277836 */ /* 0x000fe40000000000 */
[----:B------:R-:W-:Y:S02]  /*81d0*/  VIADD R34, R95, 0x1 ;  /* 0x000000015f227836 */ /* 0x000fe40000000000 */
[----:B------:R-:W-:Y:S02]  /*81e0*/  @P4 IMAD.MOV R34, RZ, RZ, R95 ;  /* 0x000000ffff224224 */ /* 0x000fe400078e025f */
[----:B------:R-:W-:-:S04]  /*81f0*/  @P0 IMAD.MOV R39, RZ, RZ, R90 ;  /* 0x000000ffff270224 */ /* 0x000fc800078e025a */
[----:B------:R-:W-:Y:S02]  /*8200*/  IMAD.IADD R34, R34, 0x1, R39 ;  /* 0x0000000122227824 */ /* 0x000fe400078e0227 */
[----:B------:R-:W-:-:S03]  /*8210*/  @!P3 IMAD R94, R93, R93, R94 ;  /* 0x0000005d5d5eb224 */ /* 0x000fc600078e025e */
[----:B------:R-:W-:-:S13]  /*8220*/  ISETP.NE.AND P3, PT, R34, 0x4, PT ;  /* 0x000000042200780c */ /* 0x000fda0003f65270 */
[----:B------:R-:W-:Y:S01]  /*8230*/  @!P3 IMAD R94, R39, R39, R94 ;  /* 0x00000027275eb224 */ /* 0x000fe200078e025e */
[----:B------:R-:W-:-:S04]  /*8240*/  ISETP.NE.AND P3, PT, R40, R29, PT ;  /* 0x0000001d2800720c */ /* 0x000fc80003f65270 */
[----:B------:R-:W-:Y:S02]  /*8250*/  ISETP.NE.AND P4, PT, R40, RZ, P3 ;  /* 0x000000ff2800720c */ /* 0x000fe40001f85270 */
[----:B------:R-:W-:-:S07]  /*8260*/  P2R R97, PR, RZ, 0x4 ;  /* 0x00000004ff617803 */ /* 0x000fce0000000000 */
[----:B------:R-:W-:-:S04]  /*8270*/  @P3 IMAD.MOV.U32 R39, RZ, RZ, 0x2 ;  /* 0x00000002ff273424 */ /* 0x000fc800078e00ff */
[----:B------:R-:W-:Y:S01]  /*8280*/  @P4 IMAD.MOV R39, RZ, RZ, 0x1 ;  /* 0x00000001ff274424 */ /* 0x000fe200078e02ff */
[----:B------:R-:W-:Y:S02]  /*8290*/  ISETP.NE.AND P4, PT, R35, RZ, P3 ;  /* 0x000000ff2300720c */ /* 0x000fe40001f85270 */
[----:B------:R-:W-:Y:S02]  /*82a0*/  ISETP.NE.AND P2, PT, R40, RZ, PT ;  /* 0x000000ff2800720c */ /* 0x000fe40003f45270 */
[----:B------:R-:W-:Y:S02]  /*82b0*/  LOP3.LUT R78, R78, 0xbfffffff, RZ, 0xc0, !PT ;  /* 0xbfffffff4e4e7812 */ /* 0x000fe400078ec0ff */
[----:B------:R-:W-:Y:S02]  /*82c0*/  @P3 SEL R34, RZ, 0x1, P2 ;  /* 0x00000001ff223807 */ /* 0x000fe40001000000 */
[----:B------:R-:W-:-:S04]  /*82d0*/  @P1 LOP3.LUT R78, R78, 0x40000000, RZ, 0xfc, !PT ;  /* 0x400000004e4e1812 */ /* 0x000fc800078efcff */
[----:B------:R-:W-:Y:S01]  /*82e0*/  LOP3.LUT R78, R78, 0xfeffffff, RZ, 0xc0, !PT ;  /* 0xfeffffff4e4e7812 */ /* 0x000fe200078ec0ff */
[----:B------:R-:W-:Y:S01]  /*82f0*/  @P4 IMAD.MOV R39, RZ, RZ, R34 ;  /* 0x000000ffff274224 */ /* 0x000fe200078e0222 */
[----:B------:R-:W-:Y:S02]  /*8300*/  ISETP.NE.AND P4, PT, R35, R29, PT ;  /* 0x0000001d2300720c */ /* 0x000fe40003f85270 */
[----:B------:R-:W-:Y:S02]  /*8310*/  @P0 LOP3.LUT R78, R78, 0x1000000, RZ, 0xfc, !PT ;  /* 0x010000004e4e0812 */ /* 0x000fe400078efcff */
[----:B------:R-:W-:-:S04]  /*8320*/  @P3 PLOP3.LUT P0, PT, P4, PT, PT, 0x80, 0x8 ;  /* 0x000000000008381c */ /* 0x000fc8000270f070 */
[----:B------:R-:W-:Y:S02]  /*8330*/  @P3 SEL R90, RZ, 0x1, P0 ;  /* 0x00000001ff5a3807 */ /* 0x000fe40000000000 */
[----:B------:R-:W-:Y:S02]  /*8340*/  @!P3 PLOP3.LUT P0, PT, P4, PT, PT, 0x80, 0x8 ;  /* 0x000000000008b81c */ /* 0x000fe4000270f070 */
[C---:B------:R-:W-:Y:S02]  /*8350*/  LOP3.LUT P4, RZ, R79.reuse, 0x80000000, RZ, 0xc0, !PT ;  /* 0x800000004fff7812 */ /* 0x040fe4000788c0ff */
[----:B------:R-:W-:Y:S02]  /*8360*/  LOP3.LUT P1, RZ, R79, 0x20000000, RZ, 0xc0, !PT ;  /* 0x200000004fff7812 */ /* 0x000fe4000782c0ff */
[----:B------:R-:W-:Y:S02]  /*8370*/  SEL R34, RZ, 0x1, P4 ;  /* 0x00000001ff227807 */ /* 0x000fe40002000000 */
[----:B------:R-:W-:-:S02]  /*8380*/  ISETP.NE.AND P4, PT, R41, R29, PT ;  /* 0x0000001d2900720c */ /* 0x000fc40003f85270 */
[----:B------:R-:W-:Y:S02]  /*8390*/  SEL R35, RZ, 0x1, P1 ;  /* 0x00000001ff237807 */ /* 0x000fe40000800000 */
[----:B------:R-:W-:Y:S02]  /*83a0*/  ISETP.NE.AND P1, PT, R14, R29, PT ;  /* 0x0000001d0e00720c */ /* 0x000fe40003f25270 */
[----:B------:R-:W-:Y:S02]  /*83b0*/  @!P3 SEL R90, R83, 0x1, !P0 ;  /* 0x00000001535ab807 */ /* 0x000fe40004000000 */
[----:B------:R-:W-:-:S03]  /*83c0*/  LOP3.LUT P5, RZ, R79, 0x4000, RZ, 0xc0, !PT ;  /* 0x000040004fff7812 */ /* 0x000fc600078ac0ff */
[----:B------:R-:W-:Y:S01]  /*83d0*/  VIADD R92, R90, 0x1 ;  /* 0x000000015a5c7836 */ /* 0x000fe20000000000 */
[----:B------:R-:W-:Y:S01]  /*83e0*/  @!P3 SEL R39, RZ, 0x1, P5 ;  /* 0x00000001ff27b807 */ /* 0x000fe20002800000 */
[----:B------:R-:W-:-:S03]  /*83f0*/  @P4 IMAD.MOV R92, RZ, RZ, R90 ;  /* 0x000000ffff5c4224 */ /* 0x000fc600078e025a */
[----:B------:R-:W-:Y:S01]  /*8400*/  IADD3 R39, PT, PT, R35, R39, R34 ;  /* 0x0000002723277210 */ /* 0x000fe20007ffe022 */
[----:B------:R-:W-:Y:S02]  /*8410*/  VIADD R41, R92, 0x1 ;  /* 0x000000015c297836 */ /* 0x000fe40000000000 */
[----:B------:R-:W-:-:S04]  /*8420*/  @P1 IMAD.MOV R41, RZ, RZ, R92 ;  /* 0x000000ffff291224 */ /* 0x000fc800078e025c */
[----:B------:R-:W-:-:S05]  /*8430*/  IMAD.IADD R39, R39, 0x1, R41 ;  /* 0x0000000127277824 */ /* 0x000fca00078e0229 */
[----:B------:R-:W-:Y:S01]  /*8440*/  ISETP.NE.AND P5, PT, R39, 0x4, PT ;  /* 0x000000042700780c */ /* 0x000fe20003fa5270 */
[----:B------:R-:W-:-:S12]  /*8450*/  IMAD.MOV.U32 R90, RZ, RZ, R34 ;  /* 0x000000ffff5a7224 */ /* 0x000fd800078e0022 */
[----:B------:R-:W-:Y:S01]  /*8460*/  @!P5 IMAD R94, R41, R41, R94 ;  /* 0x00000029295ed224 */ /* 0x000fe200078e025e */
[----:B------:R-:W-:Y:S01]  /*8470*/  ISETP.NE.AND P5, PT, R40, RZ, P4 ;  /* 0x000000ff2800720c */ /* 0x000fe200027a5270 */
[----:B------:R-:W-:Y:S01]  /*8480*/  @P4 VIADD R39, R90, 0x1 ;  /* 0x000000015a274836 */ /* 0x000fe20000000000 */
[----:B------:R-:W-:Y:S02]  /*8490*/  @P4 SEL R40, RZ, 0x1, P3 ;  /* 0x00000001ff284807 */ /* 0x000fe40001800000 */
[----:B------:R-:W-:Y:S02]  /*84a0*/  @!P4 SEL R40, R83, 0x1, !P3 ;  /* 0x000000015328c807 */ /* 0x000fe40005800000 */
[----:B------:R-:W-:-:S07]  /*84b0*/  LOP3.LUT P6, RZ, R79, 0x10000000, RZ, 0xc0, !PT ;  /* 0x100000004fff7812 */ /* 0x000fce00078cc0ff */
[----:B------:R-:W-:Y:S01]  /*84c0*/  @P5 IMAD.MOV R39, RZ, RZ, R90 ;  /* 0x000000ffff275224 */ /* 0x000fe200078e025a */
[----:B------:R-:W-:Y:S02]  /*84d0*/  @!P4 SEL R39, RZ, 0x1, P2 ;  /* 0x00000001ff27c807 */ /* 0x000fe40001000000 */
[----:B------:R-:W-:Y:S01]  /*84e0*/  ISETP.NE.AND P2, PT, R15, R29, PT ;  /* 0x0000001d0f00720c */ /* 0x000fe20003f45270 */
[----:B------:R-:W-:Y:S01]  /*84f0*/  VIADD R41, R40, 0x1 ;  /* 0x0000000128297836 */ /* 0x000fe20000000000 */
[----:B------:R-:W-:Y:S01]  /*8500*/  SEL R14, RZ, 0x1, P6 ;  /* 0x00000001ff0e7807 */ /* 0x000fe20003000000 */
[----:B------:R-:W-:Y:S01]  /*8510*/  @P1 IMAD.MOV R41, RZ, RZ, R40 ;  /* 0x000000ffff291224 */ /* 0x000fe200078e0228 */
[----:B------:R-:W-:Y:S02]  /*8520*/  LOP3.LUT R78, R78, 0xfffffbff, RZ, 0xc0, !PT ;  /* 0xfffffbff4e4e7812 */ /* 0x000fe400078ec0ff */
[----:B------:R-:W-:Y:S01]  /*8530*/  IADD3 R39, PT, PT, R14, R39, R35 ;  /* 0x000000270e277210 */ /* 0x000fe20007ffe023 */
[----:B------:R-:W-:Y:S01]  /*8540*/  VIADD R40, R41, 0x1 ;  /* 0x0000000129287836 */ /* 0x000fe20000000000 */
[----:B------:R-:W-:-:S05]  /*8550*/  @P0 LOP3.LUT R78, R78, 0x400, RZ, 0xfc, !PT ;  /* 0x000004004e4e0812 */ /* 0x000fca00078efcff */
[----:B------:R-:W-:Y:S01]  /*8560*/  @P2 IMAD.MOV R40, RZ, RZ, R41 ;  /* 0x000000ffff282224 */ /* 0x000fe200078e0229 */
[----:B------:R-:W-:-:S03]  /*8570*/  LOP3.LUT P0, RZ, R79, 0x8000000, RZ, 0xc0, !PT ;  /* 0x080000004fff7812 */ /* 0x000fc6000780c0ff */
[----:B------:R-:W-:Y:S01]  /*8580*/  IMAD.IADD R39, R39, 0x1, R40 ;  /* 0x0000000127277824 */ /* 0x000fe200078e0228 */
[----:B------:R-:W-:Y:S02]  /*8590*/  SEL R15, RZ, 0x1, P0 ;  /* 0x00000001ff0f7807 */ /* 0x000fe40000000000 */
[----:B------:R-:W-:Y:S02]  /*85a0*/  ISETP.NE.AND P0, PT, R42, R29, PT ;  /* 0x0000001d2a00720c */ /* 0x000fe40003f05270 */
[----:B------:R-:W-:Y:S02]  /*85b0*/  ISETP.NE.AND P5, PT, R39, 0x4, PT ;  /* 0x000000042700780c */ /* 0x000fe40003fa5270 */
[----:B------:R-:W-:Y:S02]  /*85c0*/  @P1 SEL R39, RZ, 0x1, P4 ;  /* 0x00000001ff271807 */ /* 0x000fe40002000000 */
[----:B------:R-:W-:Y:S01]  /*85d0*/  @!P1 SEL R39, R83, 0x1, !P4 ;  /* 0x0000000153279807 */ /* 0x000fe20006000000 */
[----:B------:R-:W-:-:S04]  /*85e0*/  @P1 IMAD.IADD R90, R35, 0x1, R90 ;  /* 0x00000001235a1824 */ /* 0x000fc800078e025a */
[----:B------:R-:W-:Y:S02]  /*85f0*/  VIADD R41, R39, 0x1 ;  /* 0x0000000127297836 */ /* 0x000fe40000000000 */
[----:B------:R-:W-:Y:S01]  /*8600*/  @P2 IMAD.MOV R41, RZ, RZ, R39 ;  /* 0x000000ffff292224 */ /* 0x000fe200078e0227 */
[----:B------:R-:W-:Y:S01]  /*8610*/  IADD3 R39, PT, PT, R15, R90, R14 ;  /* 0x0000005a0f277210 */ /* 0x000fe20007ffe00e */
[----:B------:R-:W-:Y:S02]  /*8620*/  @!P5 IMAD R94, R40, R40, R94 ;  /* 0x00000028285ed224 */ /* 0x000fe400078e025e */
[----:B------:R-:W-:Y:S02]  /*8630*/  VIADD R40, R41, 0x1 ;  /* 0x0000000129287836 */ /* 0x000fe40000000000 */
[----:B------:R-:W-:-:S04]  /*8640*/  @P0 IMAD.MOV R40, RZ, RZ, R41 ;  /* 0x000000ffff280224 */ /* 0x000fc800078e0229 */
[----:B------:R-:W-:-:S05]  /*8650*/  IMAD.IADD R39, R39, 0x1, R40 ;  /* 0x0000000127277824 */ /* 0x000fca00078e0228 */
[----:B------:R-:W-:Y:S01]  /*8660*/  ISETP.NE.AND P5, PT, R39, 0x4, PT ;  /* 0x000000042700780c */ /* 0x000fe20003fa5270 */
[----:B------:R-:W-:-:S05]  /*8670*/  IMAD.IADD R28, R19, 0x1, R28 ;  /* 0x00000001131c7824 */ /* 0x000fca00078e021c */
[----:B------:R-:W-:Y:S02]  /*8680*/  IADD3 R63, PT, PT, R28, R63, R20 ;  /* 0x0000003f1c3f7210 */ /* 0x000fe40007ffe014 */
[----:B------:R-:W-:-:S05]  /*8690*/  LOP3.LUT P6, RZ, R79, 0x1, RZ, 0xc0, !PT ;  /* 0x000000014fff7812 */ /* 0x000fca00078cc0ff */
[----:B------:R-:W-:Y:S01]  /*86a0*/  @!P5 IMAD R94, R40, R40, R94 ;  /* 0x00000028285ed224 */ /* 0x000fe200078e025e */
[----:B------:R-:W-:Y:S01]  /*86b0*/  ISETP.NE.AND P5, PT, R63, 0x4, PT ;  /* 0x000000043f00780c */ /* 0x000fe20003fa5270 */
[----:B------:R-:W-:Y:S01]  /*86c0*/  IMAD.IADD R68, R75, 0x1, R68 ;  /* 0x000000014b447824 */ /* 0x000fe200078e0244 */
[----:B------:R-:W-:-:S04]  /*86d0*/  SEL R19, RZ, 0x1, !P6 ;  /* 0x00000001ff137807 */ /* 0x000fc80007000000 */
[----:B------:R-:W-:-:S07]  /*86e0*/  IADD3 R18, PT, PT, R68, R18, R19 ;  /* 0x0000001244127210 */ /* 0x000fce0007ffe013 */
[----:B------:R-:W-:Y:S01]  /*86f0*/  @!P5 IMAD R89, R28, R28, R89 ;  /* 0x0000001c1c59d224 */ /* 0x000fe200078e0259 */
[----:B------:R-:W-:Y:S01]  /*8700*/  ISETP.NE.AND P5, PT, R18, 0x4, PT ;  /* 0x000000041200780c */ /* 0x000fe20003fa5270 */
[----:B------:R-:W-:Y:S02]  /*8710*/  IMAD.IADD R27, R26, 0x1, R27 ;  /* 0x000000011a1b7824 */ /* 0x000fe400078e021b */
[----:B------:R-:W-:-:S10]  /*8720*/  IMAD.IADD R71, R70, 0x1, R71 ;  /* 0x0000000146477824 */ /* 0x000fd400078e0247 */
[----:B------:R-:W-:Y:S01]  /*8730*/  @!P5 IMAD R89, R68, R68, R89 ;  /* 0x000000444459d224 */ /* 0x000fe200078e0259 */
[----:B------:R-:W-:Y:S02]  /*8740*/  ISETP.NE.AND P5, PT, R27, 0x4, PT ;  /* 0x000000041b00780c */ /* 0x000fe40003fa5270 */
[----:B------:R-:W-:-:S11]  /*8750*/  IADD3 R16, PT, PT, R85, R77, R16 ;  /* 0x0000004d55107210 */ /* 0x000fd60007ffe010 */
[----:B------:R-:W-:Y:S01]  /*8760*/  @!P5 IMAD R89, R26, R26, R89 ;  /* 0x0000001a1a59d224 */ /* 0x000fe200078e0259 */
[----:B------:R-:W-:Y:S02]  /*8770*/  ISETP.NE.AND P5, PT, R71, 0x4, PT ;  /* 0x000000044700780c */ /* 0x000fe40003fa5270 */
[----:B------:R-:W-:Y:S02]  /*8780*/  IADD3 R16, PT, PT, R72, R16, R67 ;  /* 0x0000001048107210 */ /* 0x000fe40007ffe043 */
[----:B------:R-:W-:Y:S02]  /*8790*/  LOP3.LUT R78, R78, 0xfffffffe, RZ, 0xc0, !PT ;  /* 0xfffffffe4e4e7812 */ /* 0x000fe400078ec0ff */
[----:B------:R-:W-:-:S07]  /*87a0*/  IADD3 R17, PT, PT, R86, R0, R17 ;  /* 0x0000000056117210 */ /* 0x000fce0007ffe011 */
[----:B------:R-:W-:Y:S01]  /*87b0*/  @!P5 IMAD R89, R70, R70, R89 ;  /* 0x000000464659d224 */ /* 0x000fe200078e0259 */
[----:B------:R-:W-:Y:S02]  /*87c0*/  ISETP.NE.AND P5, PT, R16, 0x4, PT ;  /* 0x000000041000780c */ /* 0x000fe40003fa5270 */
[----:B------:R-:W-:Y:S02]  /*87d0*/  IADD3 R60, PT, PT, R69, R60, R84 ;  /* 0x0000003c453c7210 */ /* 0x000fe40007ffe054 */
[----:B------:R-:W-:Y:S02]  /*87e0*/  @P1 LOP3.LUT R78, R78, 0x1, RZ, 0xfc, !PT ;  /* 0x000000014e4e1812 */ /* 0x000fe400078efcff */
[----:B------:R-:W-:Y:S02]  /*87f0*/  IADD3 R17, PT, PT, R60, R17, R22 ;  /* 0x000000113c117210 */ /* 0x000fe40007ffe016 */
[----:B------:R-:W-:-:S05]  /*8800*/  LOP3.LUT R78, R78, 0xfffffffb, RZ, 0xc0, !PT ;  /* 0xfffffffb4e4e7812 */ /* 0x000fca00078ec0ff */
[----:B------:R-:W-:Y:S01]  /*8810*/  @!P5 IMAD R89, R72, R72, R89 ;  /* 0x000000484859d224 */ /* 0x000fe200078e0259 */
[----:B------:R-:W-:Y:S02]  /*8820*/  ISETP.NE.AND P5, PT, R17, 0x4, PT ;  /* 0x000000041100780c */ /* 0x000fe40003fa5270 */
[----:B------:R-:W-:-:S04]  /*8830*/  @P2 LOP3.LUT R78, R78, 0x4, RZ, 0xfc, !PT ;  /* 0x000000044e4e2812 */ /* 0x000fc800078efcff */
[----:B------:R-:W-:-:S04]  /*8840*/  LOP3.LUT R78, R78, 0xffffefff, RZ, 0xc0, !PT ;  /* 0xffffefff4e4e7812 */ /* 0x000fc800078ec0ff */
[----:B------:R-:W-:-:S03]  /*8850*/  @P0 LOP3.LUT R78, R78, 0x1000, RZ, 0xfc, !PT ;  /* 0x000010004e4e0812 */ /* 0x000fc600078efcff */
[----:B------:R-:W-:Y:S01]  /*8860*/  @!P5 IMAD R89, R60, R60, R89 ;  /* 0x0000003c3c59d224 */ /* 0x000fe200078e0259 */
[----:B------:R-:W-:Y:S01]  /*8870*/  LOP3.LUT P5, RZ, R78, 0x8000000, RZ, 0xc0, !PT ;  /* 0x080000004eff7812 */ /* 0x000fe200078ac0ff */
[----:B------:R-:W-:Y:S02]  /*8880*/  IMAD.IADD R19, R19, 0x1, R61 ;  /* 0x0000000113137824 */ /* 0x000fe400078e023d */
[----:B------:R-:W-:Y:S02]  /*8890*/  IMAD.IADD R74, R73, 0x1, R74 ;  /* 0x00000001494a7824 */ /* 0x000fe400078e024a */
[----:B------:R-:W-:Y:S01]  /*88a0*/  VIADD R27, R19, 0x1 ;  /* 0x00000001131b7836 */ /* 0x000fe20000000000 */
[----:B------:R-:W-:-:S07]  /*88b0*/  IADD3 R20, PT, PT, R23, R62, R20 ;  /* 0x0000003e17147210 */ /* 0x000fce0007ffe014 */
[----:B------:R-:W-:Y:S01]  /*88c0*/  @!P5 IMAD.MOV R27, RZ, RZ, R19 ;  /* 0x000000ffff1bd224 */ /* 0x000fe200078e0213 */
[----:B------:R-:W-:Y:S01]  /*88d0*/  ISETP.NE.AND P5, PT, R74, 0x4, PT ;  /* 0x000000044a00780c */ /* 0x000fe20003fa5270 */
[----:B------:R-:W-:Y:S02]  /*88e0*/  IMAD.MOV.U32 R17, RZ, RZ, R89 ;  /* 0x000000ffff117224 */ /* 0x000fe400078e0059 */
[----:B------:R-:W-:-:S10]  /*88f0*/  IMAD.IADD R20, R20, 0x1, R25 ;  /* 0x0000000114147824 */ /* 0x000fd400078e0219 */
[----:B------:R-:W-:Y:S01]  /*8900*/  @!P5 IMAD R17, R73, R73, R17 ;  /* 0x000000494911d224 */ /* 0x000fe200078e0211 */
[----:B------:R-:W-:Y:S02]  /*8910*/  ISETP.NE.AND P5, PT, R20, 0x4, PT ;  /* 0x000000041400780c */ /* 0x000fe40003fa5270 */
[----:B------:R-:W-:Y:S02]  /*8920*/  LOP3.LUT P6, RZ, R79, 0x200000, RZ, 0xc0, !PT ;  /* 0x002000004fff7812 */ /* 0x000fe400078cc0ff */
[----:B------:R-:W-:Y:S01]  /*8930*/  @P2 SEL R18, RZ, 0x1, P1 ;  /* 0x00000001ff122807 */ /* 0x000fe20000800000 */
[----:B------:R-:W-:Y:S01]  /*8940*/  @P2 IMAD.IADD R0, R35, 0x1, R14 ;  /* 0x0000000123002824 */ /* 0x000fe200078e020e */
[----:B------:R-:W-:Y:S01]  /*8950*/  @!P2 SEL R18, R83, 0x1, !P1 ;  /* 0x000000015312a807 */ /* 0x000fe20004800000 */
[----:B------:R-:W-:-:S06]  /*8960*/  @!P2 IMAD.MOV.U32 R0, RZ, RZ, R35 ;  /* 0x000000ffff00a224 */ /* 0x000fcc00078e0023 */
[----:B------:R-:W-:Y:S01]  /*8970*/  @!P5 IMAD R17, R25, R25, R17 ;  /* 0x000000191911d224 */ /* 0x000fe200078e0211 */
[----:B------:R-:W-:Y:S01]  /*8980*/  ISETP.NE.AND P5, PT, R43, R29, PT ;  /* 0x0000001d2b00720c */ /* 0x000fe20003fa5270 */
[----:B------:R-:W-:Y:S02]  /*8990*/  VIADD R20, R18, 0x1 ;  /* 0x0000000112147836 */ /* 0x000fe40000000000 */
[----:B------:R-:W-:Y:S02]  /*89a0*/  IMAD.IADD R0, R15, 0x1, R0 ;  /* 0x000000010f007824 */ /* 0x000fe400078e0200 */
[----:B------:R-:W-:Y:S02]  /*89b0*/  @P0 IMAD.MOV R20, RZ, RZ, R18 ;  /* 0x000000ffff140224 */ /* 0x000fe400078e0212 */
[----:B------:R-:W-:Y:S02]  /*89c0*/  VIADD R16, R0, 0x1 ;  /* 0x0000000100107836 */ /* 0x000fe40000000000 */
[----:B------:R-:W-:-:S02]  /*89d0*/  VIADD R19, R20, 0x1 ;  /* 0x0000000114137836 */ /* 0x000fc40000000000 */
[----:B------:R-:W-:Y:S02]  /*89e0*/  @P6 IMAD.MOV R16, RZ, RZ, R0 ;  /* 0x000000ffff106224 */ /* 0x000fe400078e0200 */
[----:B------:R-:W-:Y:S01]  /*89f0*/  @P5 IMAD.MOV R19, RZ, RZ, R20 ;  /* 0x000000ffff135224 */ /* 0x000fe200078e0214 */
[----:B------:R-:W-:-:S03]  /*8a00*/  LOP3.LUT R78, R78, 0xffbfffff, RZ, 0xc0, !PT ;  /* 0xffbfffff4e4e7812 */ /* 0x000fc600078ec0ff */
[----:B------:R-:W-:Y:S01]  /*8a10*/  IMAD.IADD R16, R16, 0x1, R19 ;  /* 0x0000000110107824 */ /* 0x000fe200078e0213 */
[----:B------:R-:W-:-:S04]  /*8a20*/  @P5 LOP3.LUT R78, R78, 0x400000, RZ, 0xfc, !PT ;  /* 0x004000004e4e5812 */ /* 0x000fc800078efcff */
[----:B------:R-:W-:Y:S01]  /*8a30*/  ISETP.NE.AND P5, PT, R16, 0x4, PT ;  /* 0x000000041000780c */ /* 0x000fe20003fa5270 */
[----:B------:R-:W-:Y:S01]  /*8a40*/  IMAD.IADD R27, R76, 0x1, R27 ;  /* 0x000000014c1b7824 */ /* 0x000fe200078e021b */
[----:B------:R-:W-:-:S11]  /*8a50*/  ISETP.NE.AND P6, PT, R47, R29, PT ;  /* 0x0000001d2f00720c */ /* 0x000fd60003fc5270 */
[----:B------:R-:W-:Y:S01]  /*8a60*/  @!P5 IMAD R94, R19, R19, R94 ;  /* 0x00000013135ed224 */ /* 0x000fe200078e025e */
[----:B------:R-:W-:Y:S01]  /*8a70*/  ISETP.NE.AND P5, PT, R27, 0x4, PT ;  /* 0x000000041b00780c */ /* 0x000fe20003fa5270 */
[----:B------:R-:W-:Y:S01]  /*8a80*/  BSSY.RECONVERGENT B0, `(.L_x_114) ;  /* 0x000001e000007945 */ /* 0x000fe20003800200 */
[----:B------:R-:W-:Y:S02]  /*8a90*/  LOP3.LUT R78, R78, 0xfffdffff, RZ, 0xc0, !PT ;  /* 0xfffdffff4e4e7812 */ /* 0x000fe400078ec0ff */
[----:B------:R-:W-:Y:S02]  /*8aa0*/  ISETP.NE.AND P2, PT, R97, RZ, PT ;  /* 0x000000ff6100720c */ /* 0x000fe40003f45270 */
[----:B------:R-:W-:Y:S02]  /*8ab0*/  ISETP.NE.AND P1, PT, R96, RZ, PT ;  /* 0x000000ff6000720c */ /* 0x000fe40003f25270 */
[----:B------:R-:W-:Y:S02]  /*8ac0*/  ISETP.NE.AND P0, PT, R91, RZ, PT ;  /* 0x000000ff5b00720c */ /* 0x000fe40003f05270 */
[----:B------:R-:W-:-:S03]  /*8ad0*/  @P6 LOP3.LUT R78, R78, 0x20000, RZ, 0xfc, !PT ;  /* 0x000200004e4e6812 */ /* 0x000fc600078efcff */
[----:B------:R-:W-:Y:S01]  /*8ae0*/  @!P5 IMAD R17, R76, R76, R17 ;  /* 0x0000004c4c11d224 */ /* 0x000fe200078e0211 */
[----:B------:R-:W-:Y:S07]  /*8af0*/  @!P6 BRA `(.L_x_115) ;  /* 0x000000000038e947 */ /* 0x000fee0003800000 */
[----:B------:R-:W-:Y:S01]  /*8b00*/  ISETP.NE.AND P5, PT, R47, RZ, PT ;  /* 0x000000ff2f00720c */ /* 0x000fe20003fa5270 */
[----:B------:R-:W-:Y:S01]  /*8b10*/  IMAD.MOV.U32 R0, RZ, RZ, 0x2 ;  /* 0x00000002ff007424 */ /* 0x000fe200078e00ff */
[----:B------:R-:W-:Y:S02]  /*8b20*/  ISETP.NE.AND P6, PT, R46, RZ, PT ;  /* 0x000000ff2e00720c */ /* 0x000fe40003fc5270 */
[----:B------:R-:W-:Y:S02]  /*8b30*/  SEL R16, RZ, 0x1, P5 ;  /* 0x00000001ff107807 */ /* 0x000fe40002800000 */
[----:B------:R-:W-:-:S07]  /*8b40*/  LOP3.LUT R78, R78, 0xfdffffff, RZ, 0xc0, !PT ;  /* 0xfdffffff4e4e7812 */ /* 0x000fce00078ec0ff */
[----:B------:R-:W-:Y:S01]  /*8b50*/  @P5 IMAD.MOV R0, RZ, RZ, 0x1 ;  /* 0x00000001ff005424 */ /* 0x000fe200078e02ff */
[----:B------:R-:W-:Y:S01]  /*8b60*/  ISETP.NE.AND P5, PT, R46, R29, PT ;  /* 0x0000001d2e00720c */ /* 0x000fe20003fa5270 */
[----:B------:R-:W-:Y:S01]  /*8b70*/  @P6 IMAD.MOV R0, RZ, RZ, R16 ;  /* 0x000000ffff006224 */ /* 0x000fe200078e0210 */
[----:B------:R-:W-:Y:S02]  /*8b80*/  @P6 LOP3.LUT R78, R78, 0x2000000, RZ, 0xfc, !PT ;  /* 0x020000004e4e6812 */ /* 0x000fe400078efcff */
[----:B------:R-:W-:Y:S01]  /*8b90*/  SEL R25, RZ, 0x1, P5 ;  /* 0x00000001ff197807 */ /* 0x000fe20002800000 */
[----:B------:R-:W-:Y:S01]  /*8ba0*/  IMAD.MOV.U32 R18, RZ, RZ, R0 ;  /* 0x000000ffff127224 */ /* 0x000fe200078e0000 */
[----:B------:R-:W-:-:S07]  /*8bb0*/  LOP3.LUT R78, R78, 0xfffeffff, RZ, 0xc0, !PT ;  /* 0xfffeffff4e4e7812 */ /* 0x000fce00078ec0ff */
[----:B------:R-:W-:Y:S01]  /*8bc0*/  @P5 LOP3.LUT R78, R78, 0x10000, RZ, 0xfc, !PT ;  /* 0x000100004e4e5812 */ /* 0x000fe200078efcff */
[----:B------:R-:W-:Y:S06]  /*8bd0*/  BRA `(.L_x_116) ;  /* 0x0000000000207947 */ /* 0x000fec0003800000 */
.L_x_115:
[----:B------:R-:W-:Y:S02]  /*8be0*/  ISETP.NE.AND P5, PT, R46, RZ, PT ;  /* 0x000000ff2e00720c */ /* 0x000fe40003fa5270 */
[----:B------:R-:W-:Y:S02]  /*8bf0*/  LOP3.LUT R78, R78, 0xfdffffff, RZ, 0xc0, !PT ;  /* 0xfdffffff4e4e7812 */ /* 0x000fe400078ec0ff */
[----:B------:R-:W-:-:S09]  /*8c00*/  SEL R18, RZ, 0x1, P5 ;  /* 0x00000001ff127807 */ /* 0x000fd20002800000 */
[----:B------:R-:W-:Y:S02]  /*8c10*/  @P5 LOP3.LUT R78, R78, 0x2000000, RZ, 0xfc, !PT ;  /* 0x020000004e4e5812 */ /* 0x000fe400078efcff */
[----:B------:R-:W-:Y:S02]  /*8c20*/  ISETP.NE.AND P5, PT, R46, R29, PT ;  /* 0x0000001d2e00720c */ /* 0x000fe40003fa5270 */
[----:B------:R-:W-:Y:S02]  /*8c30*/  LOP3.LUT R78, R78, 0xfffeffff, RZ, 0xc0, !PT ;  /* 0xfffeffff4e4e7812 */ /* 0x000fe400078ec0ff */
[----:B------:R-:W-:-:S09]  /*8c40*/  SEL R25, R83, 0x1, !P5 ;  /* 0x0000000153197807 */ /* 0x000fd20006800000 */
[----:B------:R-:W-:-:S07]  /*8c50*/  @P5 LOP3.LUT R78, R78, 0x10000, RZ, 0xfc, !PT ;  /* 0x000100004e4e5812 */ /* 0x000fce00078efcff */
.L_x_116:
[----:B------:R-:W-:Y:S05]  /*8c60*/  BSYNC.RECONVERGENT B0 ;  /* 0x0000000000007941 */ /* 0x000fea0003800200 */
.L_x_114:
[----:B------:R-:W-:Y:S01]  /*8c70*/  LOP3.LUT P5, RZ, R79, 0x8000, RZ, 0xc0, !PT ;  /* 0x000080004fff7812 */ /* 0x000fe200078ac0ff */
[----:B------:R-:W-:Y:S01]  /*8c80*/  VIADD R20, R25, 0x1 ;  /* 0x0000000119147836 */ /* 0x000fe20000000000 */
[----:B------:R-:W-:Y:S01]  /*8c90*/  P2R R22, PR, RZ, 0x8 ;  /* 0x00000008ff167803 */ /* 0x000fe20000000000 */
[----:B------:R-:W-:Y:S01]  /*8ca0*/  BSSY.RECONVERGENT B0, `(.L_x_117) ;  /* 0x0000061000007945 */ /* 0x000fe20003800200 */
[----:B------:R-:W-:Y:S02]  /*8cb0*/  SEL R0, RZ, 0x1, P5 ;  /* 0x00000001ff007807 */ /* 0x000fe40002800000 */
[----:B------:R-:W-:Y:S02]  /*8cc0*/  ISETP.NE.AND P5, PT, R48, R29, PT ;  /* 0x0000001d3000720c */ /* 0x000fe40003fa5270 */
[----:B------:R-:W-:Y:S02]  /*8cd0*/  P2R R28, PR, RZ, 0x2 ;  /* 0x00000002ff1c7803 */ /* 0x000fe40000000000 */
[----:B------:R-:W-:-:S02]  /*8ce0*/  P2R R41, PR, RZ, 0x1 ;  /* 0x00000001ff297803 */ /* 0x000fc40000000000 */
[C---:B------:R-:W-:Y:S02]  /*8cf0*/  LOP3.LUT P3, RZ, R79.reuse, 0x400, RZ, 0xc0, !PT ;  /* 0x000004004fff7812 */ /* 0x040fe4000786c0ff */
[----:B------:R-:W-:Y:S02]  /*8d00*/  LOP3.LUT P1, RZ, R79, 0x2000, RZ, 0xc0, !PT ;  /* 0x000020004fff7812 */ /* 0x000fe4000782c0ff */
[----:B------:R-:W-:Y:S02]  /*8d10*/  ISETP.NE.AND P0, PT, R49, R29, PT ;  /* 0x0000001d3100720c */ /* 0x000fe40003f05270 */
[----:B------:R-:W-:Y:S01]  /*8d20*/  SEL R23, RZ, 0x1, P1 ;  /* 0x00000001ff177807 */ /* 0x000fe20000800000 */
[----:B------:R-:W-:Y:S01]  /*8d30*/  @P5 IMAD.MOV R20, RZ, RZ, R25 ;  /* 0x000000ffff145224 */ /* 0x000fe200078e0219 */
[----:B------:R-:W-:Y:S02]  /*8d40*/  SEL R16, RZ, 0x1, P3 ;  /* 0x00000001ff107807 */ /* 0x000fe40001800000 */
[----:B------:R-:W-:-:S02]  /*8d50*/  SEL R25, RZ, 0x1, P0 ;  /* 0x00000001ff197807 */ /* 0x000fc40000000000 */
[----:B------:R-:W-:Y:S02]  /*8d60*/  IADD3 R18, PT, PT, R16, R18, R23 ;  /* 0x0000001210127210 */ /* 0x000fe40007ffe017 */
[----:B------:R-:W-:Y:S01]  /*8d70*/  LOP3.LUT P6, RZ, R79, 0x100, RZ, 0xc0, !PT ;  /* 0x000001004fff7812 */ /* 0x000fe200078cc0ff */
[----:B------:R-:W-:Y:S01]  /*8d80*/  IMAD.IADD R27, R25, 0x1, R20 ;  /* 0x00000001191b7824 */ /* 0x000fe200078e0214 */
[----:B------:R-:W-:Y:S02]  /*8d90*/  ISETP.NE.AND P3, PT, R47, RZ, PT ;  /* 0x000000ff2f00720c */ /* 0x000fe40003f65270 */
[----:B------:R-:W-:Y:S01]  /*8da0*/  SEL R19, RZ, 0x1, P6 ;  /* 0x00000001ff137807 */ /* 0x000fe20003000000 */
[----:B------:R-:W-:Y:S01]  /*8db0*/  IMAD.IADD R18, R18, 0x1, R27 ;  /* 0x0000000112127824 */ /* 0x000fe200078e021b */
[----:B------:R-:W-:Y:S02]  /*8dc0*/  @P5 PLOP3.LUT P1, PT, P3, PT, PT, 0x80, 0x8 ;  /* 0x000000000008581c */ /* 0x000fe40001f2f070 */
[----:B------:R-:W-:-:S02]  /*8dd0*/  P2R R26, PR, RZ, 0x4 ;  /* 0x00000004ff1a7803 */ /* 0x000fc40000000000 */
[----:B------:R-:W-:Y:S01]  /*8de0*/  ISETP.NE.AND P6, PT, R18, 0x4, PT ;  /* 0x000000041200780c */ /* 0x000fe20003fc5270 */
[----:B------:R-:W-:Y:S01]  /*8df0*/  @P5 VIADD R18, R23, 0x1 ;  /* 0x0000000117125836 */ /* 0x000fe20000000000 */
[C---:B------:R-:W-:Y:S02]  /*8e00*/  LOP3.LUT P2, RZ, R78.reuse, 0x20000, RZ, 0xc0, !PT ;  /* 0x000200004eff7812 */ /* 0x040fe4000784c0ff */
[----:B------:R-:W-:Y:S02]  /*8e10*/  LOP3.LUT R78, R78, 0xffffff7f, RZ, 0xc0, !PT ;  /* 0xffffff7f4e4e7812 */ /* 0x000fe400078ec0ff */
[----:B------:R-:W-:Y:S02]  /*8e20*/  @P5 SEL R20, RZ, 0x1, P2 ;  /* 0x00000001ff145807 */ /* 0x000fe40001000000 */
[----:B------:R-:W-:Y:S02]  /*8e30*/  @!P5 SEL R20, R83, 0x1, !P2 ;  /* 0x000000015314d807 */ /* 0x000fe40005000000 */
[----:B------:R-:W-:-:S02]  /*8e40*/  @P0 LOP3.LUT R78, R78, 0x80, RZ, 0xfc, !PT ;  /* 0x000000804e4e0812 */ /* 0x000fc400078efcff */
[----:B------:R-:W-:Y:S01]  /*8e50*/  ISETP.NE.AND P2, PT, R26, RZ, PT ;  /* 0x000000ff1a00720c */ /* 0x000fe20003f45270 */
[----:B------:R-:W-:Y:S01]  /*8e60*/  @!P6 IMAD R94, R27, R27, R94 ;  /* 0x0000001b1b5ee224 */ /* 0x000fe200078e025e */
[----:B------:R-:W-:Y:S01]  /*8e70*/  PLOP3.LUT P6, PT, PT, PT, PT, 0x8, 0x80 ;  /* 0x000000000080781c */ /* 0x000fe20003fce170 */
[----:B------:R-:W-:Y:S01]  /*8e80*/  @P0 IMAD.IADD R26, R23, 0x1, R16 ;  /* 0x00000001171a0824 */ /* 0x000fe200078e0210 */
[----:B------:R-:W-:Y:S01]  /*8e90*/  @P5 PLOP3.LUT P6, PT, P1, PT, PT, 0x80, 0x8 ;  /* 0x000000000008581c */ /* 0x000fe20000fcf070 */
[----:B------:R-:W-:Y:S01]  /*8ea0*/  @!P0 IMAD.MOV.U32 R26, RZ, RZ, R23 ;  /* 0x000000ffff1a8224 */ /* 0x000fe200078e0017 */
[----:B------:R-:W-:Y:S02]  /*8eb0*/  @!P5 PLOP3.LUT P1, PT, P3, PT, PT, 0x80, 0x8 ;  /* 0x000000000008d81c */ /* 0x000fe40001f2f070 */
[----:B------:R-:W-:Y:S02]  /*8ec0*/  ISETP.NE.AND P3, PT, R22, RZ, PT ;  /* 0x000000ff1600720c */ /* 0x000fe40003f65270 */
[----:B------:R-:W-:-:S02]  /*8ed0*/  LOP3.LUT R78, R78, 0xff7fffff, RZ, 0xc0, !PT ;  /* 0xff7fffff4e4e7812 */ /* 0x000fc400078ec0ff */
[----:B------:R-:W-:-:S05]  /*8ee0*/  IADD3 R26, PT, PT, R0, R26, R19 ;  /* 0x0000001a001a7210 */ /* 0x000fca0007ffe013 */
[----:B------:R-:W-:Y:S01]  /*8ef0*/  @P6 IMAD.MOV R18, RZ, RZ, R23 ;  /* 0x000000ffff126224 */ /* 0x000fe200078e0217 */
[----:B------:R-:W-:Y:S02]  /*8f00*/  LOP3.LUT P6, RZ, R79, 0x1000, RZ, 0xc0, !PT ;  /* 0x000010004fff7812 */ /* 0x000fe400078cc0ff */
[----:B------:R-:W-:Y:S01]  /*8f10*/  @P1 LOP3.LUT R78, R78, 0x800000, RZ, 0xfc, !PT ;  /* 0x008000004e4e1812 */ /* 0x000fe200078efcff */
[----:B------:R-:W-:Y:S01]  /*8f20*/  @P5 IMAD.MOV.U32 R22, RZ, RZ, R18 ;  /* 0x000000ffff165224 */ /* 0x000fe200078e0012 */
[----:B------:R-:W-:Y:S02]  /*8f30*/  SEL R27, RZ, 0x1, P6 ;  /* 0x00000001ff1b7807 */ /* 0x000fe40003000000 */
[----:B------:R-:W-:Y:S02]  /*8f40*/  ISETP.NE.AND P6, PT, R50, R29, PT ;  /* 0x0000001d3200720c */ /* 0x000fe40003fc5270 */
[----:B------:R-:W-:Y:S02]  /*8f50*/  @!P5 SEL R22, RZ, 0x1, P1 ;  /* 0x00000001ff16d807 */ /* 0x000fe40000800000 */
[----:B------:R-:W-:-:S02]  /*8f60*/  SEL R18, RZ, 0x1, P6 ;  /* 0x00000001ff127807 */ /* 0x000fc40003000000 */
[----:B------:R-:W-:Y:S02]  /*8f70*/  IADD3 R22, PT, PT, R19, R22, R16 ;  /* 0x0000001613167210 */ /* 0x000fe40007ffe010 */
[----:B------:R-:W-:Y:S02]  /*8f80*/  IADD3 R39, PT, PT, R18, R20, R25 ;  /* 0x0000001412277210 */ /* 0x000fe40007ffe019 */
[----:B------:R-:W-:-:S03]  /*8f90*/  LOP3.LUT R78, R78, 0xffefffff, RZ, 0xc0, !PT ;  /* 0xffefffff4e4e7812 */ /* 0x000fc600078ec0ff */
[----:B------:R-:W-:Y:S02]  /*8fa0*/  IMAD.IADD R22, R22, 0x1, R39 ;  /* 0x0000000116167824 */ /* 0x000fe400078e0227 */
[----:B------:R-:W-:Y:S01]  /*8fb0*/  @P6 IMAD.MOV.U32 R40, RZ, RZ, R25 ;  /* 0x000000ffff286224 */ /* 0x000fe200078e0019 */
[C---:B------:R-:W-:Y:S02]  /*8fc0*/  @!P6 SEL R40, R83.reuse, 0x1, !P0 ;  /* 0x000000015328e807 */ /* 0x040fe40004000000 */
[----:B------:R-:W-:Y:S02]  /*8fd0*/  ISETP.NE.AND P1, PT, R22, 0x4, PT ;  /* 0x000000041600780c */ /* 0x000fe40003f25270 */
[----:B------:R-:W-:Y:S02]  /*8fe0*/  @P0 SEL R22, RZ, 0x1, P5 ;  /* 0x00000001ff160807 */ /* 0x000fe40002800000 */
[----:B------:R-:W-:Y:S02]  /*8ff0*/  @!P0 SEL R22, R83, 0x1, !P5 ;  /* 0x0000000153168807 */ /* 0x000fe40006800000 */
[----:B------:R-:W-:-:S07]  /*9000*/  ISETP.NE.AND P0, PT, R41, RZ, PT ;  /* 0x000000ff2900720c */ /* 0x000fce0003f05270 */
[----:B------:R-:W-:Y:S01]  /*9010*/  @!P1 IMAD R94, R39, R39, R94 ;  /* 0x00000027275e9224 */ /* 0x000fe200078e025e */
[----:B------:R-:W-:-:S04]  /*9020*/  ISETP.NE.AND P1, PT, R51, R29, PT ;  /* 0x0000001d3300720c */ /* 0x000fc80003f25270 */
[----:B------:R-:W-:Y:S02]  /*9030*/  SEL R39, RZ, 0x1, P1 ;  /* 0x00000001ff277807 */ /* 0x000fe40000800000 */
[----:B------:R-:W-:Y:S02]  /*9040*/  ISETP.NE.AND P1, PT, R54, R29, PT ;  /* 0x0000001d3600720c */ /* 0x000fe40003f25270 */
[----:B------:R-:W-:Y:S02]  /*9050*/  IADD3 R41, PT, PT, R39, R22, R18 ;  /* 0x0000001627297210 */ /* 0x000fe40007ffe012 */
[----:B------:R-:W-:Y:S02]  /*9060*/  SEL R20, RZ, 0x1, P1 ;  /* 0x00000001ff147807 */ /* 0x000fe40000800000 */
[----:B------:R-:W-:Y:S01]  /*9070*/  ISETP.NE.AND P1, PT, R28, RZ, PT ;  /* 0x000000ff1c00720c */ /* 0x000fe20003f25270 */
[----:B------:R-:W-:Y:S02]  /*9080*/  IMAD.IADD R26, R26, 0x1, R41 ;  /* 0x000000011a1a7824 */ /* 0x000fe400078e0229 */
[----:B------:R-:W-:-:S02]  /*9090*/  @P6 IMAD.IADD R28, R16, 0x1, R19 ;  /* 0x00000001101c6824 */ /* 0x000fc400078e0213 */
[----:B------:R-:W-:Y:S01]  /*90a0*/  @!P6 IMAD.MOV.U32 R28, RZ, RZ, R16 ;  /* 0x000000ffff1ce224 */ /* 0x000fe200078e0010 */
[----:B------:R-:W-:-:S04]  /*90b0*/  ISETP.NE.AND P6, PT, R26, 0x4, PT ;  /* 0x000000041a00780c */ /* 0x000fc80003fc5270 */
[----:B------:R-:W-:-:S09]  /*90c0*/  IADD3 R28, PT, PT, R27, R28, R0 ;  /* 0x0000001c1b1c7210 */ /* 0x000fd20007ffe000 */
[----:B------:R-:W-:Y:S01]  /*90d0*/  @!P6 IMAD R94, R41, R41, R94 ;  /* 0x00000029295ee224 */ /* 0x000fe200078e025e */
[----:B------:R-:W-:-:S05]  /*90e0*/  IADD3 R41, PT, PT, R20, R40, R39 ;  /* 0x0000002814297210 */ /* 0x000fca0007ffe027 */
[----:B------:R-:W-:-:S05]  /*90f0*/  IMAD.IADD R28, R28, 0x1, R41 ;  /* 0x000000011c1c7824 */ /* 0x000fca00078e0229 */
[----:B------:R-:W-:-:S13]  /*9100*/  ISETP.NE.AND P6, PT, R28, 0x4, PT ;  /* 0x000000041c00780c */ /* 0x000fda0003fc5270 */
[----:B------:R-:W-:Y:S01]  /*9110*/  @!P6 IMAD R94, R41, R41, R94 ;  /* 0x00000029295ee224 */ /* 0x000fe200078e025e */
[----:B------:R-:W-:-:S13]  /*9120*/  ISETP.NE.AND P6, PT, R52, R29, PT ;  /* 0x0000001d3400720c */ /* 0x000fda0003fc5270 */
[----:B------:R-:W-:Y:S01]  /*9130*/  @P6 LOP3.LUT R78, R78, 0x100000, RZ, 0xfc, !PT ;  /* 0x001000004e4e6812 */ /* 0x000fe200078efcff */
[----:B------:R-:W-:Y:S06]  /*9140*/  @!P6 BRA `(.L_x_118) ;  /* 0x000000000038e947 */ /* 0x000fec0003800000 */
[----:B------:R-:W-:Y:S01]  /*9150*/  ISETP.NE.AND P6, PT, R52, RZ, PT ;  /* 0x000000ff3400720c */ /* 0x000fe20003fc5270 */
[----:B------:R-:W-:Y:S01]  /*9160*/  IMAD.MOV.U32 R22, RZ, RZ, 0x2 ;  /* 0x00000002ff167424 */ /* 0x000fe200078e00ff */
[----:B------:R-:W-:Y:S02]  /*9170*/  LOP3.LUT R78, R78, 0xf7ffffff, RZ, 0xc0, !PT ;  /* 0xf7ffffff4e4e7812 */ /* 0x000fe400078ec0ff */
[----:B------:R-:W-:-:S09]  /*9180*/  SEL R26, RZ, 0x1, P6 ;  /* 0x00000001ff1a7807 */ /* 0x000fd20003000000 */
[----:B------:R-:W-:Y:S01]  /*9190*/  @P6 IMAD.MOV R22, RZ, RZ, 0x1 ;  /* 0x00000001ff166424 */ /* 0x000fe200078e02ff */
[----:B------:R-:W-:-:S13]  /*91a0*/  ISETP.NE.AND P6, PT, R55, RZ, PT ;  /* 0x000000ff3700720c */ /* 0x000fda0003fc5270 */
[----:B------:R-:W-:Y:S01]  /*91b0*/  @P6 LOP3.LUT R78, R78, 0x8000000, RZ, 0xfc, !PT ;  /* 0x080000004e4e6812 */ /* 0x000fe200078efcff */
[----:B------:R-:W-:Y:S01]  /*91c0*/  @P6 IMAD.MOV R22, RZ, RZ, R26 ;  /* 0x000000ffff166224 */ /* 0x000fe200078e021a */
[----:B------:R-:W-:Y:S02]  /*91d0*/  ISETP.NE.AND P6, PT, R55, R29, PT ;  /* 0x0000001d3700720c */ /* 0x000fe40003fc5270 */
[----:B------:R-:W-:Y:S01]  /*91e0*/  LOP3.LUT R78, R78, 0xffff7fff, RZ, 0xc0, !PT ;  /* 0xffff7fff4e4e7812 */ /* 0x000fe200078ec0ff */
[----:B------:R-:W-:Y:S01]  /*91f0*/  IMAD.MOV.U32 R40, RZ, RZ, R22 ;  /* 0x000000ffff287224 */ /* 0x000fe200078e0016 */
[----:B------:R-:W-:-:S09]  /*9200*/  SEL R28, RZ, 0x1, P6 ;  /* 0x00000001ff1c7807 */ /* 0x000fd20003000000 */
[----:B------:R-:W-:Y:S01]  /*9210*/  @P6 LOP3.LUT R78, R78, 0x8000, RZ, 0xfc, !PT ;  /* 0x000080004e4e6812 */ /* 0x000fe200078efcff */
[----:B------:R-:W-:Y:S06]  /*9220*/  BRA `(.L_x_119) ;  /* 0x0000000000207947 */ /* 0x000fec0003800000 */
.L_x_118:
        /* <DEDUP_REMOVED lines=8> */
.L_x_119:
[----:B------:R-:W-:Y:S05]  /*92b0*/  BSYNC.RECONVERGENT B0 ;  /* 0x0000000000007941 */ /* 0x000fea0003800200 */
.L_x_117:
[----:B------:R-:W-:Y:S01]  /*92c0*/  LOP3.LUT P6, RZ, R79, 0x1000000, RZ, 0xc0, !PT ;  /* 0x010000004fff7812 */ /* 0x000fe200078cc0ff */
[----:B------:R-:W-:Y:S01]  /*92d0*/  VIADD R47, R28, 0x1 ;  /* 0x000000011c2f7836 */ /* 0x000fe20000000000 */
[----:B------:R-:W-:Y:S01]  /*92e0*/  P2R R61, PR, RZ, 0x1 ;  /* 0x00000001ff3d7803 */ /* 0x000fe20000000000 */
[----:B------:R-:W-:Y:S01]  /*92f0*/  BSSY.RECONVERGENT B0, `(.L_x_120) ;  /* 0x00001a7000007945 */ /* 0x000fe20003800200 */
[----:B------:R-:W-:Y:S02]  /*9300*/  SEL R41, RZ, 0x1, P6 ;  /* 0x00000001ff297807 */ /* 0x000fe40003000000 */
[----:B------:R-:W-:Y:S02]  /*9310*/  ISETP.NE.AND P6, PT, R53, R29, PT ;  /* 0x0000001d3500720c */ /* 0x000fe40003fc5270 */
[----:B------:R-:W-:Y:S02]  /*9320*/  LOP3.LUT P0, RZ, R79, 0x2000000, RZ, 0xc0, !PT ;  /* 0x020000004fff7812 */ /* 0x000fe4000780c0ff */
[----:B------:R-:W-:-:S02]  /*9330*/  P2R R67, PR, RZ, 0x4 ;  /* 0x00000004ff437803 */ /* 0x000fc40000000000 */
[----:B------:R-:W-:Y:S02]  /*9340*/  P2R R60, PR, RZ, 0x10 ;  /* 0x00000010ff3c7803 */ /* 0x000fe40000000000 */
[----:B------:R-:W-:Y:S02]  /*9350*/  SEL R26, RZ, 0x1, P0 ;  /* 0x00000001ff1a7807 */ /* 0x000fe40000000000 */
[C---:B------:R-:W-:Y:S02]  /*9360*/  LOP3.LUT P2, RZ, R79.reuse, 0x4000000, RZ, 0xc0, !PT ;  /* 0x040000004fff7812 */ /* 0x040fe4000784c0ff */
[----:B------:R-:W-:Y:S01]  /*9370*/  LOP3.LUT P4, RZ, R79, 0x800000, RZ, 0xc0, !PT ;  /* 0x008000004fff7812 */ /* 0x000fe2000788c0ff */
[----:B------:R-:W-:Y:S01]  /*9380*/  @P6 IMAD.MOV R47, RZ, RZ, R28 ;  /* 0x000000ffff2f6224 */ /* 0x000fe200078e021c */
[----:B------:R-:W-:Y:S02]  /*9390*/  ISETP.NE.AND P0, PT, R56, R29, PT ;  /* 0x0000001d3800720c */ /* 0x000fe40003f05270 */
[----:B------:R-:W-:-:S02]  /*93a0*/  SEL R22, RZ, 0x1, P4 ;  /* 0x00000001ff167807 */ /* 0x000fc40002000000 */
[----:B------:R-:W-:Y:S02]  /*93b0*/  SEL R43, RZ, 0x1, P2 ;  /* 0x00000001ff2b7807 */ /* 0x000fe40001000000 */
[----:B------:R-:W-:Y:S01]  /*93c0*/  SEL R28, RZ, 0x1, P0 ;  /* 0x00000001ff1c7807 */ /* 0x000fe20000000000 */
[----:B------:R-:W-:Y:S01]  /*93d0*/  @P6 VIADD R42, R22, 0x1 ;  /* 0x00000001162a6836 */ /* 0x000fe20000000000 */
[----:B------:R-:W-:Y:S02]  /*93e0*/  IADD3 R40, PT, PT, R43, R40, R22 ;  /* 0x000000282b287210 */ /* 0x000fe40007ffe016 */
[----:B------:R-:W-:Y:S01]  /*93f0*/  P2R R62, PR, RZ, 0x2 ;  /* 0x00000002ff3e7803 */ /* 0x000fe20000000000 */
[----:B------:R-:W-:Y:S01]  /*9400*/  IMAD.IADD R47, R28, 0x1, R47 ;  /* 0x000000011c2f7824 */ /* 0x000fe200078e022f */
[C---:B------:R-:W-:Y:S02]  /*9410*/  LOP3.LUT P1, RZ, R78.reuse, 0x100000, RZ, 0xc0, !PT ;  /* 0x001000004eff7812 */ /* 0x040fe4000782c0ff */
[----:B------:R-:W-:Y:S01]  /*9420*/  LOP3.LUT R78, R78, 0xfffffff7, RZ, 0xc0, !PT ;  /* 0xfffffff74e4e7812 */ /* 0x000fe200078ec0ff */
[----:B------:R-:W-:Y:S01]  /*9430*/  IMAD.IADD R40, R40, 0x1, R47 ;  /* 0x0000000128287824 */ /* 0x000fe200078e022f */
[----:B------:R-:W-:-:S02]  /*9440*/  ISETP.NE.AND P2, PT, R52, RZ, PT ;  /* 0x000000ff3400720c */ /* 0x000fc40003f45270 */
[----:B------:R-:W-:Y:S02]  /*9450*/  @P0 LOP3.LUT R78, R78, 0x8, RZ, 0xfc, !PT ;  /* 0x000000084e4e0812 */ /* 0x000fe400078efcff */
[----:B------:R-:W-:Y:S02]  /*9460*/  ISETP.NE.AND P0, PT, R40, 0x4, PT ;  /* 0x000000042800780c */ /* 0x000fe40003f05270 */
[----:B------:R-:W-:Y:S02]  /*9470*/  PLOP3.LUT P4, PT, PT, PT, PT, 0x8, 0x80 ;  /* 0x000000000080781c */ /* 0x000fe40003f8e170 */
[----:B------:R-:W-:Y:S02]  /*9480*/  @P6 SEL R46, RZ, 0x1, P1 ;  /* 0x00000001ff2e6807 */ /* 0x000fe40000800000 */
[----:B------:R-:W-:Y:S02]  /*9490*/  @!P6 SEL R46, R83, 0x1, !P1 ;  /* 0x00000001532ee807 */ /* 0x000fe40004800000 */
[----:B------:R-:W-:-:S02]  /*94a0*/  P2R R54, PR, RZ, 0x20 ;  /* 0x00000020ff367803 */ /* 0x000fc40000000000 */
[C---:B------:R-:W-:Y:S02]  /*94b0*/  LOP3.LUT P5, RZ, R78.reuse, 0x100, RZ, 0xc0, !PT ;  /* 0x000001004eff7812 */ /* 0x040fe400078ac0ff */
[----:B------:R-:W-:Y:S01]  /*94c0*/  LOP3.LUT R78, R78, 0xfbffffff, RZ, 0xc0, !PT ;  /* 0xfbffffff4e4e7812 */ /* 0x000fe200078ec0ff */
[----:B------:R-:W-:Y:S01]  /*94d0*/  @!P0 IMAD R94, R47, R47, R94 ;  /* 0x0000002f2f5e8224 */ /* 0x000fe200078e025e */
[----:B------:R-:W-:Y:S02]  /*94e0*/  @P6 PLOP3.LUT P0, PT, P2, PT, PT, 0x80, 0x8 ;  /* 0x000000000008681c */ /* 0x000fe4000170f070 */
[----:B------:R-:W-:Y:S02]  /*94f0*/  P2R R52, PR, RZ, 0x20 ;  /* 0x00000020ff347803 */ /* 0x000fe40000000000 */
[----:B------:R-:W-:Y:S02]  /*9500*/  @P6 PLOP3.LUT P4, PT, P0, PT, PT, 0x80, 0x8 ;  /* 0x000000000008681c */ /* 0x000fe4000078f070 */
[----:B------:R-:W-:-:S02]  /*9510*/  @!P6 PLOP3.LUT P0, PT, P2, PT, PT, 0x80, 0x8 ;  /* 0x000000000008e81c */ /* 0x000fc4000170f070 */
[----:B------:R-:W-:Y:S02]  /*9520*/  ISETP.NE.AND P2, PT, R57, R29, PT ;  /* 0x0000001d3900720c */ /* 0x000fe40003f45270 */
[----:B------:R-:W-:Y:S02]  /*9530*/  P2R R56, PR, RZ, 0x40 ;  /* 0x00000040ff387803 */ /* 0x000fe40000000000 */
[----:B------:R-:W-:Y:S02]  /*9540*/  SEL R47, RZ, 0x1, P2 ;  /* 0x00000001ff2f7807 */ /* 0x000fe40001000000 */
[----:B------:R-:W-:Y:S02]  /*9550*/  P2R R63, PR, RZ, 0x8 ;  /* 0x00000008ff3f7803 */ /* 0x000fe40000000000 */
[----:B------:R-:W-:Y:S01]  /*9560*/  IADD3 R49, PT, PT, R47, R46, R28 ;  /* 0x0000002e2f317210 */ /* 0x000fe20007ffe01c */
[----:B------:R-:W-:Y:S01]  /*9570*/  @P4 IMAD.MOV R42, RZ, RZ, R22 ;  /* 0x000000ffff2a4224 */ /* 0x000fe200078e0216 */
[----:B------:R-:W-:-:S02]  /*9580*/  @!P6 SEL R42, RZ, 0x1, P0 ;  /* 0x00000001ff2ae807 */ /* 0x000fc40000000000 */
[----:B------:R-:W-:Y:S02]  /*9590*/  @P0 LOP3.LUT R78, R78, 0x4000000, RZ, 0xfc, !PT ;  /* 0x040000004e4e0812 */ /* 0x000fe400078efcff */
[----:B------:R-:W-:Y:S02]  /*95a0*/  IADD3 R42, PT, PT, R26, R42, R43 ;  /* 0x0000002a1a2a7210 */ /* 0x000fe40007ffe02b */
[----:B------:R-:W-:Y:S02]  /*95b0*/  LOP3.LUT R78, R78, 0xffffbfff, RZ, 0xc0, !PT ;  /* 0xffffbfff4e4e7812 */ /* 0x000fe400078ec0ff */
[----:B------:R-:W-:Y:S01]  /*95c0*/  LOP3.LUT P3, RZ, R79, 0x800, RZ, 0xc0, !PT ;  /* 0x000008004fff7812 */ /* 0x000fe2000786c0ff */
[----:B------:R-:W-:Y:S01]  /*95d0*/  IMAD.IADD R42, R42, 0x1, R49 ;  /* 0x000000012a2a7824 */ /* 0x000fe200078e0231 */
[----:B------:R-:W-:Y:S02]  /*95e0*/  @P2 LOP3.LUT R78, R78, 0x4000, RZ, 0xfc, !PT ;  /* 0x000040004e4e2812 */ /* 0x000fe400078efcff */
[----:B------:R-:W-:-:S02]  /*95f0*/  SEL R40, RZ, 0x1, P3 ;  /* 0x00000001ff287807 */ /* 0x000fc40001800000 */
[----:B------:R-:W-:Y:S02]  /*9600*/  ISETP.NE.AND P0, PT, R42, 0x4, PT ;  /* 0x000000042a00780c */ /* 0x000fe40003f05270 */
[C---:B------:R-:W-:Y:S02]  /*9610*/  LOP3.LUT P5, RZ, R78.reuse, 0x10, RZ, 0xc0, !PT ;  /* 0x000000104eff7812 */ /* 0x040fe400078ac0ff */
[C---:B------:R-:W-:Y:S02]  /*9620*/  LOP3.LUT P1, RZ, R78.reuse, 0x200, RZ, 0xc0, !PT ;  /* 0x000002004eff7812 */ /* 0x040fe4000782c0ff */
[----:B------:R-:W-:Y:S02]  /*9630*/  P2R R51, PR, RZ, 0x20 ;  /* 0x00000020ff337803 */ /* 0x000fe40000000000 */
[C---:B------:R-:W-:Y:S02]  /*9640*/  LOP3.LUT P5, RZ, R78.reuse, 0x8, RZ, 0xc0, !PT ;  /* 0x000000084eff7812 */ /* 0x040fe400078ac0ff */
[----:B------:R-:W-:-:S02]  /*9650*/  LOP3.LUT P3, RZ, R78, 0x400, RZ, 0xc0, !PT ;  /* 0x000004004eff7812 */ /* 0x000fc4000786c0ff */
[----:B------:R-:W-:Y:S01]  /*9660*/  LOP3.LUT P4, RZ, R79, 0x80, RZ, 0xc0, !PT ;  /* 0x000000804fff7812 */ /* 0x000fe2000788c0ff */
[----:B------:R-:W-:Y:S01]  /*9670*/  @!P0 IMAD R94, R49, R49, R94 ;  /* 0x00000031315e8224 */ /* 0x000fe200078e025e */
[----:B------:R-:W-:-:S04]  /*9680*/  ISETP.NE.AND P0, PT, R58, R29, PT ;  /* 0x0000001d3a00720c */ /* 0x000fc80003f05270 */
[----:B------:R-:W-:Y:S02]  /*9690*/  SEL R42, RZ, 0x1, P0 ;  /* 0x00000001ff2a7807 */ /* 0x000fe40000000000 */
[----:B------:R-:W-:Y:S01]  /*96a0*/  ISETP.NE.AND P0, PT, R59, R29, PT ;  /* 0x0000001d3b00720c */ /* 0x000fe20003f05270 */
[----:B------:R-:W-:Y:S01]  /*96b0*/  @P5 IMAD.IADD R48, R22, 0x1, R43 ;  /* 0x0000000116305824 */ /* 0x000fe200078e022b */
[----:B------:R-:W-:Y:S01]  /*96c0*/  @P5 SEL R46, RZ, 0x1, P6 ;  /* 0x00000001ff2e5807 */ /* 0x000fe20003000000 */
[----:B------:R-:W-:Y:S01]  /*96d0*/  @!P5 IMAD.MOV.U32 R48, RZ, RZ, R22 ;  /* 0x000000ffff30d224 */ /* 0x000fe200078e0016 */
[----:B------:R-:W-:Y:S02]  /*96e0*/  SEL R29, RZ, 0x1, P0 ;  /* 0x00000001ff1d7807 */ /* 0x000fe40000000000 */
[----:B------:R-:W-:Y:S02]  /*96f0*/  LOP3.LUT P0, RZ, R78, 0x800, RZ, 0xc0, !PT ;  /* 0x000008004eff7812 */ /* 0x000fe4000780c0ff */
[----:B------:R-:W-:-:S02]  /*9700*/  @!P5 SEL R46, R83, 0x1, !P6 ;  /* 0x00000001532ed807 */ /* 0x000fc40007000000 */
[----:B------:R-:W-:Y:S02]  /*9710*/  P2R R57, PR, RZ, 0x1 ;  /* 0x00000001ff397803 */ /* 0x000fe40000000000 */
[----:B------:R-:W-:Y:S02]  /*9720*/  LOP3.LUT P0, RZ, R78, 0x20000000, RZ, 0xc0, !PT ;  /* 0x200000004eff7812 */ /* 0x000fe4000780c0ff */
[----:B------:R-:W-:Y:S02]  /*9730*/  IADD3 R48, PT, PT, R41, R48, R26 ;  /* 0x0000003029307210 */ /* 0x000fe40007ffe01a */
[----:B------:R-:W-:Y:S02]  /*9740*/  P2R R55, PR, RZ, 0x1 ;  /* 0x00000001ff377803 */ /* 0x000fe40000000000 */
[----:B------:R-:W-:Y:S02]  /*9750*/  LOP3.LUT P0, RZ, R79, 0x4000, RZ, 0xc0, !PT ;  /* 0x000040004fff7812 */ /* 0x000fe4000780c0ff */
[----:B------:R-:W-:-:S02]  /*9760*/  IADD3 R49, PT, PT, R42, R46, R47 ;  /* 0x0000002e2a317210 */ /* 0x000fc40007ffe02f */
[----:B------:R-:W-:Y:S02]  /*9770*/  P2R R53, PR, RZ, 0x1 ;  /* 0x00000001ff357803 */ /* 0x000fe40000000000 */
[----:B------:R-:W-:Y:S01]  /*9780*/  LOP3.LUT P0, RZ, R78, 0x10000000, RZ, 0xc0, !PT ;  /* 0x100000004eff7812 */ /* 0x000fe2000780c0ff */
[----:B------:R-:W-:Y:S01]  /*9790*/  IMAD.IADD R48, R48, 0x1, R49 ;  /* 0x0000000130307824 */ /* 0x000fe200078e0231 */
[C---:B------:R-:W-:Y:S02]  /*97a0*/  LOP3.LUT P6, RZ, R78.reuse, 0x40000, RZ, 0xc0, !PT ;  /* 0x000400004eff7812 */ /* 0x040fe400078cc0ff */
[----:B------:R-:W-:Y:S02]  /*97b0*/  P2R R50, PR, RZ, 0x1 ;  /* 0x00000001ff327803 */ /* 0x000fe40000000000 */
[----:B------:R-:W-:Y:S02]  /*97c0*/  LOP3.LUT P0, RZ, R78, 0x4000, RZ, 0xc0, !PT ;  /* 0x000040004eff7812 */ /* 0x000fe4000780c0ff */
[----:B------:R-:W-:-:S11]  /*97d0*/  ISETP.NE.AND P2, PT, R48, 0x4, PT ;  /* 0x000000043000780c */ /* 0x000fd60003f45270 */
[----:B------:R-:W-:Y:S01]  /*97e0*/  @P0 IMAD.MOV.U32 R48, RZ, RZ, R28 ;  /* 0x000000ffff300224 */ /* 0x000fe200078e001c */
[----:B------:R-:W-:Y:S01]  /*97f0*/  @!P0 SEL R48, R83, 0x1, !P5 ;  /* 0x0000000153308807 */ /* 0x000fe20006800000 */
[----:B------:R-:W-:Y:S01]  /*9800*/  @P0 IMAD.IADD R46, R43, 0x1, R26 ;  /* 0x000000012b2e0824 */ /* 0x000fe200078e021a */
[----:B------:R-:W-:Y:S01]  /*9810*/  ISETP.NE.AND P5, PT, R51, RZ, PT ;  /* 0x000000ff3300720c */ /* 0x000fe20003fa5270 */
[----:B------:R-:W-:Y:S01]  /*9820*/  @!P0 IMAD.MOV.U32 R46, RZ, RZ, R43 ;  /* 0x000000ffff2e8224 */ /* 0x000fe200078e002b */
[----:B------:R-:W-:Y:S01]  /*9830*/  ISETP.NE.AND P0, PT, R50, RZ, PT ;  /* 0x000000ff3200720c */ /* 0x000fe20003f05270 */
[----:B------:R-:W-:Y:S01]  /*9840*/  @!P2 IMAD R94, R49, R49, R94 ;  /* 0x00000031315ea224 */ /* 0x000fe200078e025e */
[----:B------:R-:W-:Y:S02]  /*9850*/  IADD3 R49, PT, PT, R29, R48, R42 ;  /* 0x000000301d317210 */ /* 0x000fe40007ffe02a */
[----:B------:R-:W-:Y:S02]  /*9860*/  IADD3 R46, PT, PT, R40, R46, R41 ;  /* 0x0000002e282e7210 */ /* 0x000fe40007ffe029 */
[----:B------:R-:W-:-:S02]  /*9870*/  SEL R48, R80, RZ, P1 ;  /* 0x000000ff50307207 */ /* 0x000fc40000800000 */
[----:B------:R-:W-:Y:S01]  /*9880*/  LOP3.LUT P2, RZ, R79, 0x200, RZ, 0xc0, !PT ;  /* 0x000002004fff7812 */ /* 0x000fe2000784c0ff */
[----:B------:R-:W-:Y:S02]  /*9890*/  IMAD.IADD R46, R46, 0x1, R49 ;  /* 0x000000012e2e7824 */ /* 0x000fe400078e0231 */
[----:B------:R-:W-:Y:S02]  /*98a0*/  @!P5 SEL R2, R83, 0x1, !P6 ;  /* 0x000000015302d807 */ /* 0x000fe40007000000 */
[----:B------:R-:W-:Y:S02]  /*98b0*/  ISETP.NE.AND P5, PT, R52, RZ, PT ;  /* 0x000000ff3400720c */ /* 0x000fe40003fa5270 */
[----:B------:R-:W-:Y:S02]  /*98c0*/  SEL R52, RZ, 0x1, P2 ;  /* 0x00000001ff347807 */ /* 0x000fe40001000000 */
[----:B------:R-:W-:Y:S02]  /*98d0*/  P2R R58, PR, RZ, 0x20 ;  /* 0x00000020ff3a7803 */ /* 0x000fe40000000000 */
[----:B------:R-:W-:-:S02]  /*98e0*/  ISETP.NE.AND P2, PT, R67, RZ, PT ;  /* 0x000000ff4300720c */ /* 0x000fc40003f45270 */
[----:B------:R-:W-:Y:S02]  /*98f0*/  LOP3.LUT P6, RZ, R78, 0x40, RZ, 0xc0, !PT ;  /* 0x000000404eff7812 */ /* 0x000fe400078cc0ff */
[----:B------:R-:W-:-:S03]  /*9900*/  P2R R68, PR, RZ, 0x4 ;  /* 0x00000004ff447803 */ /* 0x000fc60000000000 */
[----:B------:R-:W-:Y:S02]  /*9910*/  @!P5 SEL R65, R83, 0x1, !P0 ;  /* 0x000000015341d807 */ /* 0x000fe40004000000 */
[----:B------:R-:W-:Y:S02]  /*9920*/  ISETP.NE.AND P0, PT, R46, 0x4, PT ;  /* 0x000000042e00780c */ /* 0x000fe40003f05270 */
[----:B------:R-:W-:Y:S01]  /*9930*/  LOP3.LUT P5, RZ, R78, 0x2, RZ, 0xc0, !PT ;  /* 0x000000024eff7812 */ /* 0x000fe200078ac0ff */
[----:B------:R-:W-:-:S10]  /*9940*/  IMAD.IADD R65, R12, 0x1, R65 ;  /* 0x000000010c417824 */ /* 0x000fd400078e0241 */
[----:B------:R-:W-:Y:S01]  /*9950*/  @!P0 IMAD R94, R49, R49, R94 ;  /* 0x00000031315e8224 */ /* 0x000fe200078e025e */
[----:B------:R-:W-:-:S04]  /*9960*/  ISETP.NE.AND P0, PT, R53, RZ, PT ;  /* 0x000000ff3500720c */ /* 0x000fc80003f05270 */
[----:B------:R-:W-:Y:S02]  /*9970*/  SEL R51, RZ, 0x1, P0 ;  /* 0x00000001ff337807 */ /* 0x000fe40000000000 */
[----:B------:R-:W-:Y:S02]  /*9980*/  ISETP.NE.AND P0, PT, R55, RZ, PT ;  /* 0x000000ff3700720c */ /* 0x000fe40003f05270 */
[----:B------:R-:W-:Y:S02]  /*9990*/  SEL R51, R51, RZ, P3 ;  /* 0x000000ff33337207 */ /* 0x000fe40001800000 */
[----:B------:R-:W-:Y:S02]  /*99a0*/  SEL R49, R83, 0x1, !P0 ;  /* 0x0000000153317807 */ /* 0x000fe40004000000 */
[----:B------:R-:W-:Y:S02]  /*99b0*/  @P1 SEL R49, RZ, 0x1, P0 ;  /* 0x00000001ff311807 */ /* 0x000fe40000000000 */
[----:B------:R-:W-:-:S02]  /*99c0*/  ISETP.NE.AND P0, PT, R57, RZ, PT ;  /* 0x000000ff3900720c */ /* 0x000fc40003f05270 */
[----:B------:R-:W-:Y:S02]  /*99d0*/  ISETP.NE.AND P1, PT, R62, RZ, PT ;  /* 0x000000ff3e00720c */ /* 0x000fe40003f25270 */
[----:B------:R-:W-:-:S05]  /*99e0*/  SEL R46, RZ, 0x1, P0 ;  /* 0x00000001ff2e7807 */ /* 0x000fca0000000000 */
[----:B------:R-:W-:Y:S01]  /*99f0*/  IMAD.IADD R50, R46, 0x1, R49 ;  /* 0x000000012e327824 */ /* 0x000fe200078e0231 */
[----:B------:R-:W-:Y:S02]  /*9a00*/  SEL R49, R88, RZ, P0 ;  /* 0x000000ff58317207 */ /* 0x000fe40000000000 */
[----:B------:R-:W-:Y:S01]  /*9a10*/  ISETP.NE.AND P0, PT, R61, RZ, PT ;  /* 0x000000ff3d00720c */ /* 0x000fe20003f05270 */
[----:B------:R-:W-:Y:S01]  /*9a20*/  VIADD R53, R50, 0x1 ;  /* 0x0000000132357836 */ /* 0x000fe20000000000 */
[----:B------:R-:W-:Y:S01]  /*9a30*/  IADD3 R48, PT, PT, R49, R48, R24 ;  /* 0x0000003031307210 */ /* 0x000fe20007ffe018 */
[----:B------:R-:W-:Y:S01]  /*9a40*/  @P3 IMAD.MOV R53, RZ, RZ, R50 ;  /* 0x000000ffff353224 */ /* 0x000fe200078e0232 */
[----:B------:R-:W-:Y:S02]  /*9a50*/  SEL R24, RZ, 0x1, P1 ;  /* 0x00000001ff187807 */ /* 0x000fe40000800000 */
[----:B------:R-:W-:Y:S02]  /*9a60*/  SEL R50, R64, RZ, P0 ;  /* 0x000000ff40327207 */ /* 0x000fe40000000000 */
[----:B------:R-:W-:-:S02]  /*9a70*/  IADD3 R48, PT, PT, R53, R48, R51 ;  /* 0x0000003035307210 */ /* 0x000fc40007ffe033 */
[----:B------:R-:W-:Y:S02]  /*9a80*/  P2R R59, PR, RZ, 0x1 ;  /* 0x00000001ff3b7803 */ /* 0x000fe40000000000 */
[----:B------:R-:W-:Y:S02]  /*9a90*/  ISETP.NE.AND P3, PT, R48, 0x4, PT ;  /* 0x000000043000780c */ /* 0x000fe40003f65270 */
[----:B------:R-:W-:Y:S02]  /*9aa0*/  SEL R48, RZ, 0x1, P4 ;  /* 0x00000001ff307807 */ /* 0x000fe40002000000 */
[----:B------:R-:W-:Y:S02]  /*9ab0*/  P2R R61, PR, RZ, 0x2 ;  /* 0x00000002ff3d7803 */ /* 0x000fe40000000000 */
[----:B------:R-:W-:Y:S02]  /*9ac0*/  SEL R48, R48, RZ, P1 ;  /* 0x000000ff30307207 */ /* 0x000fe40000800000 */
[----:B------:R-:W-:-:S02]  /*9ad0*/  LOP3.LUT P1, RZ, R78, 0x80000000, RZ, 0xc0, !PT ;  /* 0x800000004eff7812 */ /* 0x000fc4000782c0ff */
[----:B------:R-:W-:Y:S02]  /*9ae0*/  IADD3 R50, PT, PT, R48, R50, R21 ;  /* 0x0000003230327210 */ /* 0x000fe40007ffe015 */
[----:B------:R-:W-:Y:S01]  /*9af0*/  SEL R21, RZ, 0x1, P2 ;  /* 0x00000001ff157807 */ /* 0x000fe20001000000 */
[----:B------:R-:W-:Y:S01]  /*9b00*/  @!P3 IMAD R94, R53, R53, R94 ;  /* 0x00000035355eb224 */ /* 0x000fe200078e025e */
[----:B------:R-:W-:Y:S02]  /*9b10*/  ISETP.NE.AND P3, PT, R63, RZ, PT ;  /* 0x000000ff3f00720c */ /* 0x000fe40003f65270 */
[----:B------:R-:W-:Y:S02]  /*9b20*/  SEL R53, R83, 0x1, !P5 ;  /* 0x0000000153357807 */ /* 0x000fe40006800000 */
[----:B------:R-:W-:Y:S02]  /*9b30*/  @P0 SEL R53, RZ, 0x1, P5 ;  /* 0x00000001ff350807 */ /* 0x000fe40002800000 */
[----:B------:R-:W-:-:S02]  /*9b40*/  LOP3.LUT P0, RZ, R79, 0x400000, RZ, 0xc0, !PT ;  /* 0x004000004fff7812 */ /* 0x000fc4000780c0ff */
[----:B------:R-:W-:Y:S01]  /*9b50*/  LOP3.LUT P5, RZ, R79, 0x2, RZ, 0xc0, !PT ;  /* 0x000000024fff7812 */ /* 0x000fe200078ac0ff */
[----:B------:R-:W-:Y:S01]  /*9b60*/  IMAD.IADD R53, R24, 0x1, R53 ;  /* 0x0000000118357824 */ /* 0x000fe200078e0235 */
[----:B------:R-:W-:Y:S02]  /*9b70*/  P2R R67, PR, RZ, 0x8 ;  /* 0x00000008ff437803 */ /* 0x000fe40000000000 */
[----:B------:R-:W-:Y:S01]  /*9b80*/  @!P6 SEL R66, R83, 0x1, !P1 ;  /* 0x000000015342e807 */ /* 0x000fe20004800000 */
[----:B------:R-:W-:Y:S01]  /*9b90*/  VIADD R55, R53, 0x1 ;  /* 0x0000000135377836 */ /* 0x000fe20000000000 */
[----:B------:R-:W-:Y:S01]  /*9ba0*/  LOP3.LUT P1, RZ, R79, 0x4, RZ, 0xc0, !PT ;  /* 0x000000044fff7812 */ /* 0x000fe2000782c0ff */
[----:B------:R-:W-:Y:S01]  /*9bb0*/  @P3 IMAD.MOV R55, RZ, RZ, R53 ;  /* 0x000000ffff373224 */ /* 0x000fe200078e0235 */
[----:B------:R-:W-:Y:S01]  /*9bc0*/  SEL R53, R52, RZ, P3 ;  /* 0x000000ff34357207 */ /* 0x000fe20001800000 */
[----:B------:R-:W-:Y:S01]  /*9bd0*/  IMAD.IADD R52, R21, 0x1, R2 ;  /* 0x0000000115347824 */ /* 0x000fe200078e0202 */
[----:B------:R-:W-:Y:S01]  /*9be0*/  LOP3.LUT P3, RZ, R78, 0x200000, RZ, 0xc0, !PT ;  /* 0x002000004eff7812 */ /* 0x000fe2000786c0ff */
[----:B------:R-:W-:Y:S01]  /*9bf0*/  IMAD.IADD R66, R13, 0x1, R66 ;  /* 0x000000010d427824 */ /* 0x000fe200078e0242 */
[----:B------:R-:W-:-:S02]  /*9c00*/  IADD3 R50, PT, PT, R55, R50, R53 ;  /* 0x0000003237327210 */ /* 0x000fc40007ffe035 */
[----:B------:R-:W-:Y:S02]  /*9c10*/  IADD3 R49, PT, PT, R51, R49, R80 ;  /* 0x0000003133317210 */ /* 0x000fe40007ffe050 */
[----:B------:R-:W-:Y:S02]  /*9c20*/  ISETP.NE.AND P4, PT, R50, 0x4, PT ;  /* 0x000000043200780c */ /* 0x000fe40003f85270 */
[----:B------:R-:W-:Y:S02]  /*9c30*/  SEL R50, R87, RZ, P2 ;  /* 0x000000ff57327207 */ /* 0x000fe40001000000 */
[----:B------:R-:W-:Y:S02]  /*9c40*/  LOP3.LUT P2, RZ, R78, 0x10, RZ, 0xc0, !PT ;  /* 0x000000104eff7812 */ /* 0x000fe4000784c0ff */
[----:B------:R-:W-:Y:S02]  /*9c50*/  IADD3 R48, PT, PT, R53, R48, R64 ;  /* 0x0000003035307210 */ /* 0x000fe40007ffe040 */
[----:B------:R-:W-:-:S04]  /*9c60*/  SEL R2, R5, RZ, P2 ;  /* 0x000000ff05027207 */ /* 0x000fc80001000000 */
[----:B------:R-:W-:Y:S01]  /*9c70*/  IADD3 R31, PT, PT, R50, R2, R31 ;  /* 0x00000002321f7210 */ /* 0x000fe20007ffe01f */
[----:B------:R-:W-:Y:S01]  /*9c80*/  @!P4 IMAD R94, R55, R55, R94 ;  /* 0x00000037375ec224 */ /* 0x000fe200078e025e */
[----:B------:R-:W-:Y:S01]  /*9c90*/  ISETP.NE.AND P4, PT, R60, RZ, PT ;  /* 0x000000ff3c00720c */ /* 0x000fe20003f85270 */
[----:B------:R-:W-:Y:S01]  /*9ca0*/  VIADD R55, R52, 0x1 ;  /* 0x0000000134377836 */ /* 0x000fe20000000000 */
[----:B------:R-:W-:Y:S02]  /*9cb0*/  SEL R2, RZ, 0x1, P0 ;  /* 0x00000001ff027807 */ /* 0x000fe40000000000 */
[----:B------:R-:W-:Y:S02]  /*9cc0*/  SEL R34, R34, RZ, P4 ;  /* 0x000000ff22227207 */ /* 0x000fe40002000000 */
[----:B------:R-:W-:Y:S02]  /*9cd0*/  P2R R69, PR, RZ, 0x10 ;  /* 0x00000010ff457803 */ /* 0x000fe40000000000 */
[----:B------:R-:W-:-:S02]  /*9ce0*/  PLOP3.LUT P0, PT, PT, PT, PT, 0x8, 0x80 ;  /* 0x000000000080781c */ /* 0x000fc40003f0e170 */
[----:B------:R-:W-:Y:S02]  /*9cf0*/  @P6 PLOP3.LUT P0, PT, P5, PT, PT, 0x80, 0x8 ;  /* 0x000000000008681c */ /* 0x000fe40002f0f070 */
[----:B------:R-:W-:Y:S01]  /*9d00*/  ISETP.NE.AND P5, PT, R58, RZ, PT ;  /* 0x000000ff3a00720c */ /* 0x000fe20003fa5270 */
[----:B------:R-:W-:Y:S01]  /*9d10*/  @P4 IMAD.MOV R55, RZ, RZ, R52 ;  /* 0x000000ffff374224 */ /* 0x000fe200078e0234 */
[----:B------:R-:W-:Y:S01]  /*9d20*/  LOP3.LUT P4, RZ, R78, 0x20, RZ, 0xc0, !PT ;  /* 0x000000204eff7812 */ /* 0x000fe2000788c0ff */
[----:B------:R-:W-:Y:S01]  /*9d30*/  @P6 VIADD R58, R3, 0x1 ;  /* 0x00000001033a6836 */ /* 0x000fe20000000000 */
[----:B------:R-:W-:Y:S02]  /*9d40*/  SEL R52, R32, RZ, P5 ;  /* 0x000000ff20347207 */ /* 0x000fe40002800000 */
[----:B------:R-:W-:Y:S02]  /*9d50*/  IADD3 R31, PT, PT, R55, R31, R34 ;  /* 0x0000001f371f7210 */ /* 0x000fe40007ffe022 */
[----:B------:R-:W-:-:S02]  /*9d60*/  P2R R63, PR, RZ, 0x20 ;  /* 0x00000020ff3f7803 */ /* 0x000fc40000000000 */
[----:B------:R-:W-:Y:S01]  /*9d70*/  ISETP.NE.AND P2, PT, R31, 0x4, PT ;  /* 0x000000041f00780c */ /* 0x000fe20003f45270 */
[----:B------:R-:W-:Y:S01]  /*9d80*/  @P0 IMAD.MOV R58, RZ, RZ, R3 ;  /* 0x000000ffff3a0224 */ /* 0x000fe200078e0203 */
[----:B------:R-:W-:Y:S02]  /*9d90*/  SEL R31, R2, RZ, P4 ;  /* 0x000000ff021f7207 */ /* 0x000fe40002000000 */
[C---:B------:R-:W-:Y:S01]  /*9da0*/  LOP3.LUT P4, RZ, R79.reuse, 0x10000, RZ, 0xc0, !PT ;  /* 0x000100004fff7812 */ /* 0x040fe2000788c0ff */
[----:B------:R-:W-:Y:S01]  /*9db0*/  @P6 IMAD.MOV.U32 R3, RZ, RZ, R58 ;  /* 0x000000ffff036224 */ /* 0x000fe200078e003a */
[----:B------:R-:W-:Y:S01]  /*9dc0*/  LOP3.LUT P5, RZ, R79, 0x8, RZ, 0xc0, !PT ;  /* 0x000000084fff7812 */ /* 0x000fe200078ac0ff */
[----:B------:R-:W-:Y:S01]  /*9dd0*/  @P3 VIADD R58, R6, 0x1 ;  /* 0x00000001063a3836 */ /* 0x000fe20000000000 */
[----:B------:R-:W-:Y:S02]  /*9de0*/  P2R R57, PR, RZ, 0x10 ;  /* 0x00000010ff397803 */ /* 0x000fe40000000000 */
[----:B------:R-:W-:-:S02]  /*9df0*/  LOP3.LUT P4, RZ, R78, 0x1, RZ, 0xc0, !PT ;  /* 0x000000014eff7812 */ /* 0x000fc4000788c0ff */
[----:B------:R-:W-:Y:S01]  /*9e00*/  @!P3 SEL R81, R83, 0x1, !P5 ;  /* 0x000000015351b807 */ /* 0x000fe20006800000 */
[----:B------:R-:W-:Y:S01]  /*9e10*/  @!P2 IMAD R94, R55, R55, R94 ;  /* 0x00000037375ea224 */ /* 0x000fe200078e025e */
[----:B------:R-:W-:Y:S01]  /*9e20*/  LOP3.LUT P2, RZ, R78, 0x4, RZ, 0xc0, !PT ;  /* 0x000000044eff7812 */ /* 0x000fe2000784c0ff */
[----:B------:R-:W-:Y:S01]  /*9e30*/  VIADD R55, R65, 0x1 ;  /* 0x0000000141377836 */ /* 0x000fe20000000000 */
[----:B------:R-:W-:Y:S01]  /*9e40*/  IADD3 R52, PT, PT, R31, R52, R30 ;  /* 0x000000341f347210 */ /* 0x000fe20007ffe01e */
[----:B------:R-:W-:Y:S01]  /*9e50*/  VIADD R30, R66, 0x1 ;  /* 0x00000001421e7836 */ /* 0x000fe20000000000 */
[----:B------:R-:W-:Y:S01]  /*9e60*/  SEL R35, R35, RZ, P4 ;  /* 0x000000ff23237207 */ /* 0x000fe20002000000 */
[----:B------:R-:W-:Y:S01]  /*9e70*/  IMAD.IADD R81, R38, 0x1, R81 ;  /* 0x0000000126517824 */ /* 0x000fe200078e0251 */
[----:B------:R-:W-:Y:S02]  /*9e80*/  PLOP3.LUT P5, PT, PT, PT, PT, 0x8, 0x80 ;  /* 0x000000000080781c */ /* 0x000fe40003fae170 */
[----:B------:R-:W-:Y:S01]  /*9e90*/  @P3 PLOP3.LUT P5, PT, P1, PT, PT, 0x80, 0x8 ;  /* 0x000000000008381c */ /* 0x000fe20000faf070 */
[----:B------:R-:W-:Y:S01]  /*9ea0*/  @P4 IMAD.MOV R55, RZ, RZ, R65 ;  /* 0x000000ffff374224 */ /* 0x000fe200078e0241 */
[----:B------:R-:W-:-:S02]  /*9eb0*/  LOP3.LUT P1, RZ, R78, 0x1000, RZ, 0xc0, !PT ;  /* 0x000010004eff7812 */ /* 0x000fc4000782c0ff */
[----:B------:R-:W-:Y:S01]  /*9ec0*/  IADD3 R3, PT, PT, R14, R3, R36 ;  /* 0x000000030e037210 */ /* 0x000fe20007ffe024 */
[----:B------:R-:W-:Y:S01]  /*9ed0*/  @P2 IMAD.MOV R30, RZ, RZ, R66 ;  /* 0x000000ffff1e2224 */ /* 0x000fe200078e0242 */
[----:B------:R-:W-:Y:S02]  /*9ee0*/  IADD3 R52, PT, PT, R55, R52, R35 ;  /* 0x0000003437347210 */ /* 0x000fe40007ffe023 */
[----:B------:R-:W-:Y:S01]  /*9ef0*/  LOP3.LUT P0, RZ, R78, 0x2000000, RZ, 0xc0, !PT ;  /* 0x020000004eff7812 */ /* 0x000fe2000780c0ff */
[----:B------:R-:W-:Y:S01]  /*9f00*/  IMAD.IADD R3, R3, 0x1, R30 ;  /* 0x0000000103037824 */ /* 0x000fe200078e021e */
[----:B------:R-:W-:Y:S02]  /*9f10*/  ISETP.NE.AND P4, PT, R52, 0x4, PT ;  /* 0x000000043400780c */ /* 0x000fe40003f85270 */
[----:B------:R-:W-:Y:S01]  /*9f20*/  P2R R65, PR, RZ, 0x40 ;  /* 0x00000040ff417803 */ /* 0x000fe20000000000 */
[----:B------:R-:W-:Y:S01]  /*9f30*/  @P5 IMAD.MOV R58, RZ, RZ, R6 ;  /* 0x000000ffff3a5224 */ /* 0x000fe200078e0206 */
[----:B------:R-:W-:-:S02]  /*9f40*/  LOP3.LUT P6, RZ, R78, 0x80000, RZ, 0xc0, !PT ;  /* 0x000800004eff7812 */ /* 0x000fc400078cc0ff */
[C---:B------:R-:W-:Y:S01]  /*9f50*/  LOP3.LUT P5, RZ, R78.reuse, 0x400, RZ, 0xc0, !PT ;  /* 0x000004004eff7812 */ /* 0x040fe200078ac0ff */
[----:B------:R-:W-:Y:S01]  /*9f60*/  @P3 IMAD.MOV.U32 R6, RZ, RZ, R58 ;  /* 0x000000ffff063224 */ /* 0x000fe200078e003a */
[C---:B------:R-:W-:Y:S02]  /*9f70*/  LOP3.LUT P3, RZ, R78.reuse, 0x10000, RZ, 0xc0, !PT ;  /* 0x000100004eff7812 */ /* 0x040fe4000786c0ff */
[----:B------:R-:W-:Y:S02]  /*9f80*/  LOP3.LUT P2, RZ, R78, 0x1000000, RZ, 0xc0, !PT ;  /* 0x010000004eff7812 */ /* 0x000fe4000784c0ff */
[----:B------:R-:W-:Y:S01]  /*9f90*/  IADD3 R6, PT, PT, R15, R6, R37 ;  /* 0x000000060f067210 */ /* 0x000fe20007ffe025 */
[----:B------:R-:W-:Y:S01]  /*9fa0*/  @!P4 IMAD R94, R55, R55, R94 ;  /* 0x00000037375ec224 */ /* 0x000fe200078e025e */
[----:B------:R-:W-:Y:S02]  /*9fb0*/  P2R R55, PR, RZ, 0x1 ;  /* 0x00000001ff377803 */ /* 0x000fe40000000000 */
[----:B------:R-:W-:Y:S01]  /*9fc0*/  ISETP.NE.AND P4, PT, R3, 0x4, PT ;  /* 0x000000040300780c */ /* 0x000fe20003f85270 */
[----:B------:R-:W-:Y:S01]  /*9fd0*/  VIADD R3, R81, 0x1 ;  /* 0x0000000151037836 */ /* 0x000fe20000000000 */
[----:B------:R-:W-:Y:S01]  /*9fe0*/  LOP3.LUT P0, RZ, R79, 0x200000, RZ, 0xc0, !PT ;  /* 0x002000004fff7812 */ /* 0x000fe2000780c0ff */
[----:B------:R-:W-:Y:S01]  /*9ff0*/  @P1 IMAD.MOV R3, RZ, RZ, R81 ;  /* 0x000000ffff031224 */ /* 0x000fe200078e0251 */
[----:B------:R-:W-:-:S02]  /*a000*/  P2R R62, PR, RZ, 0x8 ;  /* 0x00000008ff3e7803 */ /* 0x000fc40000000000 */
[----:B------:R-:W-:Y:S01]  /*a010*/  P2R R52, PR, RZ, 0x1 ;  /* 0x00000001ff347803 */ /* 0x000fe20000000000 */
[----:B------:R-:W-:Y:S01]  /*a020*/  IMAD.IADD R6, R6, 0x1, R3 ;  /* 0x0000000106067824 */ /* 0x000fe200078e0203 */
[----:B------:R-:W-:Y:S02]  /*a030*/  LOP3.LUT P0, RZ, R79, 0x10, RZ, 0xc0, !PT ;  /* 0x000000104fff7812 */ /* 0x000fe4000780c0ff */
[----:B------:R-:W-:Y:S02]  /*a040*/  LOP3.LUT P3, RZ, R78, 0x800, RZ, 0xc0, !PT ;  /* 0x000008004eff7812 */ /* 0x000fe4000786c0ff */
[----:B------:R-:W-:Y:S01]  /*a050*/  @!P6 SEL R4, R83, 0x1, !P0 ;  /* 0x000000015304e807 */ /* 0x000fe20004000000 */
[----:B------:R-:W-:Y:S01]  /*a060*/  @!P4 IMAD R94, R30, R30, R94 ;  /* 0x0000001e1e5ec224 */ /* 0x000fe200078e025e */
[----:B------:R-:W-:Y:S02]  /*a070*/  ISETP.NE.AND P0, PT, R6, 0x4, PT ;  /* 0x000000040600780c */ /* 0x000fe40003f05270 */
[----:B------:R-:W-:-:S02]  /*a080*/  ISETP.NE.AND P4, PT, R57, RZ, PT ;  /* 0x000000ff3900720c */ /* 0x000fc40003f85270 */
[----:B------:R-:W-:Y:S02]  /*a090*/  P2R R57, PR, RZ, 0x20 ;  /* 0x00000020ff397803 */ /* 0x000fe40000000000 */
[----:B------:R-:W-:Y:S02]  /*a0a0*/  LOP3.LUT P5, RZ, R78, 0x200, RZ, 0xc0, !PT ;  /* 0x000002004eff7812 */ /* 0x000fe400078ac0ff */
[----:B------:R-:W-:Y:S02]  /*a0b0*/  P2R R60, PR, RZ, 0x4 ;  /* 0x00000004ff3c7803 */ /* 0x000fe40000000000 */
[----:B------:R-:W-:Y:S02]  /*a0c0*/  LOP3.LUT P2, RZ, R79, 0x80000, RZ, 0xc0, !PT ;  /* 0x000800004fff7812 */ /* 0x000fe4000784c0ff */
[----:B------:R-:W-:Y:S01]  /*a0d0*/  SEL R30, RZ, 0x1, P4 ;  /* 0x00000001ff1e7807 */ /* 0x000fe20002000000 */
[----:B------:R-:W-:Y:S01]  /*a0e0*/  @!P0 IMAD R94, R3, R3, R94 ;  /* 0x00000003035e8224 */ /* 0x000fe200078e025e */
[----:B------:R-:W-:-:S02]  /*a0f0*/  ISETP.NE.AND P0, PT, R52, RZ, PT ;  /* 0x000000ff3400720c */ /* 0x000fc40003f05270 */
[----:B------:R-:W-:Y:S02]  /*a100*/  SEL R52, R83, 0x1, !P5 ;  /* 0x0000000153347807 */ /* 0x000fe40006800000 */
[----:B------:R-:W-:Y:S02]  /*a110*/  @P3 SEL R52, RZ, 0x1, P5 ;  /* 0x00000001ff343807 */ /* 0x000fe40002800000 */
[----:B------:R-:W-:Y:S02]  /*a120*/  PLOP3.LUT P5, PT, PT, PT, PT, 0x8, 0x80 ;  /* 0x000000000080781c */ /* 0x000fe40003fae170 */
[----:B------:R-:W-:Y:S02]  /*a130*/  @P6 PLOP3.LUT P5, PT, P2, PT, PT, 0x80, 0x8 ;  /* 0x000000000008681c */ /* 0x000fe400017af070 */
[----:B------:R-:W-:Y:S01]  /*a140*/  ISETP.NE.AND P2, PT, R60, RZ, PT ;  /* 0x000000ff3c00720c */ /* 0x000fe20003f45270 */
[----:B------:R-:W-:Y:S01]  /*a150*/  @P6 VIADD R60, R7, 0x1 ;  /* 0x00000001073c6836 */ /* 0x000fe20000000000 */
[----:B------:R-:W-:-:S02]  /*a160*/  LOP3.LUT P4, RZ, R78, 0x400000, RZ, 0xc0, !PT ;  /* 0x004000004eff7812 */ /* 0x000fc4000788c0ff */
[----:B------:R-:W-:Y:S02]  /*a170*/  SEL R3, RZ, 0x1, P2 ;  /* 0x00000001ff037807 */ /* 0x000fe40001000000 */
[----:B------:R-:W-:Y:S02]  /*a180*/  SEL R6, RZ, 0x1, P0 ;  /* 0x00000001ff067807 */ /* 0x000fe40000000000 */
[----:B------:R-:W-:Y:S01]  /*a190*/  ISETP.NE.AND P0, PT, R55, RZ, PT ;  /* 0x000000ff3700720c */ /* 0x000fe20003f05270 */
[----:B------:R-:W-:Y:S01]  /*a1a0*/  IMAD.IADD R4, R3, 0x1, R4 ;  /* 0x0000000103047824 */ /* 0x000fe200078e0204 */
[----:B------:R-:W-:Y:S01]  /*a1b0*/  LOP3.LUT P1, RZ, R79, 0x40000, RZ, 0xc0, !PT ;  /* 0x000400004fff7812 */ /* 0x000fe2000782c0ff */
[----:B------:R-:W-:Y:S01]  /*a1c0*/  @P5 IMAD.MOV R60, RZ, RZ, R7 ;  /* 0x000000ffff3c5224 */ /* 0x000fe200078e0207 */
[----:B------:R-:W-:Y:S01]  /*a1d0*/  SEL R58, RZ, 0x1, P0 ;  /* 0x00000001ff3a7807 */ /* 0x000fe20000000000 */
[----:B------:R-:W-:Y:S01]  /*a1e0*/  VIADD R55, R4, 0x1 ;  /* 0x0000000104377836 */ /* 0x000fe20000000000 */
[C---:B------:R-:W-:Y:S01]  /*a1f0*/  LOP3.LUT P0, RZ, R78.reuse, 0x800000, RZ, 0xc0, !PT ;  /* 0x008000004eff7812 */ /* 0x040fe2000780c0ff */
[----:B------:R-:W-:Y:S01]  /*a200*/  @P6 IMAD.MOV.U32 R7, RZ, RZ, R60 ;  /* 0x000000ffff076224 */ /* 0x000fe200078e003c */
[C---:B------:R-:W-:Y:S01]  /*a210*/  LOP3.LUT P2, RZ, R78.reuse, 0x20000, RZ, 0xc0, !PT ;  /* 0x000200004eff7812 */ /* 0x040fe2000784c0ff */
[----:B------:R-:W-:Y:S01]  /*a220*/  @P4 IMAD.MOV R55, RZ, RZ, R4 ;  /* 0x000000ffff374224 */ /* 0x000fe200078e0204 */
[----:B------:R-:W-:-:S02]  /*a230*/  LOP3.LUT P6, RZ, R78, 0x20, RZ, 0xc0, !PT ;  /* 0x000000204eff7812 */ /* 0x000fc400078cc0ff */
[----:B------:R-:W-:Y:S01]  /*a240*/  IADD3 R4, PT, PT, R6, R7, R30 ;  /* 0x0000000706047210 */ /* 0x000fe20007ffe01e */
[----:B------:R-:W-:Y:S01]  /*a250*/  VIADD R7, R51, 0x1 ;  /* 0x0000000133077836 */ /* 0x000fe20000000000 */
[----:B------:R-:W-:Y:S01]  /*a260*/  LOP3.LUT P4, RZ, R78, 0x10, RZ, 0xc0, !PT ;  /* 0x000000104eff7812 */ /* 0x000fe2000788c0ff */
[----:B------:R-:W-:Y:S01]  /*a270*/  @P1 IMAD.MOV R7, RZ, RZ, R51 ;  /* 0x000000ffff071224 */ /* 0x000fe200078e0233 */
[----:B------:R-:W-:Y:S01]  /*a280*/  IADD3 R5, PT, PT, R34, R50, R5 ;  /* 0x0000003222057210 */ /* 0x000fe20007ffe005 */
[----:B------:R-:W-:Y:S01]  /*a290*/  IMAD.IADD R4, R4, 0x1, R55 ;  /* 0x0000000104047824 */ /* 0x000fe200078e0237 */
[----:B------:R-:W-:-:S04]  /*a2a0*/  IADD3 R31, PT, PT, R35, R31, R32 ;  /* 0x0000001f231f7210 */ /* 0x000fc80007ffe020 */
[----:B------:R-:W-:-:S13]  /*a2b0*/  ISETP.NE.AND P5, PT, R4, 0x4, PT ;  /* 0x000000040400780c */ /* 0x000fda0003fa5270 */
[----:B------:R-:W-:Y:S01]  /*a2c0*/  @!P5 IMAD R94, R55, R55, R94 ;  /* 0x00000037375ed224 */ /* 0x000fe200078e025e */
[----:B------:R-:W-:-:S04]  /*a2d0*/  ISETP.NE.AND P5, PT, R57, RZ, PT ;  /* 0x000000ff3900720c */ /* 0x000fc80003fa5270 */
[----:B------:R-:W-:-:S09]  /*a2e0*/  SEL R55, RZ, 0x1, P5 ;  /* 0x00000001ff377807 */ /* 0x000fd20002800000 */
[----:B------:R-:W-:Y:S02]  /*a2f0*/  @!P5 SEL R46, R83, 0x1, !P3 ;  /* 0x00000001532ed807 */ /* 0x000fe40005800000 */
[----:B------:R-:W-:Y:S02]  /*a300*/  ISETP.NE.AND P3, PT, R62, RZ, PT ;  /* 0x000000ff3e00720c */ /* 0x000fe40003f65270 */
[----:B------:R-:W-:Y:S02]  /*a310*/  ISETP.NE.AND P5, PT, R63, RZ, PT ;  /* 0x000000ff3f00720c */ /* 0x000fe40003fa5270 */
[----:B------:R-:W-:Y:S02]  /*a320*/  SEL R57, RZ, 0x1, P3 ;  /* 0x00000001ff397807 */ /* 0x000fe40001800000 */
[----:B------:R-:W-:Y:S02]  /*a330*/  SEL R4, R58, RZ, P3 ;  /* 0x000000ff3a047207 */ /* 0x000fe40001800000 */
[----:B------:R-:W-:Y:S01]  /*a340*/  IADD3 R51, PT, PT, R57, R52, R55 ;  /* 0x0000003439337210 */ /* 0x000fe20007ffe037 */
[----:B------:R-:W-:Y:S01]  /*a350*/  VIADD R52, R53, 0x1 ;  /* 0x0000000135347836 */ /* 0x000fe20000000000 */
[----:B------:R-:W-:Y:S01]  /*a360*/  ISETP.NE.AND P3, PT, R67, RZ, PT ;  /* 0x000000ff4300720c */ /* 0x000fe20003f65270 */
[----:B------:R-:W-:Y:S01]  /*a370*/  IMAD.IADD R46, R57, 0x1, R46 ;  /* 0x00000001392e7824 */ /* 0x000fe200078e022e */
[----:B------:R-:W-:-:S02]  /*a380*/  IADD3 R49, PT, PT, R51, R49, R4 ;  /* 0x0000003133317210 */ /* 0x000fc40007ffe004 */
[----:B------:R-:W-:Y:S02]  /*a390*/  SEL R58, RZ, 0x1, P3 ;  /* 0x00000001ff3a7807 */ /* 0x000fe40001800000 */
[----:B------:R-:W-:Y:S02]  /*a3a0*/  ISETP.NE.AND P1, PT, R49, 0x4, PT ;  /* 0x000000043100780c */ /* 0x000fe40003f25270 */
[----:B------:R-:W-:Y:S02]  /*a3b0*/  SEL R55, RZ, 0x1, P2 ;  /* 0x00000001ff377807 */ /* 0x000fe40001000000 */
[----:B------:R-:W-:Y:S02]  /*a3c0*/  @!P6 SEL R10, R83, 0x1, !P5 ;  /* 0x00000001530ae807 */ /* 0x000fe40006800000 */
[----:B------:R-:W-:-:S07]  /*a3d0*/  ISETP.NE.AND P5, PT, R54, RZ, PT ;  /* 0x000000ff3600720c */ /* 0x000fce0003fa5270 */
[----:B------:R-:W-:Y:S01]  /*a3e0*/  @!P1 IMAD R94, R51, R51, R94 ;  /* 0x00000033335e9224 */ /* 0x000fe200078e025e */
[----:B------:R-:W-:Y:S02]  /*a3f0*/  ISETP.NE.AND P1, PT, R61, RZ, PT ;  /* 0x000000ff3d00720c */ /* 0x000fe40003f25270 */
[----:B------:R-:W-:Y:S02]  /*a400*/  SEL R51, RZ, 0x1, P0 ;  /* 0x00000001ff337807 */ /* 0x000fe40000000000 */
[----:B------:R-:W-:Y:S02]  /*a410*/  ISETP.NE.AND P0, PT, R59, RZ, PT ;  /* 0x000000ff3b00720c */ /* 0x000fe40003f05270 */
[----:B------:R-:W-:Y:S02]  /*a420*/  SEL R51, R51, RZ, P2 ;  /* 0x000000ff33337207 */ /* 0x000fe40001000000 */
[----:B------:R-:W-:Y:S02]  /*a430*/  SEL R49, R83, 0x1, !P0 ;  /* 0x0000000153317807 */ /* 0x000fe40004000000 */
[----:B------:R-:W-:-:S02]  /*a440*/  ISETP.NE.AND P2, PT, R68, RZ, PT ;  /* 0x000000ff4400720c */ /* 0x000fc40003f45270 */
[----:B------:R-:W-:Y:S02]  /*a450*/  @!P3 SEL R24, R83, 0x1, !P1 ;  /* 0x000000015318b807 */ /* 0x000fe40004800000 */
[----:B------:R-:W-:Y:S02]  /*a460*/  @P1 SEL R49, RZ, 0x1, P0 ;  /* 0x00000001ff311807 */ /* 0x000fe40000000000 */
[----:B------:R-:W-:Y:S01]  /*a470*/  LOP3.LUT P0, RZ, R79, 0x80, RZ, 0xc0, !PT ;  /* 0x000000804fff7812 */ /* 0x000fe2000780c0ff */
[C---:B------:R-:W-:Y:S01]  /*a480*/  IMAD.IADD R24, R55.reuse, 0x1, R24 ;  /* 0x0000000137187824 */ /* 0x040fe200078e0218 */
[----:B------:R-:W-:Y:S02]  /*a490*/  IADD3 R49, PT, PT, R55, R49, R58 ;  /* 0x0000003137317210 */ /* 0x000fe40007ffe03a */
[----:B------:R-:W-:Y:S02]  /*a4a0*/  SEL R58, RZ, 0x1, P5 ;  /* 0x00000001ff3a7807 */ /* 0x000fe40002800000 */
[----:B------:R-:W-:-:S02]  /*a4b0*/  IADD3 R48, PT, PT, R49, R48, R51 ;  /* 0x0000003031307210 */ /* 0x000fc40007ffe033 */
[----:B------:R-:W-:Y:S02]  /*a4c0*/  @!P2 SEL R33, R83, 0x1, !P4 ;  /* 0x000000015321a807 */ /* 0x000fe40006000000 */
[----:B------:R-:W-:Y:S02]  /*a4d0*/  ISETP.NE.AND P4, PT, R69, RZ, PT ;  /* 0x000000ff4500720c */ /* 0x000fe40003f85270 */
[----:B------:R-:W-:Y:S01]  /*a4e0*/  LOP3.LUT P3, RZ, R78, 0x80, RZ, 0xc0, !PT ;  /* 0x000000804eff7812 */ /* 0x000fe2000786c0ff */
[----:B------:R-:W-:Y:S01]  /*a4f0*/  @P0 IMAD.MOV R52, RZ, RZ, R53 ;  /* 0x000000ffff340224 */ /* 0x000fe200078e0235 */
[----:B------:R-:W-:Y:S02]  /*a500*/  ISETP.NE.AND P0, PT, R48, 0x4, PT ;  /* 0x000000043000780c */ /* 0x000fe40003f05270 */
[----:B------:R-:W-:Y:S02]  /*a510*/  SEL R54, RZ, 0x1, P4 ;  /* 0x00000001ff367807 */ /* 0x000fe40002000000 */
[----:B------:R-:W-:Y:S01]  /*a520*/  SEL R48, R23, RZ, P5 ;  /* 0x000000ff17307207 */ /* 0x000fe20002800000 */
[----:B------:R-:W-:Y:S01]  /*a530*/  VIADD R23, R34, 0x1 ;  /* 0x0000000122177836 */ /* 0x000fe20000000000 */
[----:B------:R-:W-:-:S02]  /*a540*/  IADD3 R33, PT, PT, R58, R33, R54 ;  /* 0x000000213a217210 */ /* 0x000fc40007ffe036 */
[C---:B------:R-:W-:Y:S02]  /*a550*/  LOP3.LUT P1, RZ, R78.reuse, 0x2000, RZ, 0xc0, !PT ;  /* 0x000020004eff7812 */ /* 0x040fe4000782c0ff */
[----:B------:R-:W-:Y:S02]  /*a560*/  IADD3 R5, PT, PT, R33, R5, R48 ;  /* 0x0000000521057210 */ /* 0x000fe40007ffe030 */
[----:B------:R-:W-:Y:S01]  /*a570*/  @!P4 SEL R21, R83, 0x1, !P2 ;  /* 0x000000015315c807 */ /* 0x000fe20005000000 */
[----:B------:R-:W-:Y:S01]  /*a580*/  @!P0 IMAD R94, R49, R49, R94 ;  /* 0x00000031315e8224 */ /* 0x000fe200078e025e */
[----:B------:R-:W-:Y:S02]  /*a590*/  LOP3.LUT P0, RZ, R79, 0x20000, RZ, 0xc0, !PT ;  /* 0x000200004fff7812 */ /* 0x000fe4000780c0ff */
[----:B------:R-:W-:Y:S01]  /*a5a0*/  LOP3.LUT P4, RZ, R78, 0x1, RZ, 0xc0, !PT ;  /* 0x000000014eff7812 */ /* 0x000fe2000788c0ff */
[----:B------:R-:W-:Y:S01]  /*a5b0*/  IMAD.IADD R21, R58, 0x1, R21 ;  /* 0x000000013a157824 */ /* 0x000fe200078e0215 */
[----:B------:R-:W-:-:S02]  /*a5c0*/  SEL R16, R16, RZ, P3 ;  /* 0x000000ff10107207 */ /* 0x000fc40001800000 */
[----:B------:R-:W-:Y:S01]  /*a5d0*/  SEL R49, RZ, 0x1, P4 ;  /* 0x00000001ff317807 */ /* 0x000fe20002000000 */
[----:B------:R-:W-:Y:S01]  /*a5e0*/  @P1 IMAD.IADD R11, R36, 0x1, R11 ;  /* 0x00000001240b1824 */ /* 0x000fe200078e020b */
[----:B------:R-:W-:Y:S02]  /*a5f0*/  LOP3.LUT P2, RZ, R78, 0x4, RZ, 0xc0, !PT ;  /* 0x000000044eff7812 */ /* 0x000fe4000784c0ff */
[----:B------:R-:W-:Y:S02]  /*a600*/  IADD3 R10, PT, PT, R25, R10, R49 ;  /* 0x0000000a190a7210 */ /* 0x000fe40007ffe031 */
[----:B------:R-:W-:Y:S01]  /*a610*/  P2R R32, PR, RZ, 0x2 ;  /* 0x00000002ff207803 */ /* 0x000fe20000000000 */
[----:B------:R-:W-:Y:S01]  /*a620*/  @P0 IMAD.MOV R23, RZ, RZ, R34 ;  /* 0x000000ffff170224 */ /* 0x000fe200078e0222 */
[----:B------:R-:W-:Y:S02]  /*a630*/  ISETP.NE.AND P0, PT, R5, 0x4, PT ;  /* 0x000000040500780c */ /* 0x000fe40003f05270 */
[----:B------:R-:W-:-:S02]  /*a640*/  IADD3 R31, PT, PT, R10, R31, R16 ;  /* 0x0000001f0a1f7210 */ /* 0x000fc40007ffe010 */
[----:B------:R-:W-:Y:S02]  /*a650*/  @!P4 SEL R12, R83, 0x1, !P6 ;  /* 0x00000001530cc807 */ /* 0x000fe40007000000 */
[----:B------:R-:W-:Y:S02]  /*a660*/  ISETP.NE.AND P6, PT, R65, RZ, PT ;  /* 0x000000ff4100720c */ /* 0x000fe40003fc5270 */
[C---:B------:R-:W-:Y:S02]  /*a670*/  LOP3.LUT P4, RZ, R78.reuse, 0x1000, RZ, 0xc0, !PT ;  /* 0x000010004eff7812 */ /* 0x040fe4000788c0ff */
[----:B------:R-:W-:Y:S02]  /*a680*/  @!P1 SEL R45, R83, 0x1, !P6 ;  /* 0x00000001532d9807 */ /* 0x000fe40007000000 */
[C---:B------:R-:W-:Y:S01]  /*a690*/  LOP3.LUT P1, RZ, R78.reuse, 0x40000000, RZ, 0xc0, !PT ;  /* 0x400000004eff7812 */ /* 0x040fe2000782c0ff */
[----:B------:R-:W-:Y:S01]  /*a6a0*/  @!P0 IMAD R94, R33, R33, R94 ;  /* 0x00000021215e8224 */ /* 0x000fe200078e025e */
[----:B------:R-:W-:Y:S01]  /*a6b0*/  ISETP.NE.AND P0, PT, R31, 0x4, PT ;  /* 0x000000041f00780c */ /* 0x000fe20003f05270 */
[----:B------:R-:W-:Y:S01]  /*a6c0*/  VIADD R5, R45, 0x1 ;  /* 0x000000012d057836 */ /* 0x000fe20000000000 */
[C---:B------:R-:W-:Y:S01]  /*a6d0*/  LOP3.LUT P5, RZ, R78.reuse, 0x1000000, RZ, 0xc0, !PT ;  /* 0x010000004eff7812 */ /* 0x040fe200078ac0ff */
[----:B------:R-:W-:Y:S01]  /*a6e0*/  @P2 IMAD.MOV R5, RZ, RZ, R45 ;  /* 0x000000ffff052224 */ /* 0x000fe200078e022d */
[----:B------:R-:W-:-:S02]  /*a6f0*/  LOP3.LUT P3, RZ, R78, 0x400000, RZ, 0xc0, !PT ;  /* 0x004000004eff7812 */ /* 0x000fc4000786c0ff */
[----:B------:R-:W-:Y:S01]  /*a700*/  P2R R31, PR, RZ, 0x4 ;  /* 0x00000004ff1f7803 */ /* 0x000fe20000000000 */
[----:B------:R-:W-:Y:S01]  /*a710*/  IMAD.IADD R5, R18, 0x1, R5 ;  /* 0x0000000112057824 */ /* 0x000fe200078e0205 */
[C---:B------:R-:W-:Y:S02]  /*a720*/  LOP3.LUT P2, RZ, R78.reuse, 0x80000, RZ, 0xc0, !PT ;  /* 0x000800004eff7812 */ /* 0x040fe4000784c0ff */
[----:B------:R-:W-:Y:S01]  /*a730*/  LOP3.LUT P6, RZ, R78, 0x8000, RZ, 0xc0, !PT ;  /* 0x000080004eff7812 */ /* 0x000fe200078cc0ff */
[----:B------:R-:W-:Y:S01]  /*a740*/  @P1 IMAD.IADD R82, R37, 0x1, R82 ;  /* 0x0000000125521824 */ /* 0x000fe200078e0252 */
[----:B------:R-:W-:Y:S01]  /*a750*/  IADD3 R2, PT, PT, R16, R35, R2 ;  /* 0x0000002310027210 */ /* 0x000fe20007ffe002 */
[----:B------:R-:W-:Y:S01]  /*a760*/  @!P0 IMAD R94, R10, R10, R94 ;  /* 0x0000000a0a5e8224 */ /* 0x000fe200078e025e */
[----:B------:R-:W-:Y:S01]  /*a770*/  IADD3 R10, PT, PT, R19, R11, R14 ;  /* 0x0000000b130a7210 */ /* 0x000fe20007ffe00e */
[----:B------:R-:W-:Y:S01]  /*a780*/  @P4 IMAD.IADD R37, R15, 0x1, R37 ;  /* 0x000000010f254824 */ /* 0x000fe200078e0225 */
[----:B------:R-:W-:-:S02]  /*a790*/  IADD3 R82, PT, PT, R0, R82, R15 ;  /* 0x0000005200527210 */ /* 0x000fc40007ffe00f */
[----:B------:R-:W-:Y:S01]  /*a7a0*/  @!P5 SEL R9, R83, 0x1, !P2 ;  /* 0x000000015309d807 */ /* 0x000fe20005000000 */
[----:B------:R-:W-:Y:S01]  /*a7b0*/  IMAD.IADD R10, R5, 0x1, R10 ;  /* 0x00000001050a7824 */ /* 0x000fe200078e020a */
[----:B------:R-:W-:Y:S02]  /*a7c0*/  P2R R33, PR, RZ, 0x40 ;  /* 0x00000040ff217803 */ /* 0x000fe40000000000 */
[----:B------:R-:W-:Y:S01]  /*a7d0*/  LOP3.LUT P6, RZ, R78, 0x8000000, RZ, 0xc0, !PT ;  /* 0x080000004eff7812 */ /* 0x000fe200078cc0ff */
[----:B------:R-:W-:Y:S01]  /*a7e0*/  VIADD R11, R9, 0x1 ;  /* 0x00000001090b7836 */ /* 0x000fe20000000000 */
[----:B------:R-:W-:Y:S01]  /*a7f0*/  ISETP.NE.AND P0, PT, R10, 0x4, PT ;  /* 0x000000040a00780c */ /* 0x000fe20003f05270 */
[----:B------:R-:W-:Y:S01]  /*a800*/  @P3 IMAD.MOV R11, RZ, RZ, R9 ;  /* 0x000000ffff0b3224 */ /* 0x000fe200078e0209 */
[----:B------:R-:W-:Y:S01]  /*a810*/  LOP3.LUT P2, RZ, R78, 0x4000000, RZ, 0xc0, !PT ;  /* 0x040000004eff7812 */ /* 0x000fe2000784c0ff */
[----:B------:R-:W-:Y:S01]  /*a820*/  VIADD R9, R24, 0x1 ;  /* 0x0000000118097836 */ /* 0x000fe20000000000 */
[----:B------:R-:W-:Y:S01]  /*a830*/  IADD3 R25, PT, PT, R28, R12, R25 ;  /* 0x0000000c1c197210 */ /* 0x000fe20007ffe019 */
[----:B------:R-:W-:Y:S01]  /*a840*/  IMAD.IADD R11, R20, 0x1, R11 ;  /* 0x00000001140b7824 */ /* 0x000fe200078e020b */
[----:B------:R-:W-:-:S02]  /*a850*/  IADD3 R0, PT, PT, R41, R37, R0 ;  /* 0x0000002529007210 */ /* 0x000fc40007ffe000 */
[----:B------:R-:W-:-:S04]  /*a860*/  @!P3 SEL R3, R83, 0x1, !P5 ;  /* 0x000000015303b807 */ /* 0x000fc80006800000 */
[----:B------:R-:W-:Y:S01]  /*a870*/  IADD3 R3, PT, PT, R29, R3, R20 ;  /* 0x000000031d037210 */ /* 0x000fe20007ffe014 */
[----:B------:R-:W-:Y:S01]  /*a880*/  @!P0 IMAD R94, R5, R5, R94 ;  /* 0x00000005055e8224 */ /* 0x000fe200078e025e */
[----:B------:R-:W-:-:S04]  /*a890*/  LOP3.LUT P0, RZ, R78, 0x200000, RZ, 0xc0, !PT ;  /* 0x002000004eff7812 */ /* 0x000fc8000780c0ff */
[----:B------:R-:W-:Y:S02]  /*a8a0*/  @!P1 SEL R8, R83, 0x1, !P0 ;  /* 0x0000000153089807 */ /* 0x000fe40004000000 */
[----:B------:R-:W-:-:S03]  /*a8b0*/  LOP3.LUT P1, RZ, R78, 0x100000, RZ, 0xc0, !PT ;  /* 0x001000004eff7812 */ /* 0x000fc6000782c0ff */
[----:B------:R-:W-:Y:S02]  /*a8c0*/  VIADD R10, R8, 0x1 ;  /* 0x00000001080a7836 */ /* 0x000fe40000000000 */
[----:B------:R-:W-:-:S04]  /*a8d0*/  @P4 IMAD.MOV R10, RZ, RZ, R8 ;  /* 0x000000ffff0a4224 */ /* 0x000fc800078e0208 */
[----:B------:R-:W-:Y:S01]  /*a8e0*/  IMAD.IADD R5, R39, 0x1, R10 ;  /* 0x0000000127057824 */ /* 0x000fe200078e020a */
[----:B------:R-:W-:Y:S02]  /*a8f0*/  SEL R10, RZ, 0x1, P2 ;  /* 0x00000001ff0a7807 */ /* 0x000fe40001000000 */
[----:B------:R-:W-:Y:S01]  /*a900*/  ISETP.NE.AND P2, PT, R31, RZ, PT ;  /* 0x000000ff1f00720c */ /* 0x000fe20003f45270 */
[----:B------:R-:W-:Y:S01]  /*a910*/  IMAD.IADD R82, R5, 0x1, R82 ;  /* 0x0000000105527824 */ /* 0x000fe200078e0252 */
[----:B------:R-:W-:Y:S01]  /*a920*/  SEL R10, R10, RZ, P1 ;  /* 0x000000ff0a0a7207 */ /* 0x000fe20000800000 */
[----:B------:R-:W-:Y:S01]  /*a930*/  @P1 IMAD.MOV R9, RZ, RZ, R24 ;  /* 0x000000ffff091224 */ /* 0x000fe200078e0218 */
[----:B------:R-:W-:Y:S02]  /*a940*/  ISETP.NE.AND P1, PT, R32, RZ, PT ;  /* 0x000000ff2000720c */ /* 0x000fe40003f25270 */
[----:B------:R-:W-:Y:S02]  /*a950*/  ISETP.NE.AND P0, PT, R82, 0x4, PT ;  /* 0x000000045200780c */ /* 0x000fe40003f05270 */
[----:B------:R-:W-:-:S05]  /*a960*/  IADD3 R10, PT, PT, R10, R52, R51 ;  /* 0x000000340a0a7210 */ /* 0x000fca0007ffe033 */
[----:B------:R-:W-:Y:S01]  /*a970*/  IMAD.IADD R10, R10, 0x1, R9 ;  /* 0x000000010a0a7824 */ /* 0x000fe200078e0209 */
[----:B------:R-:W-:Y:S01]  /*a980*/  @!P2 SEL R13, R83, 0x1, !P1 ;  /* 0x00000001530da807 */ /* 0x000fe20004800000 */
[----:B------:R-:W-:-:S03]  /*a990*/  @P2 IMAD.IADD R36, R14, 0x1, R36 ;  /* 0x000000010e242824 */ /* 0x000fc600078e0224 */
[----:B------:R-:W-:Y:S01]  /*a9a0*/  ISETP.NE.AND P1, PT, R10, 0x4, PT ;  /* 0x000000040a00780c */ /* 0x000fe20003f25270 */
[----:B------:R-:W-:Y:S01]  /*a9b0*/  @!P0 IMAD R94, R5, R5, R94 ;  /* 0x00000005055e8224 */ /* 0x000fe200078e025e */
[----:B------:R-:W-:Y:S02]  /*a9c0*/  LOP3.LUT P0, RZ, R79, 0x80000, RZ, 0xc0, !PT ;  /* 0x000800004fff7812 */ /* 0x000fe4000780c0ff */
[----:B------:R-:W-:Y:S02]  /*a9d0*/  IADD3 R13, PT, PT, R47, R13, R18 ;  /* 0x0000000d2f0d7210 */ /* 0x000fe40007ffe012 */
[----:B------:R-:W-:Y:S02]  /*a9e0*/  SEL R5, RZ, 0x1, P0 ;  /* 0x00000001ff057807 */ /* 0x000fe40000000000 */
[----:B------:R-:W-:-:S03]  /*a9f0*/  IADD3 R26, PT, PT, R26, R36, R19 ;  /* 0x000000241a1a7210 */ /* 0x000fc60007ffe013 */
[----:B------:R-:W-:Y:S02]  /*aa00*/  @P5 IMAD.IADD R5, R30, 0x1, R5 ;  /* 0x000000011e055824 */ /* 0x000fe400078e0205 */
[----:B------:R-:W-:Y:S02]  /*aa10*/  IMAD.IADD R26, R13, 0x1, R26 ;  /* 0x000000010d1a7824 */ /* 0x000fe400078e021a */
[----:B------:R-:W-:Y:S01]  /*aa20*/  @P3 IMAD.IADD R30, R6, 0x1, R30 ;  /* 0x00000001061e3824 */ /* 0x000fe200078e021e */
[----:B------:R-:W-:Y:S01]  /*aa30*/  IADD3 R8, PT, PT, R27, R5, R6 ;  /* 0x000000051b087210 */ /* 0x000fe20007ffe006 */
[----:B------:R-:W-:-:S03]  /*aa40*/  VIADD R5, R46, 0x1 ;  /* 0x000000012e057836 */ /* 0x000fc60000000000 */
[----:B------:R-:W-:Y:S01]  /*aa50*/  IADD3 R30, PT, PT, R40, R30, R27 ;  /* 0x0000001e281e7210 */ /* 0x000fe20007ffe01b */
[----:B------:R-:W-:-:S04]  /*aa60*/  IMAD.IADD R8, R11, 0x1, R8 ;  /* 0x000000010b087824 */ /* 0x000fc800078e0208 */
[----:B------:R-:W-:Y:S01]  /*aa70*/  IMAD.IADD R30, R3, 0x1, R30 ;  /* 0x00000001031e7824 */ /* 0x000fe200078e021e */
[----:B------:R-:W-:Y:S02]  /*aa80*/  ISETP.NE.AND P0, PT, R8, 0x4, PT ;  /* 0x000000040800780c */ /* 0x000fe40003f05270 */
[----:B------:R-:W-:Y:S02]  /*aa90*/  SEL R8, RZ, 0x1, P6 ;  /* 0x00000001ff087807 */ /* 0x000fe40003000000 */
[----:B------:R-:W-:-:S04]  /*aaa0*/  ISETP.NE.AND P6, PT, R33, RZ, PT ;  /* 0x000000ff2100720c */ /* 0x000fc80003fc5270 */
[----:B------:R-:W-:-:S04]  /*aab0*/  SEL R8, R8, RZ, P6 ;  /* 0x000000ff08087207 */ /* 0x000fc80003000000 */
[----:B------:R-:W-:Y:S01]  /*aac0*/  IADD3 R8, PT, PT, R8, R7, R4 ;  /* 0x0000000708087210 */ /* 0x000fe20007ffe004 */
[----:B------:R-:W-:Y:S01]  /*aad0*/  @!P0 IMAD R94, R11, R11, R94 ;  /* 0x0000000b0b5e8224 */ /* 0x000fe200078e025e */
[----:B------:R-:W-:Y:S01]  /*aae0*/  LOP3.LUT P0, RZ, R78, 0x8, RZ, 0xc0, !PT ;  /* 0x000000084eff7812 */ /* 0x000fe2000780c0ff */
[----:B------:R-:W-:Y:S02]  /*aaf0*/  VIADD R11, R21, 0x1 ;  /* 0x00000001150b7836 */ /* 0x000fe40000000000 */
[----:B------:R-:W-:Y:S01]  /*ab00*/  @P6 IMAD.MOV R5, RZ, RZ, R46 ;  /* 0x000000ffff056224 */ /* 0x000fe200078e022e */
[----:B------:R-:W-:Y:S02]  /*ab10*/  ISETP.NE.AND P6, PT, R56, RZ, PT ;  /* 0x000000ff3800720c */ /* 0x000fe40003fc5270 */
[----:B------:R-:W-:Y:S01]  /*ab20*/  SEL R43, R43, RZ, P0 ;  /* 0x000000ff2b2b7207 */ /* 0x000fe20000000000 */
[----:B------:R-:W-:Y:S01]  /*ab30*/  IMAD.IADD R8, R8, 0x1, R5 ;  /* 0x0000000108087824 */ /* 0x000fe200078e0205 */
[----:B------:R-:W-:-:S02]  /*ab40*/  SEL R22, R22, RZ, P6 ;  /* 0x000000ff16167207 */ /* 0x000fc40003000000 */
[----:B------:R-:W-:Y:S02]  /*ab50*/  IADD3 R2, PT, PT, R25, R2, R43 ;  /* 0x0000000219027210 */ /* 0x000fe40007ffe02b */
[----:B------:R-:W-:Y:S02]  /*ab60*/  ISETP.NE.AND P0, PT, R8, 0x4, PT ;  /* 0x000000040800780c */ /* 0x000fe40003f05270 */
[----:B------:R-:W-:-:S03]  /*ab70*/  IADD3 R22, PT, PT, R22, R23, R48 ;  /* 0x0000001716167210 */ /* 0x000fc60007ffe030 */
[----:B------:R-:W-:Y:S01]  /*ab80*/  @P6 IMAD.MOV R11, RZ, RZ, R21 ;  /* 0x000000ffff0b6224 */ /* 0x000fe200078e0215 */
[----:B------:R-:W-:-:S03]  /*ab90*/  LOP3.LUT P6, RZ, R78, 0x40000000, RZ, 0xc0, !PT ;  /* 0x400000004eff7812 */ /* 0x000fc600078cc0ff */
[----:B------:R-:W-:Y:S01]  /*aba0*/  IMAD.IADD R22, R22, 0x1, R11 ;  /* 0x0000000116167824 */ /* 0x000fe200078e020b */
[----:B------:R-:W-:-:S03]  /*abb0*/  @!P4 SEL R38, R83, 0x1, !P6 ;  /* 0x000000015326c807 */ /* 0x000fc60007000000 */
[----:B------:R-:W-:Y:S01]  /*abc0*/  @!P0 IMAD R94, R5, R5, R94 ;  /* 0x00000005055e8224 */ /* 0x000fe200078e025e */
[----:B------:R-:W-:Y:S02]  /*abd0*/  ISETP.NE.AND P2, PT, R22, 0x4, PT ;  /* 0x000000041600780c */ /* 0x000fe40003f45270 */
[----:B------:R-:W-:Y:S01]  /*abe0*/  ISETP.NE.AND P0, PT, R2, 0x4, PT ;  /* 0x000000040200780c */ /* 0x000fe20003f05270 */
[----:B------:R-:W-:Y:S01]  /*abf0*/  @!P1 IMAD R94, R9, R9, R94 ;  /* 0x00000009095e9224 */ /* 0x000fe200078e025e */
[----:B------:R-:W-:Y:S02]  /*ac00*/  IADD3 R39, PT, PT, R42, R38, R39 ;  /* 0x000000262a277210 */ /* 0x000fe40007ffe027 */
[----:B------:R-:W-:-:S03]  /*ac10*/  ISETP.NE.AND P1, PT, R26, 0x4, PT ;  /* 0x000000041a00780c */ /* 0x000fc60003f25270 */
[----:B------:R-:W-:-:S04]  /*ac20*/  IMAD.IADD R0, R39, 0x1, R0 ;  /* 0x0000000127007824 */ /* 0x000fc800078e0200 */
[----:B------:R-:W-:-:S04]  /*ac30*/  @!P2 IMAD R94, R11, R11, R94 ;  /* 0x0000000b0b5ea224 */ /* 0x000fc800078e025e */
[----:B------:R-:W-:Y:S01]  /*ac40*/  @!P0 IMAD R94, R25, R25, R94 ;  /* 0x00000019195e8224 */ /* 0x000fe200078e025e */
[----:B------:R-:W-:-:S03]  /*ac50*/  ISETP.NE.AND P0, PT, R0, 0x4, PT ;  /* 0x000000040000780c */ /* 0x000fc60003f05270 */
[----:B------:R-:W-:Y:S01]  /*ac60*/  @!P1 IMAD R94, R13, R13, R94 ;  /* 0x0000000d0d5e9224 */ /* 0x000fe200078e025e */
[----:B------:R-:W-:-:S09]  /*ac70*/  ISETP.NE.AND P1, PT, R30, 0x4, PT ;  /* 0x000000041e00780c */ /* 0x000fd20003f25270 */
[----:B------:R-:W-:Y:S01]  /*ac80*/  @!P0 IMAD R94, R39, R39, R94 ;  /* 0x00000027275e8224 */ /* 0x000fe200078e025e */
[----:B------:R-:W-:-:S03]  /*ac90*/  ISETP.NE.AND P0, PT, R44, 0x4, PT ;  /* 0x000000042c00780c */ /* 0x000fc60003f05270 */
[----:B------:R-:W-:Y:S01]  /*aca0*/  @!P1 IMAD R94, R3, R3, R94 ;  /* 0x00000003035e9224 */ /* 0x000fe200078e025e */
[----:B------:R-:W-:-:S03]  /*acb0*/  ISETP.EQ.OR P0, PT, R44, 0x2, !P0 ;  /* 0x000000022c00780c */ /* 0x000fc60004702670 */
[----:B------:R-:W-:-:S10]  /*acc0*/  IMAD.IADD R17, R17, 0x1, -R94 ;  /* 0x0000000111117824 */ /* 0x000fd400078e0a5e */
[----:B------:R-:W-:Y:S05]  /*acd0*/  @P0 BRA `(.L_x_121) ;  /* 0x00000000001c0947 */ /* 0x000fea0003800000 */
[----:B------:R-:W-:-:S13]  /*ace0*/  ISETP.NE.AND P0, PT, R44, 0x3, PT ;  /* 0x000000032c00780c */ /* 0x000fda0003f05270 */
[----:B------:R-:W-:Y:S01]  /*acf0*/  @P0 LOP3.LUT R0, R44, 0x3, RZ, 0xc0, !PT ;  /* 0x000000032c000812 */ /* 0x000fe200078ec0ff */
[----:B------:R-:W-:-:S03]  /*ad00*/  @!P0 VIADD R5, R17, 0x64 ;  /* 0x0000006411058836 */ /* 0x000fc60000000000 */
[----:B------:R-:W-:Y:S01]  /*ad10*/  @P0 ISETP.NE.AND P1, PT, R0, 0x1, PT ;  /* 0x000000010000080c */ /* 0x000fe20003f25270 */
[----:B------:R-:W-:-:S05]  /*ad20*/  @P0 VIADD R0, R17, 0x19 ;  /* 0x0000001911000836 */ /* 0x000fca0000000000 */
[----:B------:R-:W-:Y:S01]  /*ad30*/  @P0 SEL R5, R0, R17, !P1 ;  /* 0x0000001100050207 */ /* 0x000fe20004800000 */
[----:B------:R-:W-:Y:S06]  /*ad40*/  BRA `(.L_x_122) ;  /* 0x0000000000047947 */ /* 0x000fec0003800000 */
.L_x_121:
[----:B------:R-:W-:-:S07]  /*ad50*/  VIADD R5, R17, 0x32 ;  /* 0x0000003211057836 */ /* 0x000fce0000000000 */
.L_x_122:
[----:B------:R-:W-:Y:S05]  /*ad60*/  BSYNC.RECONVERGENT B0 ;  /* 0x0000000000007941 */ /* 0x000fea0003800200 */
.L_x_120:
[----:B------:R-:W0:Y:S02]  /*ad70*/  LDC.64 R2, c[0x0][0x388] ;  /* 0x0000e200ff027b82 */ /* 0x000e240000000a00 */
[----:B0-----:R-:W-:-:S05]  /*ad80*/  IMAD.WIDE.U32 R44, R44, 0x4, R2 ;  /* 0x000000042c2c7825 */ /* 0x001fca00078e0002 */
[----:B------:R-:W-:Y:S01]  /*ad90*/  STG.E desc[UR4][R44.64], R5 ;  /* 0x000000052c007986 */ /* 0x000fe2000c101904 */
[----:B------:R-:W-:Y:S05]  /*ada0*/  EXIT ;  /* 0x000000000000794d */ /* 0x000fea0003800000 */
.L_x_74:
[----:B------:R-:W0:Y:S01]  /*adb0*/  LDC.64 R2, c[0x0][0x388] ;  /* 0x0000e200ff027b82 */ /* 0x000e220000000a00 */
[----:B------:R-:W-:Y:S02]  /*adc0*/  IMAD.MOV.U32 R5, RZ, RZ, -0x1388 ;  /* 0xffffec78ff057424 */ /* 0x000fe400078e00ff */
[----:B0-----:R-:W-:-:S05]  /*add0*/  IMAD.WIDE.U32 R2, R44, 0x4, R2 ;  /* 0x000000042c027825 */ /* 0x001fca00078e0002 */
[----:B------:R-:W-:Y:S01]  /*ade0*/  STG.E desc[UR4][R2.64], R5 ;  /* 0x0000000502007986 */ /* 0x000fe2000c101904 */
[----:B------:R-:W-:Y:S05]  /*adf0*/  EXIT ;  /* 0x000000000000794d */ /* 0x000fea0003800000 */
.L_x_43:
[----:B------:R-:W0:Y:S01]  /*ae00*/  LDC.64 R2, c[0x0][0x388] ;  /* 0x0000e200ff027b82 */ /* 0x000e220000000a00 */
[----:B------:R-:W-:Y:S02]  /*ae10*/  IMAD.MOV.U32 R5, RZ, RZ, 0x2710 ;  /* 0x00002710ff057424 */ /* 0x000fe400078e00ff */
[----:B0-----:R-:W-:-:S05]  /*ae20*/  IMAD.WIDE.U32 R2, R44, 0x4, R2 ;  /* 0x000000042c027825 */ /* 0x001fca00078e0002 */
[----:B------:R-:W-:Y:S01]  /*ae30*/  STG.E desc[UR4][R2.64], R5 ;  /* 0x0000000502007986 */ /* 0x000fe2000c101904 */
[----:B------:R-:W-:Y:S05]  /*ae40*/  EXIT ;  /* 0x000000000000794d */ /* 0x000fea0003800000 */
.L_x_36:
[----:B------:R-:W-:Y:S05]  /*ae50*/  BSYNC.RECONVERGENT B3 ;  /* 0x0000000000037941 */ /* 0x000fea0003800200 */
.L_x_35:
[----:B0-----:R-:W0:Y:S01]  /*ae60*/  LDC.64 R2, c[0x0][0x388] ;  /* 0x0000e200ff027b82 */ /* 0x001e220000000a00 */
[----:B------:R-:W-:Y:S02]  /*ae70*/  IMAD.MOV.U32 R5, RZ, RZ, -0x2710 ;  /* 0xffffd8f0ff057424 */ /* 0x000fe400078e00ff */
[----:B0-----:R-:W-:-:S05]  /*ae80*/  IMAD.WIDE R44, R44, 0x4, R2 ;  /* 0x000000042c2c7825 */ /* 0x001fca00078e0202 */
[----:B------:R-:W-:Y:S01]  /*ae90*/  STG.E desc[UR4][R44.64], R5 ;  /* 0x000000052c007986 */ /* 0x000fe2000c101904 */
[----:B------:R-:W-:Y:S05]  /*aea0*/  EXIT ;  /* 0x000000000000794d */ /* 0x000fea0003800000 */
.L_x_123:
        /* <DEDUP_REMOVED lines=13> */
.L_x_125:


//--------------------- .nv.shared.reserved.0     --------------------------
	.section	.nv.shared.reserved.0,"aw",@nobits
	.weak		__nv_reservedSMEM_offset_0_alias
	.size		__nv_reservedSMEM_offset_0_alias, 0, 64
	.other		__nv_reservedSMEM_offset_0_alias,@"STO_CUDA_RESERVED_SHARED STV_DEFAULT"
__nv_reservedSMEM_offset_0_alias:
	.zero		0
	.zero		64


//--------------------- .nv.constant0._Z10mctsKernelPiS_S_ii --------------------------
	.section	.nv.constant0._Z10mctsKernelPiS_S_ii,"a",@progbits
	.sectionflags	@""
	.align	4
.nv.constant0._Z10mctsKernelPiS_S_ii:
	.zero		928


//--------------------- .nv.constant0._Z16evaluationKernelPiS_i --------------------------
	.section	.nv.constant0._Z16evaluationKernelPiS_i,"a",@progbits
	.sectionflags	@""
	.align	4
.nv.constant0._Z16evaluationKernelPiS_i:
	.zero		916


//--------------------- SYMBOLS --------------------------

	.type		.nv.reservedSmem.offset0,@object
	.size		.nv.reservedSmem.offset0,0x4
